// auto-generated by cutlass_sweep.gemm — config: {"arch": "sm_100", "cluster_m": 4, "cluster_n": 4, "dtype": "mxfp4", "dtype_b": "mxfp4", "layout": "nt", "stages": 0, "tile_k": 128, "tile_m": 256, "tile_n": 128}
#include "cutlass/cutlass.h"
#include "cutlass/gemm/collective/collective_builder.hpp"
#include "cutlass/gemm/device/gemm_universal_adapter.h"
#include "cutlass/gemm/kernel/gemm_universal.hpp"
#include "cutlass/epilogue/collective/collective_builder.hpp"

using ElemA = cutlass::mx_float4_t<cutlass::float_e2m1_t>;
using ElemB = cutlass::mx_float4_t<cutlass::float_e2m1_t>;
using ElemCD = cutlass::bfloat16_t;
using Acc  = float;
using TileShape    = cute::Shape<cute::_256, cute::_128, cute::_128>;
using ClusterShape = cute::Shape<cute::_4, cute::_4, cute::_1>;

using CollectiveEpilogue = typename cutlass::epilogue::collective::CollectiveBuilder<
    cutlass::arch::Sm100, cutlass::arch::OpClassTensorOp,
    TileShape, ClusterShape,
    cutlass::epilogue::collective::EpilogueTileAuto,
    Acc, Acc,
    ElemCD, cutlass::layout::RowMajor, 128 / cutlass::sizeof_bits<ElemCD>::value,
    ElemCD, cutlass::layout::RowMajor, 128 / cutlass::sizeof_bits<ElemCD>::value,
    cutlass::epilogue::collective::EpilogueScheduleAuto
  >::CollectiveOp;

using CollectiveMainloop = typename cutlass::gemm::collective::CollectiveBuilder<
    cutlass::arch::Sm100, cutlass::arch::OpClassBlockScaledTensorOp,
    ElemA, cutlass::layout::RowMajor, 32,
    ElemB, cutlass::layout::ColumnMajor, 32,
    Acc,
    TileShape, ClusterShape,
    cutlass::gemm::collective::StageCountAutoCarveout<static_cast<int>(sizeof(typename CollectiveEpilogue::SharedStorage))>,
    cutlass::gemm::collective::KernelScheduleAuto
  >::CollectiveOp;

using GemmKernel = cutlass::gemm::kernel::GemmUniversal<
    cute::Shape<int,int,int,int>,
    CollectiveMainloop,
    CollectiveEpilogue
>;
using Gemm = cutlass::gemm::device::GemmUniversalAdapter<GemmKernel>;

// Force the device kernel symbol into the cubin without needing a host main.
auto* _anchor = &cutlass::device_kernel<GemmKernel>;


// ===== COMPILED SASS (sm_100a) =====

	.target	sm_100a

	.elftype	@"ET_EXEC"


//--------------------- .note.nv.tkinfo           --------------------------
	.section	.note.nv.tkinfo,"",@"SHT_NOTE"
	.sectionflags	@"SHF_NOTE_NV_TKINFO"
	.tkinfo
        /*0018*/ 	.word	0x00000002
        /*0030*/ 	.string	""
        /*0030*/ 	.string	"ptxas"
        /*0030*/ 	.string	"Cuda compilation tools, release 13.0, V13.0.88"
        /*0030*/ 	.string	"Build cuda_13.0.r13.0/compiler.36424714_0"
        /*0030*/ 	.string	"-arch sm_100a -m 64 "



//--------------------- .note.nv.cuinfo           --------------------------
	.section	.note.nv.cuinfo,"",@"SHT_NOTE"
	.sectionflags	@"SHF_NOTE_NV_CUINFO"
        /*0018*/ 	.short	0x0002
        /*001a*/ 	.short	0x0064
        /*001c*/ 	.short	0x0082
	.zero		2


//--------------------- .nv.info                  --------------------------
	.section	.nv.info,"",@"SHT_CUDA_INFO"
	.align	4


	//----- nvinfo : EIATTR_REGCOUNT
	.align		4
        /*0000*/ 	.byte	0x04, 0x2f
        /*0002*/ 	.short	(.L_19 - .L_18)
	.align		4
.L_18:
        /*0004*/ 	.word	index@(_ZN7cutlass13device_kernelINS_4gemm6kernel13GemmUniversalIN4cute5tupleIJiiiiEEENS1_10collective13CollectiveMmaINS1_46MainloopSm100TmaUmmaWarpSpecializedBlockScaledILi14ELi2ELi2ENS5_IJNS4_1CILi4EEESB_NSA_ILi1EEEEEEEENS5_IJNSA_ILi256EEENSA_ILi128EEESG_EEENS5_IJNS_12float_e2m1_tENS_13float_ue8m0_tEEEENS5_IJNS5_IJlSC_lEEENS4_6LayoutINS5_IJNS5_IJNS5_IJNSA_ILi32EEESB_EEEiEEESP_NS5_IJSC_iEEEEEENS5_IJNS5_IJNS5_IJNSA_ILi16EEESB_EEEiEEENS5_IJNS5_IJNSA_ILi0EEESC_EEENSA_ILi512EEEEEENS5_IJSV_iEEEEEEEEEEESK_S12_NS4_8TiledMMAINS4_8MMA_AtomIJNS4_23SM100_MMA_MXF4_2x1SM_SSISI_SI_fSJ_Li256ELi128ELi32ELNS4_4UMMA5MajorE0ELS17_0ELNS16_7ScaleInE0ELS18_0EEEEEENSM_INS5_IJSC_SC_SC_EEENS5_IJSV_SV_SV_EEEEENS5_IJNS4_10UnderscoreES1E_S1E_EEEEENS5_IJNS4_28SM100_TMA_2SM_LOAD_MULTICASTES1H_EEENS5_IJNS4_14ComposedLayoutINS4_7SwizzleILi2ELi4ELi3EEENS4_18smem_ptr_flag_bitsILi4EEENSM_INS5_IJNSA_ILi8EEESG_EEENS5_IJSG_SC_EEEEEEENSM_INS5_IJNS5_IJNS5_IJSO_SC_EEENS5_IJSN_NSA_ILi2EEEEEEEEESC_NS5_IJS1U_SC_EEEEEENS5_IJNS5_IJNS5_IJST_SX_EEESW_EEESV_NS5_IJS1U_SX_EEEEEEEEEEEvNS4_8identityES1I_S24_vS25_EENS_8epilogue10collective18CollectiveEpilogueINS27_23Sm100TmaWarpSpecializedILi4ELi2ELi32ELb1ELb0EEEJNS5_IJSG_SG_SG_EEENS5_IJNSM_ISG_SC_EENSM_ISN_SC_EEEEENS_10bfloat16_tESL_S2G_SL_NS27_6fusion15FusionCallbacksIS2B_NS2H_17LinearCombinationIS2G_fS2G_fLNS_15FloatRoundStyleE2EEES2C_S2F_JEEENS4_5SM1004TMEM4LOAD26SM100_TMEM_LOAD_32dp32b32xENS4_13SM90_TMA_LOADENS1J_IS1L_NS1M_ILi16EEENSM_INS5_IJS1O_SN_EEENS5_IJSN_SC_EEEEEEENS4_39AutoVectorizingCopyWithAssumedAlignmentILi128EEENS4_14SM90_TMA_STOREES2W_S2Y_S2Y_EEEvvEEEEvNT_6ParamsE)
        /*0008*/ 	.word	0x00000077


	//----- nvinfo : EIATTR_FRAME_SIZE
	.align		4
.L_19:
        /*000c*/ 	.byte	0x04, 0x11
        /*000e*/ 	.short	(.L_21 - .L_20)
	.align		4
.L_20:
        /*0010*/ 	.word	index@($__internal_2_$__cuda_sm10x_tcgen05_guardrail_trap_unallocated_columns_being_dealloced)
        /*0014*/ 	.word	0x00000000


	//----- nvinfo : EIATTR_FRAME_SIZE
	.align		4
.L_21:
        /*0018*/ 	.byte	0x04, 0x11
        /*001a*/ 	.short	(.L_23 - .L_22)
	.align		4
.L_22:
        /*001c*/ 	.word	index@($__internal_1_$__cuda_sm10x_tcgen05_guardrail_trap_phase_invalid_during_alloc)
        /*0020*/ 	.word	0x00000000


	//----- nvinfo : EIATTR_FRAME_SIZE
	.align		4
.L_23:
        /*0024*/ 	.byte	0x04, 0x11
        /*0026*/ 	.short	(.L_25 - .L_24)
	.align		4
.L_24:
        /*0028*/ 	.word	index@($__internal_0_$__cuda_sm10x_tcgen05_guardrail_trap_col_being_dealloced_not_returned_by_alloc)
        /*002c*/ 	.word	0x00000000


	//----- nvinfo : EIATTR_FRAME_SIZE
	.align		4
.L_25:
        /*0030*/ 	.byte	0x04, 0x11
        /*0032*/ 	.short	(.L_27 - .L_26)
	.align		4
.L_26:
        /*0034*/ 	.word	index@(_ZN7cutlass13device_kernelINS_4gemm6kernel13GemmUniversalIN4cute5tupleIJiiiiEEENS1_10collective13CollectiveMmaINS1_46MainloopSm100TmaUmmaWarpSpecializedBlockScaledILi14ELi2ELi2ENS5_IJNS4_1CILi4EEESB_NSA_ILi1EEEEEEEENS5_IJNSA_ILi256EEENSA_ILi128EEESG_EEENS5_IJNS_12float_e2m1_tENS_13float_ue8m0_tEEEENS5_IJNS5_IJlSC_lEEENS4_6LayoutINS5_IJNS5_IJNS5_IJNSA_ILi32EEESB_EEEiEEESP_NS5_IJSC_iEEEEEENS5_IJNS5_IJNS5_IJNSA_ILi16EEESB_EEEiEEENS5_IJNS5_IJNSA_ILi0EEESC_EEENSA_ILi512EEEEEENS5_IJSV_iEEEEEEEEEEESK_S12_NS4_8TiledMMAINS4_8MMA_AtomIJNS4_23SM100_MMA_MXF4_2x1SM_SSISI_SI_fSJ_Li256ELi128ELi32ELNS4_4UMMA5MajorE0ELS17_0ELNS16_7ScaleInE0ELS18_0EEEEEENSM_INS5_IJSC_SC_SC_EEENS5_IJSV_SV_SV_EEEEENS5_IJNS4_10UnderscoreES1E_S1E_EEEEENS5_IJNS4_28SM100_TMA_2SM_LOAD_MULTICASTES1H_EEENS5_IJNS4_14ComposedLayoutINS4_7SwizzleILi2ELi4ELi3EEENS4_18smem_ptr_flag_bitsILi4EEENSM_INS5_IJNSA_ILi8EEESG_EEENS5_IJSG_SC_EEEEEEENSM_INS5_IJNS5_IJNS5_IJSO_SC_EEENS5_IJSN_NSA_ILi2EEEEEEEEESC_NS5_IJS1U_SC_EEEEEENS5_IJNS5_IJNS5_IJST_SX_EEESW_EEESV_NS5_IJS1U_SX_EEEEEEEEEEEvNS4_8identityES1I_S24_vS25_EENS_8epilogue10collective18CollectiveEpilogueINS27_23Sm100TmaWarpSpecializedILi4ELi2ELi32ELb1ELb0EEEJNS5_IJSG_SG_SG_EEENS5_IJNSM_ISG_SC_EENSM_ISN_SC_EEEEENS_10bfloat16_tESL_S2G_SL_NS27_6fusion15FusionCallbacksIS2B_NS2H_17LinearCombinationIS2G_fS2G_fLNS_15FloatRoundStyleE2EEES2C_S2F_JEEENS4_5SM1004TMEM4LOAD26SM100_TMEM_LOAD_32dp32b32xENS4_13SM90_TMA_LOADENS1J_IS1L_NS1M_ILi16EEENSM_INS5_IJS1O_SN_EEENS5_IJSN_SC_EEEEEEENS4_39AutoVectorizingCopyWithAssumedAlignmentILi128EEENS4_14SM90_TMA_STOREES2W_S2Y_S2Y_EEEvvEEEEvNT_6ParamsE)
        /*0038*/ 	.word	0x00000000


	//----- nvinfo : EIATTR_MIN_STACK_SIZE
	.align		4
.L_27:
        /*003c*/ 	.byte	0x04, 0x12
        /*003e*/ 	.short	(.L_29 - .L_28)
	.align		4
.L_28:
        /*0040*/ 	.word	index@(_ZN7cutlass13device_kernelINS_4gemm6kernel13GemmUniversalIN4cute5tupleIJiiiiEEENS1_10collective13CollectiveMmaINS1_46MainloopSm100TmaUmmaWarpSpecializedBlockScaledILi14ELi2ELi2ENS5_IJNS4_1CILi4EEESB_NSA_ILi1EEEEEEEENS5_IJNSA_ILi256EEENSA_ILi128EEESG_EEENS5_IJNS_12float_e2m1_tENS_13float_ue8m0_tEEEENS5_IJNS5_IJlSC_lEEENS4_6LayoutINS5_IJNS5_IJNS5_IJNSA_ILi32EEESB_EEEiEEESP_NS5_IJSC_iEEEEEENS5_IJNS5_IJNS5_IJNSA_ILi16EEESB_EEEiEEENS5_IJNS5_IJNSA_ILi0EEESC_EEENSA_ILi512EEEEEENS5_IJSV_iEEEEEEEEEEESK_S12_NS4_8TiledMMAINS4_8MMA_AtomIJNS4_23SM100_MMA_MXF4_2x1SM_SSISI_SI_fSJ_Li256ELi128ELi32ELNS4_4UMMA5MajorE0ELS17_0ELNS16_7ScaleInE0ELS18_0EEEEEENSM_INS5_IJSC_SC_SC_EEENS5_IJSV_SV_SV_EEEEENS5_IJNS4_10UnderscoreES1E_S1E_EEEEENS5_IJNS4_28SM100_TMA_2SM_LOAD_MULTICASTES1H_EEENS5_IJNS4_14ComposedLayoutINS4_7SwizzleILi2ELi4ELi3EEENS4_18smem_ptr_flag_bitsILi4EEENSM_INS5_IJNSA_ILi8EEESG_EEENS5_IJSG_SC_EEEEEEENSM_INS5_IJNS5_IJNS5_IJSO_SC_EEENS5_IJSN_NSA_ILi2EEEEEEEEESC_NS5_IJS1U_SC_EEEEEENS5_IJNS5_IJNS5_IJST_SX_EEESW_EEESV_NS5_IJS1U_SX_EEEEEEEEEEEvNS4_8identityES1I_S24_vS25_EENS_8epilogue10collective18CollectiveEpilogueINS27_23Sm100TmaWarpSpecializedILi4ELi2ELi32ELb1ELb0EEEJNS5_IJSG_SG_SG_EEENS5_IJNSM_ISG_SC_EENSM_ISN_SC_EEEEENS_10bfloat16_tESL_S2G_SL_NS27_6fusion15FusionCallbacksIS2B_NS2H_17LinearCombinationIS2G_fS2G_fLNS_15FloatRoundStyleE2EEES2C_S2F_JEEENS4_5SM1004TMEM4LOAD26SM100_TMEM_LOAD_32dp32b32xENS4_13SM90_TMA_LOADENS1J_IS1L_NS1M_ILi16EEENSM_INS5_IJS1O_SN_EEENS5_IJSN_SC_EEEEEEENS4_39AutoVectorizingCopyWithAssumedAlignmentILi128EEENS4_14SM90_TMA_STOREES2W_S2Y_S2Y_EEEvvEEEEvNT_6ParamsE)
        /*0044*/ 	.word	0x00000000
.L_29:


//--------------------- .nv.compat                --------------------------
	.section	.nv.compat,"",@"SHT_CUDA_COMPAT_INFO"
	.align	4
        /*0000*/ 	.byte	0x02, 0x09, 0x01, 0x00, 0x02, 0x02, 0x02, 0x00, 0x02, 0x05, 0x05, 0x00, 0x03, 0x07, 0x01, 0x01
        /*0010*/ 	.byte	0x02, 0x03, 0x01, 0x00, 0x02, 0x06, 0x01, 0x00, 0x04, 0x0b, 0x08, 0x00, 0x09, 0x00, 0x00, 0x00
        /*0020*/ 	.byte	0x00, 0x00, 0x00, 0x00


//--------------------- .nv.info._ZN7cutlass13device_kernelINS_4gemm6kernel13GemmUniversalIN4cute5tupleIJiiiiEEENS1_10collective13CollectiveMmaINS1_46MainloopSm100TmaUmmaWarpSpecializedBlockScaledILi14ELi2ELi2ENS5_IJNS4_1CILi4EEESB_NSA_ILi1EEEEEEEENS5_IJNSA_ILi256EEENSA_ILi128EEESG_EEENS5_IJNS_12float_e2m1_tENS_13float_ue8m0_tEEEENS5_IJNS5_IJlSC_lEEENS4_6LayoutINS5_IJNS5_IJNS5_IJNSA_ILi32EEESB_EEEiEEESP_NS5_IJSC_iEEEEEENS5_IJNS5_IJNS5_IJNSA_ILi16EEESB_EEEiEEENS5_IJNS5_IJNSA_ILi0EEESC_EEENSA_ILi512EEEEEENS5_IJSV_iEEEEEEEEEEESK_S12_NS4_8TiledMMAINS4_8MMA_AtomIJNS4_23SM100_MMA_MXF4_2x1SM_SSISI_SI_fSJ_Li256ELi128ELi32ELNS4_4UMMA5MajorE0ELS17_0ELNS16_7ScaleInE0ELS18_0EEEEEENSM_INS5_IJSC_SC_SC_EEENS5_IJSV_SV_SV_EEEEENS5_IJNS4_10UnderscoreES1E_S1E_EEEEENS5_IJNS4_28SM100_TMA_2SM_LOAD_MULTICASTES1H_EEENS5_IJNS4_14ComposedLayoutINS4_7SwizzleILi2ELi4ELi3EEENS4_18smem_ptr_flag_bitsILi4EEENSM_INS5_IJNSA_ILi8EEESG_EEENS5_IJSG_SC_EEEEEEENSM_INS5_IJNS5_IJNS5_IJSO_SC_EEENS5_IJSN_NSA_ILi2EEEEEEEEESC_NS5_IJS1U_SC_EEEEEENS5_IJNS5_IJNS5_IJST_SX_EEESW_EEESV_NS5_IJS1U_SX_EEEEEEEEEEEvNS4_8identityES1I_S24_vS25_EENS_8epilogue10collective18CollectiveEpilogueINS27_23Sm100TmaWarpSpecializedILi4ELi2ELi32ELb1ELb0EEEJNS5_IJSG_SG_SG_EEENS5_IJNSM_ISG_SC_EENSM_ISN_SC_EEEEENS_10bfloat16_tESL_S2G_SL_NS27_6fusion15FusionCallbacksIS2B_NS2H_17LinearCombinationIS2G_fS2G_fLNS_15FloatRoundStyleE2EEES2C_S2F_JEEENS4_5SM1004TMEM4LOAD26SM100_TMEM_LOAD_32dp32b32xENS4_13SM90_TMA_LOADENS1J_IS1L_NS1M_ILi16EEENSM_INS5_IJS1O_SN_EEENS5_IJSN_SC_EEEEEEENS4_39AutoVectorizingCopyWithAssumedAlignmentILi128EEENS4_14SM90_TMA_STOREES2W_S2Y_S2Y_EEEvvEEEEvNT_6ParamsE --------------------------
	.section	.nv.info._ZN7cutlass13device_kernelINS_4gemm6kernel13GemmUniversalIN4cute5tupleIJiiiiEEENS1_10collective13CollectiveMmaINS1_46MainloopSm100TmaUmmaWarpSpecializedBlockScaledILi14ELi2ELi2ENS5_IJNS4_1CILi4EEESB_NSA_ILi1EEEEEEEENS5_IJNSA_ILi256EEENSA_ILi128EEESG_EEENS5_IJNS_12float_e2m1_tENS_13float_ue8m0_tEEEENS5_IJNS5_IJlSC_lEEENS4_6LayoutINS5_IJNS5_IJNS5_IJNSA_ILi32EEESB_EEEiEEESP_NS5_IJSC_iEEEEEENS5_IJNS5_IJNS5_IJNSA_ILi16EEESB_EEEiEEENS5_IJNS5_IJNSA_ILi0EEESC_EEENSA_ILi512EEEEEENS5_IJSV_iEEEEEEEEEEESK_S12_NS4_8TiledMMAINS4_8MMA_AtomIJNS4_23SM100_MMA_MXF4_2x1SM_SSISI_SI_fSJ_Li256ELi128ELi32ELNS4_4UMMA5MajorE0ELS17_0ELNS16_7ScaleInE0ELS18_0EEEEEENSM_INS5_IJSC_SC_SC_EEENS5_IJSV_SV_SV_EEEEENS5_IJNS4_10UnderscoreES1E_S1E_EEEEENS5_IJNS4_28SM100_TMA_2SM_LOAD_MULTICASTES1H_EEENS5_IJNS4_14ComposedLayoutINS4_7SwizzleILi2ELi4ELi3EEENS4_18smem_ptr_flag_bitsILi4EEENSM_INS5_IJNSA_ILi8EEESG_EEENS5_IJSG_SC_EEEEEEENSM_INS5_IJNS5_IJNS5_IJSO_SC_EEENS5_IJSN_NSA_ILi2EEEEEEEEESC_NS5_IJS1U_SC_EEEEEENS5_IJNS5_IJNS5_IJST_SX_EEESW_EEESV_NS5_IJS1U_SX_EEEEEEEEEEEvNS4_8identityES1I_S24_vS25_EENS_8epilogue10collective18CollectiveEpilogueINS27_23Sm100TmaWarpSpecializedILi4ELi2ELi32ELb1ELb0EEEJNS5_IJSG_SG_SG_EEENS5_IJNSM_ISG_SC_EENSM_ISN_SC_EEEEENS_10bfloat16_tESL_S2G_SL_NS27_6fusion15FusionCallbacksIS2B_NS2H_17LinearCombinationIS2G_fS2G_fLNS_15FloatRoundStyleE2EEES2C_S2F_JEEENS4_5SM1004TMEM4LOAD26SM100_TMEM_LOAD_32dp32b32xENS4_13SM90_TMA_LOADENS1J_IS1L_NS1M_ILi16EEENSM_INS5_IJS1O_SN_EEENS5_IJSN_SC_EEEEEEENS4_39AutoVectorizingCopyWithAssumedAlignmentILi128EEENS4_14SM90_TMA_STOREES2W_S2Y_S2Y_EEEvvEEEEvNT_6ParamsE,"",@"SHT_CUDA_INFO"
	.sectionflags	@""
	.align	4


	//----- nvinfo : EIATTR_CUDA_API_VERSION
	.align		4
        /*0000*/ 	.byte	0x04, 0x37
        /*0002*/ 	.short	(.L_31 - .L_30)
.L_30:
        /*0004*/ 	.word	0x00000082


	//----- nvinfo : EIATTR_KPARAM_INFO
	.align		4
.L_31:
        /*0008*/ 	.byte	0x04, 0x17
        /*000a*/ 	.short	(.L_33 - .L_32)
.L_32:
        /*000c*/ 	.word	0x00000000
        /*0010*/ 	.short	0x0000
        /*0012*/ 	.short	0x0000
        /*0014*/ 	.byte	0x00, 0xf0, 0x01, 0x30


	//----- nvinfo : EIATTR_AT_ENTRY_FRAGMENTS
	.align		4
.L_33:
        /*0018*/ 	.byte	0x04, 0x4f
        /*001a*/ 	.short	(.L_35 - .L_34)


	//   ....[0]....
.L_34:
        /*001c*/ 	.word	0x00000007


	//----- nvinfo : EIATTR_RESERVED_SMEM_USED
	.align		4
.L_35:
        /*0020*/ 	.byte	0x01, 0x41
	.zero		2


	//----- nvinfo : EIATTR_SPARSE_MMA_MASK
	.align		4
        /*0024*/ 	.byte	0x03, 0x50
        /*0026*/ 	.short	0x0000


	//----- nvinfo : EIATTR_TCGEN05_2CTA_USED
	.align		4
        /*0028*/ 	.byte	0x01, 0x52
	.zero		2


	//----- nvinfo : EIATTR_MAXREG_COUNT
	.align		4
        /*002c*/ 	.byte	0x03, 0x1b
        /*002e*/ 	.short	0x00ff


	//----- nvinfo : EIATTR_NUM_BARRIERS
	.align		4
        /*0030*/ 	.byte	0x02, 0x4c
        /*0032*/ 	.byte	0x07
	.zero		1


	//----- nvinfo : EIATTR_EXTERNS
	.align		4
        /*0034*/ 	.byte	0x04, 0x0f
        /*0036*/ 	.short	(.L_37 - .L_36)


	//   ....[0]....
	.align		4
.L_36:
        /*0038*/ 	.word	index@(__assertfail)


	//----- nvinfo : EIATTR_MERCURY_ISA_VERSION
	.align		4
.L_37:
        /*003c*/ 	.byte	0x03, 0x5f
        /*003e*/ 	.short	0x0101


	//----- nvinfo : EIATTR_INT_WARP_WIDE_INSTR_OFFSETS
	.align		4
        /*0040*/ 	.byte	0x04, 0x31
        /*0042*/ 	.short	(.L_39 - .L_38)


	//   ....[0]....
.L_38:
        /*0044*/ 	.word	0x00000ef0


	//   ....[1]....
        /*0048*/ 	.word	0x00000f90


	//   ....[2]....
        /*004c*/ 	.word	0x00005070


	//   ....[3]....
        /*0050*/ 	.word	0x00005090


	//   ....[4]....
        /*0054*/ 	.word	0x000050c0


	//   ....[5]....
        /*0058*/ 	.word	0x00005c00


	//   ....[6]....
        /*005c*/ 	.word	0x00005c70


	//   ....[7]....
        /*0060*/ 	.word	0x00005d60


	//   ....[8]....
        /*0064*/ 	.word	0x00005de0


	//   ....[9]....
        /*0068*/ 	.word	0x00005ee0


	//   ....[10]....
        /*006c*/ 	.word	0x00005f60


	//   ....[11]....
        /*0070*/ 	.word	0x00006050


	//   ....[12]....
        /*0074*/ 	.word	0x00006100


	//----- nvinfo : EIATTR_COOP_GROUP_MASK_REGIDS
	.align		4
.L_39:
        /*0078*/ 	.byte	0x04, 0x29
        /*007a*/ 	.short	(.L_41 - .L_40)


	//   ....[0]....
.L_40:
        /*007c*/ 	.word	0xffffffff


	//   ....[1]....
        /*0080*/ 	.word	0xffffffff


	//   ....[2]....
        /*0084*/ 	.word	0xffffffff


	//   ....[3]....
        /*0088*/ 	.word	0xffffffff


	//   ....[4]....
        /*008c*/ 	.word	0xffffffff


	//   ....[5]....
        /*0090*/ 	.word	0xffffffff


	//   ....[6]....
        /*0094*/ 	.word	0xffffffff


	//   ....[7]....
        /*0098*/ 	.word	0xffffffff


	//   ....[8]....
        /*009c*/ 	.word	0xffffffff


	//   ....[9]....
        /*00a0*/ 	.word	0xffffffff


	//   ....[10]....
        /*00a4*/ 	.word	0xffffffff


	//   ....[11]....
        /*00a8*/ 	.word	0xffffffff


	//   ....[12]....
        /*00ac*/ 	.word	0xffffffff


	//   ....[13]....
        /*00b0*/ 	.word	0xffffffff


	//----- nvinfo : EIATTR_COOP_GROUP_INSTR_OFFSETS
	.align		4
.L_41:
        /*00b4*/ 	.byte	0x04, 0x28
        /*00b6*/ 	.short	(.L_43 - .L_42)


	//   ....[0]....
.L_42:
        /*00b8*/ 	.word	0x000000b0


	//   ....[1]....
        /*00bc*/ 	.word	0x00000570


	//   ....[2]....
        /*00c0*/ 	.word	0x000008a0


	//   ....[3]....
        /*00c4*/ 	.word	0x00000a30


	//   ....[4]....
        /*00c8*/ 	.word	0x00000b20


	//   ....[5]....
        /*00cc*/ 	.word	0x00000c80


	//   ....[6]....
        /*00d0*/ 	.word	0x00000dd0


	//   ....[7]....
        /*00d4*/ 	.word	0x00001010


	//   ....[8]....
        /*00d8*/ 	.word	0x00002a10


	//   ....[9]....
        /*00dc*/ 	.word	0x00003e60


	//   ....[10]....
        /*00e0*/ 	.word	0x00004330


	//   ....[11]....
        /*00e4*/ 	.word	0x00004360


	//   ....[12]....
        /*00e8*/ 	.word	0x00004f70


	//   ....[13]....
        /*00ec*/ 	.word	0x00005180


	//----- nvinfo : EIATTR_VRC_CTA_INIT_COUNT
	.align		4
.L_43:
        /*00f0*/ 	.byte	0x02, 0x4a
        /*00f2*/ 	.byte	0x80
	.zero		1


	//----- nvinfo : EIATTR_SYSCALL_OFFSETS
	.align		4
        /*00f4*/ 	.byte	0x04, 0x46
        /*00f6*/ 	.short	(.L_45 - .L_44)


	//   ....[0]....
.L_44:
        /*00f8*/ 	.word	0x00006d50


	//   ....[1]....
        /*00fc*/ 	.word	0x00006e40


	//   ....[2]....
        /*0100*/ 	.word	0x000075a0


	//   ....[3]....
        /*0104*/ 	.word	0x00008220


	//   ....[4]....
        /*0108*/ 	.word	0x00008e80


	//   ....[5]....
        /*010c*/ 	.word	0x00009ae0


	//----- nvinfo : EIATTR_MBARRIER_INSTR_OFFSETS
	.align		4
.L_45:
        /*0110*/ 	.byte	0x04, 0x39
        /*0112*/ 	.short	(.L_47 - .L_46)


	//   ....[0]....
.L_46:
        /*0114*/ 	.word	0x000006c0
        /*0118*/ 	.word	0x000000ff
        /*011c*/ 	.word	0x00000000
        /*0120*/ 	.short	0x0100
        /*0122*/ 	.byte	0x04
	.zero		1


	//   ....[1]....
        /*0124*/ 	.word	0x000006d0
        /*0128*/ 	.word	0x000000ff
        /*012c*/ 	.word	0x00000070
        /*0130*/ 	.short	0x0100
        /*0132*/ 	.byte	0x04
	.zero		1


	//   ....[2]....
        /*0134*/ 	.word	0x000006e0
        /*0138*/ 	.word	0x000000ff
        /*013c*/ 	.word	0x00000008
        /*0140*/ 	.short	0x0100
        /*0142*/ 	.byte	0x04
	.zero		1


	//   ....[3]....
        /*0144*/ 	.word	0x000006f0
        /*0148*/ 	.word	0x000000ff
        /*014c*/ 	.word	0x00000078
        /*0150*/ 	.short	0x0100
        /*0152*/ 	.byte	0x04
	.zero		1


	//   ....[4]....
        /*0154*/ 	.word	0x00000700
        /*0158*/ 	.word	0x000000ff
        /*015c*/ 	.word	0x00000010
        /*0160*/ 	.short	0x0100
        /*0162*/ 	.byte	0x04
	.zero		1


	//   ....[5]....
        /*0164*/ 	.word	0x00000710
        /*0168*/ 	.word	0x000000ff
        /*016c*/ 	.word	0x00000080
        /*0170*/ 	.short	0x0100
        /*0172*/ 	.byte	0x04
	.zero		1


	//   ....[6]....
        /*0174*/ 	.word	0x00000720
        /*0178*/ 	.word	0x000000ff
        /*017c*/ 	.word	0x00000018
        /*0180*/ 	.short	0x0100
        /*0182*/ 	.byte	0x04
	.zero		1


	//   ....[7]....
        /*0184*/ 	.word	0x00000730
        /*0188*/ 	.word	0x000000ff
        /*018c*/ 	.word	0x00000088
        /*0190*/ 	.short	0x0100
        /*0192*/ 	.byte	0x04
	.zero		1


	//   ....[8]....
        /*0194*/ 	.word	0x00000740
        /*0198*/ 	.word	0x000000ff
        /*019c*/ 	.word	0x00000020
        /*01a0*/ 	.short	0x0100
        /*01a2*/ 	.byte	0x04
	.zero		1


	//   ....[9]....
        /*01a4*/ 	.word	0x00000750
        /*01a8*/ 	.word	0x000000ff
        /*01ac*/ 	.word	0x00000090
        /*01b0*/ 	.short	0x0100
        /*01b2*/ 	.byte	0x04
	.zero		1


	//   ....[10]....
        /*01b4*/ 	.word	0x00000760
        /*01b8*/ 	.word	0x000000ff
        /*01bc*/ 	.word	0x00000028
        /*01c0*/ 	.short	0x0100
        /*01c2*/ 	.byte	0x04
	.zero		1


	//   ....[11]....
        /*01c4*/ 	.word	0x00000770
        /*01c8*/ 	.word	0x000000ff
        /*01cc*/ 	.word	0x00000098
        /*01d0*/ 	.short	0x0100
        /*01d2*/ 	.byte	0x04
	.zero		1


	//   ....[12]....
        /*01d4*/ 	.word	0x00000780
        /*01d8*/ 	.word	0x000000ff
        /*01dc*/ 	.word	0x00000030
        /*01e0*/ 	.short	0x0100
        /*01e2*/ 	.byte	0x04
	.zero		1


	//   ....[13]....
        /*01e4*/ 	.word	0x00000790
        /*01e8*/ 	.word	0x000000ff
        /*01ec*/ 	.word	0x000000a0
        /*01f0*/ 	.short	0x0100
        /*01f2*/ 	.byte	0x04
	.zero		1


	//   ....[14]....
        /*01f4*/ 	.word	0x000007a0
        /*01f8*/ 	.word	0x000000ff
        /*01fc*/ 	.word	0x00000038
        /*0200*/ 	.short	0x0100
        /*0202*/ 	.byte	0x04
	.zero		1


	//   ....[15]....
        /*0204*/ 	.word	0x000007b0
        /*0208*/ 	.word	0x000000ff
        /*020c*/ 	.word	0x000000a8
        /*0210*/ 	.short	0x0100
        /*0212*/ 	.byte	0x04
	.zero		1


	//   ....[16]....
        /*0214*/ 	.word	0x000007c0
        /*0218*/ 	.word	0x000000ff
        /*021c*/ 	.word	0x00000040
        /*0220*/ 	.short	0x0100
        /*0222*/ 	.byte	0x04
	.zero		1


	//   ....[17]....
        /*0224*/ 	.word	0x000007d0
        /*0228*/ 	.word	0x000000ff
        /*022c*/ 	.word	0x000000b0
        /*0230*/ 	.short	0x0100
        /*0232*/ 	.byte	0x04
	.zero		1


	//   ....[18]....
        /*0234*/ 	.word	0x000007e0
        /*0238*/ 	.word	0x000000ff
        /*023c*/ 	.word	0x00000048
        /*0240*/ 	.short	0x0100
        /*0242*/ 	.byte	0x04
	.zero		1


	//   ....[19]....
        /*0244*/ 	.word	0x000007f0
        /*0248*/ 	.word	0x000000ff
        /*024c*/ 	.word	0x000000b8
        /*0250*/ 	.short	0x0100
        /*0252*/ 	.byte	0x04
	.zero		1


	//   ....[20]....
        /*0254*/ 	.word	0x00000800
        /*0258*/ 	.word	0x000000ff
        /*025c*/ 	.word	0x00000050
        /*0260*/ 	.short	0x0100
        /*0262*/ 	.byte	0x04
	.zero		1


	//   ....[21]....
        /*0264*/ 	.word	0x00000810
        /*0268*/ 	.word	0x000000ff
        /*026c*/ 	.word	0x000000c0
        /*0270*/ 	.short	0x0100
        /*0272*/ 	.byte	0x04
	.zero		1


	//   ....[22]....
        /*0274*/ 	.word	0x00000820
        /*0278*/ 	.word	0x000000ff
        /*027c*/ 	.word	0x00000058
        /*0280*/ 	.short	0x0100
        /*0282*/ 	.byte	0x04
	.zero		1


	//   ....[23]....
        /*0284*/ 	.word	0x00000830
        /*0288*/ 	.word	0x000000ff
        /*028c*/ 	.word	0x000000c8
        /*0290*/ 	.short	0x0100
        /*0292*/ 	.byte	0x04
	.zero		1


	//   ....[24]....
        /*0294*/ 	.word	0x00000840
        /*0298*/ 	.word	0x000000ff
        /*029c*/ 	.word	0x00000060
        /*02a0*/ 	.short	0x0100
        /*02a2*/ 	.byte	0x04
	.zero		1


	//   ....[25]....
        /*02a4*/ 	.word	0x00000850
        /*02a8*/ 	.word	0x000000ff
        /*02ac*/ 	.word	0x000000d0
        /*02b0*/ 	.short	0x0100
        /*02b2*/ 	.byte	0x04
	.zero		1


	//   ....[26]....
        /*02b4*/ 	.word	0x00000860
        /*02b8*/ 	.word	0x000000ff
        /*02bc*/ 	.word	0x00000068
        /*02c0*/ 	.short	0x0100
        /*02c2*/ 	.byte	0x04
	.zero		1


	//   ....[27]....
        /*02c4*/ 	.word	0x00000870
        /*02c8*/ 	.word	0x000000ff
        /*02cc*/ 	.word	0x000000d8
        /*02d0*/ 	.short	0x0100
        /*02d2*/ 	.byte	0x04
	.zero		1


	//   ....[28]....
        /*02d4*/ 	.word	0x000009a0
        /*02d8*/ 	.word	0x000000ff
        /*02dc*/ 	.word	0x000000e0
        /*02e0*/ 	.short	0x0100
        /*02e2*/ 	.byte	0x04
	.zero		1


	//   ....[29]....
        /*02e4*/ 	.word	0x000009b0
        /*02e8*/ 	.word	0x000000ff
        /*02ec*/ 	.word	0x00000100
        /*02f0*/ 	.short	0x0100
        /*02f2*/ 	.byte	0x04
	.zero		1


	//   ....[30]....
        /*02f4*/ 	.word	0x000009c0
        /*02f8*/ 	.word	0x000000ff
        /*02fc*/ 	.word	0x000000e8
        /*0300*/ 	.short	0x0100
        /*0302*/ 	.byte	0x04
	.zero		1


	//   ....[31]....
        /*0304*/ 	.word	0x000009d0
        /*0308*/ 	.word	0x000000ff
        /*030c*/ 	.word	0x00000108
        /*0310*/ 	.short	0x0100
        /*0312*/ 	.byte	0x04
	.zero		1


	//   ....[32]....
        /*0314*/ 	.word	0x000009e0
        /*0318*/ 	.word	0x000000ff
        /*031c*/ 	.word	0x000000f0
        /*0320*/ 	.short	0x0100
        /*0322*/ 	.byte	0x04
	.zero		1


	//   ....[33]....
        /*0324*/ 	.word	0x000009f0
        /*0328*/ 	.word	0x000000ff
        /*032c*/ 	.word	0x00000110
        /*0330*/ 	.short	0x0100
        /*0332*/ 	.byte	0x04
	.zero		1


	//   ....[34]....
        /*0334*/ 	.word	0x00000a00
        /*0338*/ 	.word	0x000000ff
        /*033c*/ 	.word	0x000000f8
        /*0340*/ 	.short	0x0100
        /*0342*/ 	.byte	0x04
	.zero		1


	//   ....[35]....
        /*0344*/ 	.word	0x00000a10
        /*0348*/ 	.word	0x000000ff
        /*034c*/ 	.word	0x00000118
        /*0350*/ 	.short	0x0100
        /*0352*/ 	.byte	0x04
	.zero		1


	//   ....[36]....
        /*0354*/ 	.word	0x00000af0
        /*0358*/ 	.word	0x000000ff
        /*035c*/ 	.word	0x00000120
        /*0360*/ 	.short	0x0100
        /*0362*/ 	.byte	0x06
	.zero		1


	//   ....[37]....
        /*0364*/ 	.word	0x00000b00
        /*0368*/ 	.word	0x000000ff
        /*036c*/ 	.word	0x00000128
        /*0370*/ 	.short	0x0100
        /*0372*/ 	.byte	0x06
	.zero		1


	//   ....[38]....
        /*0374*/ 	.word	0x00000c30
        /*0378*/ 	.word	0x000000ff
        /*037c*/ 	.word	0x00000130
        /*0380*/ 	.short	0x0100
        /*0382*/ 	.byte	0x06
	.zero		1


	//   ....[39]....
        /*0384*/ 	.word	0x00000c40
        /*0388*/ 	.word	0x000000ff
        /*038c*/ 	.word	0x00000140
        /*0390*/ 	.short	0x0100
        /*0392*/ 	.byte	0x06
	.zero		1


	//   ....[40]....
        /*0394*/ 	.word	0x00000c50
        /*0398*/ 	.word	0x000000ff
        /*039c*/ 	.word	0x00000138
        /*03a0*/ 	.short	0x0100
        /*03a2*/ 	.byte	0x06
	.zero		1


	//   ....[41]....
        /*03a4*/ 	.word	0x00000c60
        /*03a8*/ 	.word	0x000000ff
        /*03ac*/ 	.word	0x00000148
        /*03b0*/ 	.short	0x0100
        /*03b2*/ 	.byte	0x06
	.zero		1


	//   ....[42]....
        /*03b4*/ 	.word	0x00000d80
        /*03b8*/ 	.word	0x000000ff
        /*03bc*/ 	.word	0x00000150
        /*03c0*/ 	.short	0x0100
        /*03c2*/ 	.byte	0x04
	.zero		1


	//   ....[43]....
        /*03c4*/ 	.word	0x00000d90
        /*03c8*/ 	.word	0x000000ff
        /*03cc*/ 	.word	0x00000160
        /*03d0*/ 	.short	0x0100
        /*03d2*/ 	.byte	0x04
	.zero		1


	//   ....[44]....
        /*03d4*/ 	.word	0x00000da0
        /*03d8*/ 	.word	0x000000ff
        /*03dc*/ 	.word	0x00000158
        /*03e0*/ 	.short	0x0100
        /*03e2*/ 	.byte	0x04
	.zero		1


	//   ....[45]....
        /*03e4*/ 	.word	0x00000db0
        /*03e8*/ 	.word	0x000000ff
        /*03ec*/ 	.word	0x00000168
        /*03f0*/ 	.short	0x0100
        /*03f2*/ 	.byte	0x04
	.zero		1


	//   ....[46]....
        /*03f4*/ 	.word	0x00000ea0
        /*03f8*/ 	.word	0x000000ff
        /*03fc*/ 	.word	0x00000170
        /*0400*/ 	.short	0x0100
        /*0402*/ 	.byte	0x04
	.zero		1


	//   ....[47]....
        /*0404*/ 	.word	0x00000eb0
        /*0408*/ 	.word	0x000000ff
        /*040c*/ 	.word	0x00000180
        /*0410*/ 	.short	0x0100
        /*0412*/ 	.byte	0x04
	.zero		1


	//   ....[48]....
        /*0414*/ 	.word	0x00000ec0
        /*0418*/ 	.word	0x000000ff
        /*041c*/ 	.word	0x00000178
        /*0420*/ 	.short	0x0100
        /*0422*/ 	.byte	0x04
	.zero		1


	//   ....[49]....
        /*0424*/ 	.word	0x00000ed0
        /*0428*/ 	.word	0x000000ff
        /*042c*/ 	.word	0x00000188
        /*0430*/ 	.short	0x0100
        /*0432*/ 	.byte	0x04
	.zero		1


	//   ....[50]....
        /*0434*/ 	.word	0x00000fd0
        /*0438*/ 	.word	0x000000ff
        /*043c*/ 	.word	0x00000190
        /*0440*/ 	.short	0x0100
        /*0442*/ 	.byte	0x06
	.zero		1


	//   ....[51]....
        /*0444*/ 	.word	0x00001f00
        /*0448*/ 	.word	0x00000003
        /*044c*/ 	.word	0x00000180
        /*0450*/ 	.short	0x010a
        /*0452*/ 	.byte	0xff
	.zero		1


	//   ....[52]....
        /*0454*/ 	.word	0x00001f30
        /*0458*/ 	.word	0x00000003
        /*045c*/ 	.word	0x00000170
        /*0460*/ 	.short	0x0101
        /*0462*/ 	.byte	0xff
	.zero		1


	//   ....[53]....
        /*0464*/ 	.word	0x00002000
        /*0468*/ 	.word	0x000000ff
        /*046c*/ 	.word	0x00000070
        /*0470*/ 	.short	0x010a
        /*0472*/ 	.byte	0x04
	.zero		1


	//   ....[54]....
        /*0474*/ 	.word	0x00002100
        /*0478*/ 	.word	0x000000ff
        /*047c*/ 	.word	0x00000070
        /*0480*/ 	.short	0x010a
        /*0482*/ 	.byte	0x05
	.zero		1


	//   ....[55]....
        /*0484*/ 	.word	0x00002270
        /*0488*/ 	.word	0x000000ff
        /*048c*/ 	.word	0x00000070
        /*0490*/ 	.short	0x010a
        /*0492*/ 	.byte	0x07
	.zero		1


	//   ....[56]....
        /*0494*/ 	.word	0x00002540
        /*0498*/ 	.word	0x000000ff
        /*049c*/ 	.word	0x00000128
        /*04a0*/ 	.short	0x0101
        /*04a2*/ 	.byte	0x06
	.zero		1


	//   ....[57]....
        /*04a4*/ 	.word	0x00002560
        /*04a8*/ 	.word	0x000000ff
        /*04ac*/ 	.word	0x00000070
        /*04b0*/ 	.short	0x010a
        /*04b2*/ 	.byte	0x04
	.zero		1


	//   ....[58]....
        /*04b4*/ 	.word	0x000025e0
        /*04b8*/ 	.word	0x000000ff
        /*04bc*/ 	.word	0x00000070
        /*04c0*/ 	.short	0x010a
        /*04c2*/ 	.byte	0x07
	.zero		1


	//   ....[59]....
        /*04c4*/ 	.word	0x00002720
        /*04c8*/ 	.word	0x000000ff
        /*04cc*/ 	.word	0x00000070
        /*04d0*/ 	.short	0x010a
        /*04d2*/ 	.byte	0x04
	.zero		1


	//   ....[60]....
        /*04d4*/ 	.word	0x00002a40
        /*04d8*/ 	.word	0x00000003
        /*04dc*/ 	.word	0x00000130
        /*04e0*/ 	.short	0x010a
        /*04e2*/ 	.byte	0xff
	.zero		1


	//   ....[61]....
        /*04e4*/ 	.word	0x00002b90
        /*04e8*/ 	.word	0x00000000
        /*04ec*/ 	.word	0x00000000
        /*04f0*/ 	.short	0x0101
        /*04f2*/ 	.byte	0xff
	.zero		1


	//   ....[62]....
        /*04f4*/ 	.word	0x00003140
        /*04f8*/ 	.word	0x000000ff
        /*04fc*/ 	.word	0x00000000
        /*0500*/ 	.short	0x010a
        /*0502*/ 	.byte	0x04
	.zero		1


	//   ....[63]....
        /*0504*/ 	.word	0x000031d0
        /*0508*/ 	.word	0x000000ff
        /*050c*/ 	.word	0x00000000
        /*0510*/ 	.short	0x010a
        /*0512*/ 	.byte	0x05
	.zero		1


	//   ....[64]....
        /*0514*/ 	.word	0x00003260
        /*0518*/ 	.word	0x000000ff
        /*051c*/ 	.word	0x00000000
        /*0520*/ 	.short	0x010a
        /*0522*/ 	.byte	0x05
	.zero		1


	//   ....[65]....
        /*0524*/ 	.word	0x000032f0
        /*0528*/ 	.word	0x000000ff
        /*052c*/ 	.word	0x00000000
        /*0530*/ 	.short	0x010a
        /*0532*/ 	.byte	0x05
	.zero		1


	//   ....[66]....
        /*0534*/ 	.word	0x00003380
        /*0538*/ 	.word	0x000000ff
        /*053c*/ 	.word	0x00000000
        /*0540*/ 	.short	0x010a
        /*0542*/ 	.byte	0x05
	.zero		1


	//   ....[67]....
        /*0544*/ 	.word	0x00003410
        /*0548*/ 	.word	0x000000ff
        /*054c*/ 	.word	0x00000000
        /*0550*/ 	.short	0x010a
        /*0552*/ 	.byte	0x05
	.zero		1


	//   ....[68]....
        /*0554*/ 	.word	0x000034a0
        /*0558*/ 	.word	0x000000ff
        /*055c*/ 	.word	0x00000000
        /*0560*/ 	.short	0x010a
        /*0562*/ 	.byte	0x05
	.zero		1


	//   ....[69]....
        /*0564*/ 	.word	0x00003530
        /*0568*/ 	.word	0x000000ff
        /*056c*/ 	.word	0x00000000
        /*0570*/ 	.short	0x010a
        /*0572*/ 	.byte	0x05
	.zero		1


	//   ....[70]....
        /*0574*/ 	.word	0x000035c0
        /*0578*/ 	.word	0x000000ff
        /*057c*/ 	.word	0x00000000
        /*0580*/ 	.short	0x010a
        /*0582*/ 	.byte	0x05
	.zero		1


	//   ....[71]....
        /*0584*/ 	.word	0x00003650
        /*0588*/ 	.word	0x000000ff
        /*058c*/ 	.word	0x00000000
        /*0590*/ 	.short	0x010a
        /*0592*/ 	.byte	0x05
	.zero		1


	//   ....[72]....
        /*0594*/ 	.word	0x000036e0
        /*0598*/ 	.word	0x000000ff
        /*059c*/ 	.word	0x00000000
        /*05a0*/ 	.short	0x010a
        /*05a2*/ 	.byte	0x05
	.zero		1


	//   ....[73]....
        /*05a4*/ 	.word	0x00003770
        /*05a8*/ 	.word	0x000000ff
        /*05ac*/ 	.word	0x00000000
        /*05b0*/ 	.short	0x010a
        /*05b2*/ 	.byte	0x05
	.zero		1


	//   ....[74]....
        /*05b4*/ 	.word	0x00003800
        /*05b8*/ 	.word	0x000000ff
        /*05bc*/ 	.word	0x00000000
        /*05c0*/ 	.short	0x010a
        /*05c2*/ 	.byte	0x05
	.zero		1


	//   ....[75]....
        /*05c4*/ 	.word	0x000038a0
        /*05c8*/ 	.word	0x00000000
        /*05cc*/ 	.word	0x00000000
        /*05d0*/ 	.short	0x010a
        /*05d2*/ 	.byte	0xff
	.zero		1


	//   ....[76]....
        /*05d4*/ 	.word	0x000039c0
        /*05d8*/ 	.word	0x00000002
        /*05dc*/ 	.word	0x00000170
        /*05e0*/ 	.short	0x010a
        /*05e2*/ 	.byte	0xff
	.zero		1


	//   ....[77]....
        /*05e4*/ 	.word	0x00003a20
        /*05e8*/ 	.word	0x00000004
        /*05ec*/ 	.word	0x00000000
        /*05f0*/ 	.short	0x0101
        /*05f2*/ 	.byte	0xff
	.zero		1


	//   ....[78]....
        /*05f4*/ 	.word	0x00003a40
        /*05f8*/ 	.word	0x000000ff
        /*05fc*/ 	.word	0x00000140
        /*0600*/ 	.short	0x010a
        /*0602*/ 	.byte	0x04
	.zero		1


	//   ....[79]....
        /*0604*/ 	.word	0x00003b60
        /*0608*/ 	.word	0x00000002
        /*060c*/ 	.word	0x00000130
        /*0610*/ 	.short	0x010a
        /*0612*/ 	.byte	0xff
	.zero		1


	//   ....[80]....
        /*0614*/ 	.word	0x00003c70
        /*0618*/ 	.word	0x00000002
        /*061c*/ 	.word	0x00000000
        /*0620*/ 	.short	0x0101
        /*0622*/ 	.byte	0xff
	.zero		1


	//   ....[81]....
        /*0624*/ 	.word	0x00003d00
        /*0628*/ 	.word	0x000000ff
        /*062c*/ 	.word	0x00000140
        /*0630*/ 	.short	0x0106
        /*0632*/ 	.byte	0x04
	.zero		1


	//   ....[82]....
        /*0634*/ 	.word	0x00003d20
        /*0638*/ 	.word	0x000000ff
        /*063c*/ 	.word	0x00000140
        /*0640*/ 	.short	0x010a
        /*0642*/ 	.byte	0x04
	.zero		1


	//   ....[83]....
        /*0644*/ 	.word	0x00003db0
        /*0648*/ 	.word	0x000000ff
        /*064c*/ 	.word	0x00000140
        /*0650*/ 	.short	0x0106
        /*0652*/ 	.byte	0x07
	.zero		1


	//   ....[84]....
        /*0654*/ 	.word	0x00003df0
        /*0658*/ 	.word	0x00000000
        /*065c*/ 	.word	0x00000140
        /*0660*/ 	.short	0x010a
        /*0662*/ 	.byte	0xff
	.zero		1


	//   ....[85]....
        /*0664*/ 	.word	0x00004030
        /*0668*/ 	.word	0x000000ff
        /*066c*/ 	.word	0x00000008
        /*0670*/ 	.short	0x010a
        /*0672*/ 	.byte	0x05
	.zero		1


	//   ....[86]....
        /*0674*/ 	.word	0x00004050
        /*0678*/ 	.word	0x000000ff
        /*067c*/ 	.word	0x00000008
        /*0680*/ 	.short	0x010a
        /*0682*/ 	.byte	0x05
	.zero		1


	//   ....[87]....
        /*0684*/ 	.word	0x000041e0
        /*0688*/ 	.word	0x000000ff
        /*068c*/ 	.word	0x00000008
        /*0690*/ 	.short	0x010a
        /*0692*/ 	.byte	0x05
	.zero		1


	//   ....[88]....
        /*0694*/ 	.word	0x00004200
        /*0698*/ 	.word	0x000000ff
        /*069c*/ 	.word	0x00000008
        /*06a0*/ 	.short	0x010a
        /*06a2*/ 	.byte	0x05
	.zero		1


	//   ....[89]....
        /*06a4*/ 	.word	0x000042c0
        /*06a8*/ 	.word	0x000000ff
        /*06ac*/ 	.word	0x00000000
        /*06b0*/ 	.short	0x0101
        /*06b2*/ 	.byte	0x04
	.zero		1


	//   ....[90]....
        /*06b4*/ 	.word	0x00004740
        /*06b8*/ 	.word	0x00000000
        /*06bc*/ 	.word	0x00000130
        /*06c0*/ 	.short	0x010a
        /*06c2*/ 	.byte	0xff
	.zero		1


	//   ....[91]....
        /*06c4*/ 	.word	0x00004800
        /*06c8*/ 	.word	0x00000000
        /*06cc*/ 	.word	0x00000000
        /*06d0*/ 	.short	0x0101
        /*06d2*/ 	.byte	0xff
	.zero		1


	//   ....[92]....
        /*06d4*/ 	.word	0x000048c0
        /*06d8*/ 	.word	0x000000ff
        /*06dc*/ 	.word	0x00000000
        /*06e0*/ 	.short	0x010a
        /*06e2*/ 	.byte	0x04
	.zero		1


	//   ....[93]....
        /*06e4*/ 	.word	0x000048d0
        /*06e8*/ 	.word	0x000000ff
        /*06ec*/ 	.word	0x00000160
        /*06f0*/ 	.short	0x010a
        /*06f2*/ 	.byte	0x28
	.zero		1


	//   ....[94]....
        /*06f4*/ 	.word	0x00004980
        /*06f8*/ 	.word	0x000000ff
        /*06fc*/ 	.word	0x00000000
        /*0700*/ 	.short	0x010a
        /*0702*/ 	.byte	0x07
	.zero		1


	//   ....[95]....
        /*0704*/ 	.word	0x00004ab0
        /*0708*/ 	.word	0x000000ff
        /*070c*/ 	.word	0x00000000
        /*0710*/ 	.short	0x010a
        /*0712*/ 	.byte	0x04
	.zero		1


	//   ....[96]....
        /*0714*/ 	.word	0x00004d80
        /*0718*/ 	.word	0x000000ff
        /*071c*/ 	.word	0x00000000
        /*0720*/ 	.short	0x010a
        /*0722*/ 	.byte	0x04
	.zero		1


	//   ....[97]....
        /*0724*/ 	.word	0x00004e20
        /*0728*/ 	.word	0x00000000
        /*072c*/ 	.word	0x00000000
        /*0730*/ 	.short	0x010a
        /*0732*/ 	.byte	0xff
	.zero		1


	//   ....[98]....
        /*0734*/ 	.word	0x00004e60
        /*0738*/ 	.word	0x00000000
        /*073c*/ 	.word	0x00000000
        /*0740*/ 	.short	0x010a
        /*0742*/ 	.byte	0xff
	.zero		1


	//   ....[99]....
        /*0744*/ 	.word	0x00004ed0
        /*0748*/ 	.word	0x000000ff
        /*074c*/ 	.word	0x00000000
        /*0750*/ 	.short	0x0101
        /*0752*/ 	.byte	0x04
	.zero		1


	//   ....[100]....
        /*0754*/ 	.word	0x00004f10
        /*0758*/ 	.word	0x000000ff
        /*075c*/ 	.word	0x00000190
        /*0760*/ 	.short	0x010a
        /*0762*/ 	.byte	0x16
	.zero		1


	//   ....[101]....
        /*0764*/ 	.word	0x00004f60
        /*0768*/ 	.word	0x000000ff
        /*076c*/ 	.word	0x00000000
        /*0770*/ 	.short	0x0101
        /*0772*/ 	.byte	0x04
	.zero		1


	//   ....[102]....
        /*0774*/ 	.word	0x00005400
        /*0778*/ 	.word	0x0000000c
        /*077c*/ 	.word	0x00000130
        /*0780*/ 	.short	0x010a
        /*0782*/ 	.byte	0xff
	.zero		1


	//   ....[103]....
        /*0784*/ 	.word	0x00005570
        /*0788*/ 	.word	0x00000000
        /*078c*/ 	.word	0x00000000
        /*0790*/ 	.short	0x0101
        /*0792*/ 	.byte	0xff
	.zero		1


	//   ....[104]....
        /*0794*/ 	.word	0x00005a00
        /*0798*/ 	.word	0x000000ff
        /*079c*/ 	.word	0x00000128
        /*07a0*/ 	.short	0x010a
        /*07a2*/ 	.byte	0x15
	.zero		1


	//   ....[105]....
        /*07a4*/ 	.word	0x00005b80
        /*07a8*/ 	.word	0x000000ff
        /*07ac*/ 	.word	0x00000100
        /*07b0*/ 	.short	0x010a
        /*07b2*/ 	.byte	0x15
	.zero		1


	//   ....[106]....
        /*07b4*/ 	.word	0x00005d10
        /*07b8*/ 	.word	0x000000ff
        /*07bc*/ 	.word	0x000000e0
        /*07c0*/ 	.short	0x010b
        /*07c2*/ 	.byte	0x15
	.zero		1


	//   ....[107]....
        /*07c4*/ 	.word	0x00005d20
        /*07c8*/ 	.word	0x000000ff
        /*07cc*/ 	.word	0x00000000
        /*07d0*/ 	.short	0x0101
        /*07d2*/ 	.byte	0x06
	.zero		1


	//   ....[108]....
        /*07d4*/ 	.word	0x00005d30
        /*07d8*/ 	.word	0x000000ff
        /*07dc*/ 	.word	0x00000108
        /*07e0*/ 	.short	0x010a
        /*07e2*/ 	.byte	0x15
	.zero		1


	//   ....[109]....
        /*07e4*/ 	.word	0x00005e90
        /*07e8*/ 	.word	0x000000ff
        /*07ec*/ 	.word	0x000000e8
        /*07f0*/ 	.short	0x010b
        /*07f2*/ 	.byte	0x15
	.zero		1


	//   ....[110]....
        /*07f4*/ 	.word	0x00005ea0
        /*07f8*/ 	.word	0x000000ff
        /*07fc*/ 	.word	0x00000000
        /*0800*/ 	.short	0x0101
        /*0802*/ 	.byte	0x06
	.zero		1


	//   ....[111]....
        /*0804*/ 	.word	0x00005eb0
        /*0808*/ 	.word	0x000000ff
        /*080c*/ 	.word	0x00000110
        /*0810*/ 	.short	0x010a
        /*0812*/ 	.byte	0x15
	.zero		1


	//   ....[112]....
        /*0814*/ 	.word	0x00006000
        /*0818*/ 	.word	0x000000ff
        /*081c*/ 	.word	0x000000f0
        /*0820*/ 	.short	0x010b
        /*0822*/ 	.byte	0x15
	.zero		1


	//   ....[113]....
        /*0824*/ 	.word	0x00006010
        /*0828*/ 	.word	0x000000ff
        /*082c*/ 	.word	0x00000000
        /*0830*/ 	.short	0x0101
        /*0832*/ 	.byte	0x06
	.zero		1


	//   ....[114]....
        /*0834*/ 	.word	0x00006020
        /*0838*/ 	.word	0x000000ff
        /*083c*/ 	.word	0x00000118
        /*0840*/ 	.short	0x010a
        /*0842*/ 	.byte	0x15
	.zero		1


	//   ....[115]....
        /*0844*/ 	.word	0x00006200
        /*0848*/ 	.word	0x000000ff
        /*084c*/ 	.word	0x000000f8
        /*0850*/ 	.short	0x010b
        /*0852*/ 	.byte	0x15
	.zero		1


	//   ....[116]....
        /*0854*/ 	.word	0x00006210
        /*0858*/ 	.word	0x000000ff
        /*085c*/ 	.word	0x00000000
        /*0860*/ 	.short	0x0101
        /*0862*/ 	.byte	0x2e
	.zero		1


	//   ....[117]....
        /*0864*/ 	.word	0x00006250
        /*0868*/ 	.word	0x000000ff
        /*086c*/ 	.word	0x00000100
        /*0870*/ 	.short	0x010a
        /*0872*/ 	.byte	0x15
	.zero		1


	//   ....[118]....
        /*0874*/ 	.word	0x00006270
        /*0878*/ 	.word	0x000000ff
        /*087c*/ 	.word	0x00000108
        /*0880*/ 	.short	0x010a
        /*0882*/ 	.byte	0x15
	.zero		1


	//   ....[119]....
        /*0884*/ 	.word	0x00006290
        /*0888*/ 	.word	0x000000ff
        /*088c*/ 	.word	0x00000110
        /*0890*/ 	.short	0x010a
        /*0892*/ 	.byte	0x15
	.zero		1


	//   ....[120]....
        /*0894*/ 	.word	0x000062d0
        /*0898*/ 	.word	0x00000000
        /*089c*/ 	.word	0x00000118
        /*08a0*/ 	.short	0x010a
        /*08a2*/ 	.byte	0xff
	.zero		1


	//   ....[121]....
        /*08a4*/ 	.word	0x000065e0
        /*08a8*/ 	.word	0x00000003
        /*08ac*/ 	.word	0x00000130
        /*08b0*/ 	.short	0x010a
        /*08b2*/ 	.byte	0xff
	.zero		1


	//   ....[122]....
        /*08b4*/ 	.word	0x00006760
        /*08b8*/ 	.word	0x00000000
        /*08bc*/ 	.word	0x00000000
        /*08c0*/ 	.short	0x0101
        /*08c2*/ 	.byte	0xff
	.zero		1


	//   ....[123]....
        /*08c4*/ 	.word	0x00007280
        /*08c8*/ 	.word	0x000000ff
        /*08cc*/ 	.word	0x000000e0
        /*08d0*/ 	.short	0x010a
        /*08d2*/ 	.byte	0x2b
	.zero		1


	//   ....[124]....
        /*08d4*/ 	.word	0x000072a0
        /*08d8*/ 	.word	0x00000064
        /*08dc*/ 	.word	0x00000150
        /*08e0*/ 	.short	0x010a
        /*08e2*/ 	.byte	0xff
	.zero		1


	//   ....[125]....
        /*08e4*/ 	.word	0x00007390
        /*08e8*/ 	.word	0x000000ff
        /*08ec*/ 	.word	0x000000e0
        /*08f0*/ 	.short	0x010a
        /*08f2*/ 	.byte	0x2b
	.zero		1


	//   ....[126]....
        /*08f4*/ 	.word	0x00007480
        /*08f8*/ 	.word	0x00000064
        /*08fc*/ 	.word	0x00000150
        /*0900*/ 	.short	0x010a
        /*0902*/ 	.byte	0xff
	.zero		1


	//   ....[127]....
        /*0904*/ 	.word	0x00007f50
        /*0908*/ 	.word	0x00000000
        /*090c*/ 	.word	0x00000000
        /*0910*/ 	.short	0x0101
        /*0912*/ 	.byte	0xff
	.zero		1


	//   ....[128]....
        /*0914*/ 	.word	0x00007f60
        /*0918*/ 	.word	0x00000003
        /*091c*/ 	.word	0x000000e0
        /*0920*/ 	.short	0x010a
        /*0922*/ 	.byte	0xff
	.zero		1


	//   ....[129]....
        /*0924*/ 	.word	0x00008040
        /*0928*/ 	.word	0x00000003
        /*092c*/ 	.word	0x000000e0
        /*0930*/ 	.short	0x010a
        /*0932*/ 	.byte	0xff
	.zero		1


	//   ....[130]....
        /*0934*/ 	.word	0x00008bb0
        /*0938*/ 	.word	0x0000003d
        /*093c*/ 	.word	0x00000000
        /*0940*/ 	.short	0x0101
        /*0942*/ 	.byte	0xff
	.zero		1


	//   ....[131]....
        /*0944*/ 	.word	0x00008bd0
        /*0948*/ 	.word	0x0000003e
        /*094c*/ 	.word	0x000000e0
        /*0950*/ 	.short	0x010a
        /*0952*/ 	.byte	0xff
	.zero		1


	//   ....[132]....
        /*0954*/ 	.word	0x00008ca0
        /*0958*/ 	.word	0x0000003e
        /*095c*/ 	.word	0x000000e0
        /*0960*/ 	.short	0x010a
        /*0962*/ 	.byte	0xff
	.zero		1


	//   ....[133]....
        /*0964*/ 	.word	0x00009810
        /*0968*/ 	.word	0x0000003d
        /*096c*/ 	.word	0x00000000
        /*0970*/ 	.short	0x0101
        /*0972*/ 	.byte	0xff
	.zero		1


	//   ....[134]....
        /*0974*/ 	.word	0x00009830
        /*0978*/ 	.word	0x0000003e
        /*097c*/ 	.word	0x000000e0
        /*0980*/ 	.short	0x010a
        /*0982*/ 	.byte	0xff
	.zero		1


	//   ....[135]....
        /*0984*/ 	.word	0x00009900
        /*0988*/ 	.word	0x0000003e
        /*098c*/ 	.word	0x000000e0
        /*0990*/ 	.short	0x010a
        /*0992*/ 	.byte	0xff
	.zero		1


	//   ....[136]....
        /*0994*/ 	.word	0x00009cf0
        /*0998*/ 	.word	0x00000074
        /*099c*/ 	.word	0x00000000
        /*09a0*/ 	.short	0x0101
        /*09a2*/ 	.byte	0xff
	.zero		1


	//   ....[137]....
        /*09a4*/ 	.word	0x0000a4c0
        /*09a8*/ 	.word	0x00000002
        /*09ac*/ 	.word	0x00000000
        /*09b0*/ 	.short	0x0101
        /*09b2*/ 	.byte	0xff
	.zero		1


	//   ....[138]....
        /*09b4*/ 	.word	0x0000a760
        /*09b8*/ 	.word	0x000000ff
        /*09bc*/ 	.word	0x00000000
        /*09c0*/ 	.short	0x0101
        /*09c2*/ 	.byte	0x06
	.zero		1


	//   ....[139]....
        /*09c4*/ 	.word	0x0000a780
        /*09c8*/ 	.word	0x00000003
        /*09cc*/ 	.word	0x00000180
        /*09d0*/ 	.short	0x010a
        /*09d2*/ 	.byte	0xff
	.zero		1


	//   ....[140]....
        /*09d4*/ 	.word	0x0000a7e0
        /*09d8*/ 	.word	0x00000000
        /*09dc*/ 	.word	0x00000070
        /*09e0*/ 	.short	0x010a
        /*09e2*/ 	.byte	0xff
	.zero		1


	//   ....[141]....
        /*09e4*/ 	.word	0x0000a840
        /*09e8*/ 	.word	0x00000000
        /*09ec*/ 	.word	0x00000070
        /*09f0*/ 	.short	0x010a
        /*09f2*/ 	.byte	0xff
	.zero		1


	//   ....[142]....
        /*09f4*/ 	.word	0x0000a890
        /*09f8*/ 	.word	0x00000003
        /*09fc*/ 	.word	0x00000130
        /*0a00*/ 	.short	0x010a
        /*0a02*/ 	.byte	0xff
	.zero		1


	//   ....[143]....
        /*0a04*/ 	.word	0x0000a8f0
        /*0a08*/ 	.word	0x00000000
        /*0a0c*/ 	.word	0x00000000
        /*0a10*/ 	.short	0x010a
        /*0a12*/ 	.byte	0xff
	.zero		1


	//   ....[144]....
        /*0a14*/ 	.word	0x0000a950
        /*0a18*/ 	.word	0x00000000
        /*0a1c*/ 	.word	0x00000000
        /*0a20*/ 	.short	0x010a
        /*0a22*/ 	.byte	0xff
	.zero		1


	//   ....[145]....
        /*0a24*/ 	.word	0x0000a9b0
        /*0a28*/ 	.word	0x00000000
        /*0a2c*/ 	.word	0x00000000
        /*0a30*/ 	.short	0x010a
        /*0a32*/ 	.byte	0xff
	.zero		1


	//   ....[146]....
        /*0a34*/ 	.word	0x0000aa10
        /*0a38*/ 	.word	0x00000000
        /*0a3c*/ 	.word	0x00000000
        /*0a40*/ 	.short	0x010a
        /*0a42*/ 	.byte	0xff
	.zero		1


	//   ....[147]....
        /*0a44*/ 	.word	0x0000aa70
        /*0a48*/ 	.word	0x00000000
        /*0a4c*/ 	.word	0x00000000
        /*0a50*/ 	.short	0x010a
        /*0a52*/ 	.byte	0xff
	.zero		1


	//   ....[148]....
        /*0a54*/ 	.word	0x0000aad0
        /*0a58*/ 	.word	0x00000000
        /*0a5c*/ 	.word	0x00000000
        /*0a60*/ 	.short	0x010a
        /*0a62*/ 	.byte	0xff
	.zero		1


	//   ....[149]....
        /*0a64*/ 	.word	0x0000ab30
        /*0a68*/ 	.word	0x00000000
        /*0a6c*/ 	.word	0x00000000
        /*0a70*/ 	.short	0x010a
        /*0a72*/ 	.byte	0xff
	.zero		1


	//   ....[150]....
        /*0a74*/ 	.word	0x0000ab90
        /*0a78*/ 	.word	0x00000000
        /*0a7c*/ 	.word	0x00000000
        /*0a80*/ 	.short	0x010a
        /*0a82*/ 	.byte	0xff
	.zero		1


	//   ....[151]....
        /*0a84*/ 	.word	0x0000abf0
        /*0a88*/ 	.word	0x00000000
        /*0a8c*/ 	.word	0x00000000
        /*0a90*/ 	.short	0x010a
        /*0a92*/ 	.byte	0xff
	.zero		1


	//   ....[152]....
        /*0a94*/ 	.word	0x0000ac50
        /*0a98*/ 	.word	0x00000000
        /*0a9c*/ 	.word	0x00000000
        /*0aa0*/ 	.short	0x010a
        /*0aa2*/ 	.byte	0xff
	.zero		1


	//   ....[153]....
        /*0aa4*/ 	.word	0x0000acb0
        /*0aa8*/ 	.word	0x00000000
        /*0aac*/ 	.word	0x00000000
        /*0ab0*/ 	.short	0x010a
        /*0ab2*/ 	.byte	0xff
	.zero		1


	//   ....[154]....
        /*0ab4*/ 	.word	0x0000ad10
        /*0ab8*/ 	.word	0x00000000
        /*0abc*/ 	.word	0x00000000
        /*0ac0*/ 	.short	0x010a
        /*0ac2*/ 	.byte	0xff
	.zero		1


	//   ....[155]....
        /*0ac4*/ 	.word	0x0000ad70
        /*0ac8*/ 	.word	0x00000000
        /*0acc*/ 	.word	0x00000000
        /*0ad0*/ 	.short	0x010a
        /*0ad2*/ 	.byte	0xff
	.zero		1


	//   ....[156]....
        /*0ad4*/ 	.word	0x0000adc0
        /*0ad8*/ 	.word	0x00000002
        /*0adc*/ 	.word	0x00000170
        /*0ae0*/ 	.short	0x010a
        /*0ae2*/ 	.byte	0xff
	.zero		1


	//   ....[157]....
        /*0ae4*/ 	.word	0x0000ae20
        /*0ae8*/ 	.word	0x00000002
        /*0aec*/ 	.word	0x00000140
        /*0af0*/ 	.short	0x010a
        /*0af2*/ 	.byte	0xff
	.zero		1


	//   ....[158]....
        /*0af4*/ 	.word	0x0000ae70
        /*0af8*/ 	.word	0x00000002
        /*0afc*/ 	.word	0x00000130
        /*0b00*/ 	.short	0x010a
        /*0b02*/ 	.byte	0xff
	.zero		1


	//   ....[159]....
        /*0b04*/ 	.word	0x0000aed0
        /*0b08*/ 	.word	0x00000000
        /*0b0c*/ 	.word	0x00000140
        /*0b10*/ 	.short	0x010a
        /*0b12*/ 	.byte	0xff
	.zero		1


	//   ....[160]....
        /*0b14*/ 	.word	0x0000af30
        /*0b18*/ 	.word	0x00000000
        /*0b1c*/ 	.word	0x00000008
        /*0b20*/ 	.short	0x010a
        /*0b22*/ 	.byte	0xff
	.zero		1


	//   ....[161]....
        /*0b24*/ 	.word	0x0000b020
        /*0b28*/ 	.word	0x00000000
        /*0b2c*/ 	.word	0x00000008
        /*0b30*/ 	.short	0x010a
        /*0b32*/ 	.byte	0xff
	.zero		1


	//   ....[162]....
        /*0b34*/ 	.word	0x0000b070
        /*0b38*/ 	.word	0x00000000
        /*0b3c*/ 	.word	0x00000130
        /*0b40*/ 	.short	0x010a
        /*0b42*/ 	.byte	0xff
	.zero		1


	//   ....[163]....
        /*0b44*/ 	.word	0x0000b0d0
        /*0b48*/ 	.word	0x00000000
        /*0b4c*/ 	.word	0x00000160
        /*0b50*/ 	.short	0x010a
        /*0b52*/ 	.byte	0xff
	.zero		1


	//   ....[164]....
        /*0b54*/ 	.word	0x0000b130
        /*0b58*/ 	.word	0x00000000
        /*0b5c*/ 	.word	0x00000000
        /*0b60*/ 	.short	0x010a
        /*0b62*/ 	.byte	0xff
	.zero		1


	//   ....[165]....
        /*0b64*/ 	.word	0x0000b190
        /*0b68*/ 	.word	0x00000000
        /*0b6c*/ 	.word	0x00000000
        /*0b70*/ 	.short	0x010a
        /*0b72*/ 	.byte	0xff
	.zero		1


	//   ....[166]....
        /*0b74*/ 	.word	0x0000b1f0
        /*0b78*/ 	.word	0x00000000
        /*0b7c*/ 	.word	0x00000190
        /*0b80*/ 	.short	0x010a
        /*0b82*/ 	.byte	0xff
	.zero		1


	//   ....[167]....
        /*0b84*/ 	.word	0x0000b240
        /*0b88*/ 	.word	0x0000000c
        /*0b8c*/ 	.word	0x00000130
        /*0b90*/ 	.short	0x010a
        /*0b92*/ 	.byte	0xff
	.zero		1


	//   ....[168]....
        /*0b94*/ 	.word	0x0000b2a0
        /*0b98*/ 	.word	0x00000000
        /*0b9c*/ 	.word	0x00000128
        /*0ba0*/ 	.short	0x010a
        /*0ba2*/ 	.byte	0xff
	.zero		1


	//   ....[169]....
        /*0ba4*/ 	.word	0x0000b300
        /*0ba8*/ 	.word	0x00000000
        /*0bac*/ 	.word	0x00000100
        /*0bb0*/ 	.short	0x010a
        /*0bb2*/ 	.byte	0xff
	.zero		1


	//   ....[170]....
        /*0bb4*/ 	.word	0x0000b360
        /*0bb8*/ 	.word	0x00000000
        /*0bbc*/ 	.word	0x00000108
        /*0bc0*/ 	.short	0x010a
        /*0bc2*/ 	.byte	0xff
	.zero		1


	//   ....[171]....
        /*0bc4*/ 	.word	0x0000b3c0
        /*0bc8*/ 	.word	0x00000000
        /*0bcc*/ 	.word	0x00000110
        /*0bd0*/ 	.short	0x010a
        /*0bd2*/ 	.byte	0xff
	.zero		1


	//   ....[172]....
        /*0bd4*/ 	.word	0x0000b420
        /*0bd8*/ 	.word	0x00000000
        /*0bdc*/ 	.word	0x00000118
        /*0be0*/ 	.short	0x010a
        /*0be2*/ 	.byte	0xff
	.zero		1


	//   ....[173]....
        /*0be4*/ 	.word	0x0000b480
        /*0be8*/ 	.word	0x00000000
        /*0bec*/ 	.word	0x00000100
        /*0bf0*/ 	.short	0x010a
        /*0bf2*/ 	.byte	0xff
	.zero		1


	//   ....[174]....
        /*0bf4*/ 	.word	0x0000b4e0
        /*0bf8*/ 	.word	0x00000000
        /*0bfc*/ 	.word	0x00000108
        /*0c00*/ 	.short	0x010a
        /*0c02*/ 	.byte	0xff
	.zero		1


	//   ....[175]....
        /*0c04*/ 	.word	0x0000b540
        /*0c08*/ 	.word	0x00000000
        /*0c0c*/ 	.word	0x00000110
        /*0c10*/ 	.short	0x010a
        /*0c12*/ 	.byte	0xff
	.zero		1


	//   ....[176]....
        /*0c14*/ 	.word	0x0000b590
        /*0c18*/ 	.word	0x00000003
        /*0c1c*/ 	.word	0x00000130
        /*0c20*/ 	.short	0x010a
        /*0c22*/ 	.byte	0xff
	.zero		1


	//   ....[177]....
        /*0c24*/ 	.word	0x0000b5f0
        /*0c28*/ 	.word	0x00000000
        /*0c2c*/ 	.word	0x000000e0
        /*0c30*/ 	.short	0x010a
        /*0c32*/ 	.byte	0xff
	.zero		1


	//   ....[178]....
        /*0c34*/ 	.word	0x0000b640
        /*0c38*/ 	.word	0x00000064
        /*0c3c*/ 	.word	0x00000150
        /*0c40*/ 	.short	0x010a
        /*0c42*/ 	.byte	0xff
	.zero		1


	//   ....[179]....
        /*0c44*/ 	.word	0x0000b690
        /*0c48*/ 	.word	0x00000003
        /*0c4c*/ 	.word	0x000000e0
        /*0c50*/ 	.short	0x010a
        /*0c52*/ 	.byte	0xff
	.zero		1


	//   ....[180]....
        /*0c54*/ 	.word	0x0000b6e0
        /*0c58*/ 	.word	0x0000003e
        /*0c5c*/ 	.word	0x000000e0
        /*0c60*/ 	.short	0x010a
        /*0c62*/ 	.byte	0xff
	.zero		1


	//   ....[181]....
        /*0c64*/ 	.word	0x0000b730
        /*0c68*/ 	.word	0x0000003e
        /*0c6c*/ 	.word	0x000000e0
        /*0c70*/ 	.short	0x010a
        /*0c72*/ 	.byte	0xff
	.zero		1


	//----- nvinfo : EIATTR_NUM_MBARRIERS
	.align		4
.L_47:
        /*0c74*/ 	.byte	0x03, 0x38
        /*0c76*/ 	.short	0x0033


	//----- nvinfo : EIATTR_EXIT_INSTR_OFFSETS
	.align		4
        /*0c78*/ 	.byte	0x04, 0x1c
        /*0c7a*/ 	.short	(.L_49 - .L_48)


	//   ....[0]....
.L_48:
        /*0c7c*/ 	.word	0x000038d0


	//   ....[1]....
        /*0c80*/ 	.word	0x00003dc0


	//   ....[2]....
        /*0c84*/ 	.word	0x00003e20


	//   ....[3]....
        /*0c88*/ 	.word	0x00005190


	//   ....[4]....
        /*0c8c*/ 	.word	0x00006300


	//   ....[5]....
        /*0c90*/ 	.word	0x00006340


	//   ....[6]....
        /*0c94*/ 	.word	0x0000a660


	//   ....[7]....
        /*0c98*/ 	.word	0x0000a6d0


	//   ....[8]....
        /*0c9c*/ 	.word	0x0000a700


	//   ....[9]....
        /*0ca0*/ 	.word	0x0000a770


	//----- nvinfo : EIATTR_MAX_THREADS
	.align		4
.L_49:
        /*0ca4*/ 	.byte	0x04, 0x05
        /*0ca6*/ 	.short	(.L_51 - .L_50)
.L_50:
        /*0ca8*/ 	.word	0x00000100
        /*0cac*/ 	.word	0x00000001
        /*0cb0*/ 	.word	0x00000001


	//----- nvinfo : EIATTR_CRS_STACK_SIZE
	.align		4
.L_51:
        /*0cb4*/ 	.byte	0x04, 0x1e
        /*0cb6*/ 	.short	(.L_53 - .L_52)
.L_52:
        /*0cb8*/ 	.word	0x00000000


	//----- nvinfo : EIATTR_CBANK_PARAM_SIZE
	.align		4
.L_53:
        /*0cbc*/ 	.byte	0x03, 0x19
        /*0cbe*/ 	.short	0x0c00


	//----- nvinfo : EIATTR_PARAM_CBANK
	.align		4
        /*0cc0*/ 	.byte	0x04, 0x0a
        /*0cc2*/ 	.short	(.L_55 - .L_54)
	.align		4
.L_54:
        /*0cc4*/ 	.word	index@(.nv.constant0._ZN7cutlass13device_kernelINS_4gemm6kernel13GemmUniversalIN4cute5tupleIJiiiiEEENS1_10collective13CollectiveMmaINS1_46MainloopSm100TmaUmmaWarpSpecializedBlockScaledILi14ELi2ELi2ENS5_IJNS4_1CILi4EEESB_NSA_ILi1EEEEEEEENS5_IJNSA_ILi256EEENSA_ILi128EEESG_EEENS5_IJNS_12float_e2m1_tENS_13float_ue8m0_tEEEENS5_IJNS5_IJlSC_lEEENS4_6LayoutINS5_IJNS5_IJNS5_IJNSA_ILi32EEESB_EEEiEEESP_NS5_IJSC_iEEEEEENS5_IJNS5_IJNS5_IJNSA_ILi16EEESB_EEEiEEENS5_IJNS5_IJNSA_ILi0EEESC_EEENSA_ILi512EEEEEENS5_IJSV_iEEEEEEEEEEESK_S12_NS4_8TiledMMAINS4_8MMA_AtomIJNS4_23SM100_MMA_MXF4_2x1SM_SSISI_SI_fSJ_Li256ELi128ELi32ELNS4_4UMMA5MajorE0ELS17_0ELNS16_7ScaleInE0ELS18_0EEEEEENSM_INS5_IJSC_SC_SC_EEENS5_IJSV_SV_SV_EEEEENS5_IJNS4_10UnderscoreES1E_S1E_EEEEENS5_IJNS4_28SM100_TMA_2SM_LOAD_MULTICASTES1H_EEENS5_IJNS4_14ComposedLayoutINS4_7SwizzleILi2ELi4ELi3EEENS4_18smem_ptr_flag_bitsILi4EEENSM_INS5_IJNSA_ILi8EEESG_EEENS5_IJSG_SC_EEEEEEENSM_INS5_IJNS5_IJNS5_IJSO_SC_EEENS5_IJSN_NSA_ILi2EEEEEEEEESC_NS5_IJS1U_SC_EEEEEENS5_IJNS5_IJNS5_IJST_SX_EEESW_EEESV_NS5_IJS1U_SX_EEEEEEEEEEEvNS4_8identityES1I_S24_vS25_EENS_8epilogue10collective18CollectiveEpilogueINS27_23Sm100TmaWarpSpecializedILi4ELi2ELi32ELb1ELb0EEEJNS5_IJSG_SG_SG_EEENS5_IJNSM_ISG_SC_EENSM_ISN_SC_EEEEENS_10bfloat16_tESL_S2G_SL_NS27_6fusion15FusionCallbacksIS2B_NS2H_17LinearCombinationIS2G_fS2G_fLNS_15FloatRoundStyleE2EEES2C_S2F_JEEENS4_5SM1004TMEM4LOAD26SM100_TMEM_LOAD_32dp32b32xENS4_13SM90_TMA_LOADENS1J_IS1L_NS1M_ILi16EEENSM_INS5_IJS1O_SN_EEENS5_IJSN_SC_EEEEEEENS4_39AutoVectorizingCopyWithAssumedAlignmentILi128EEENS4_14SM90_TMA_STOREES2W_S2Y_S2Y_EEEvvEEEEvNT_6ParamsE)
        /*0cc8*/ 	.short	0x0380
        /*0cca*/ 	.short	0x0c00


	//----- nvinfo : EIATTR_SW_WAR
	.align		4
.L_55:
        /*0ccc*/ 	.byte	0x04, 0x36
        /*0cce*/ 	.short	(.L_57 - .L_56)
.L_56:
        /*0cd0*/ 	.word	0x00000008
.L_57:


//--------------------- .nv.callgraph             --------------------------
	.section	.nv.callgraph,"",@"SHT_CUDA_CALLGRAPH"
	.align	4
	.sectionentsize	8
	.align		4
        /*0000*/ 	.word	0x00000000
	.align		4
        /*0004*/ 	.word	0xffffffff
	.align		4
        /*0008*/ 	.word	index@(_ZN7cutlass13device_kernelINS_4gemm6kernel13GemmUniversalIN4cute5tupleIJiiiiEEENS1_10collective13CollectiveMmaINS1_46MainloopSm100TmaUmmaWarpSpecializedBlockScaledILi14ELi2ELi2ENS5_IJNS4_1CILi4EEESB_NSA_ILi1EEEEEEEENS5_IJNSA_ILi256EEENSA_ILi128EEESG_EEENS5_IJNS_12float_e2m1_tENS_13float_ue8m0_tEEEENS5_IJNS5_IJlSC_lEEENS4_6LayoutINS5_IJNS5_IJNS5_IJNSA_ILi32EEESB_EEEiEEESP_NS5_IJSC_iEEEEEENS5_IJNS5_IJNS5_IJNSA_ILi16EEESB_EEEiEEENS5_IJNS5_IJNSA_ILi0EEESC_EEENSA_ILi512EEEEEENS5_IJSV_iEEEEEEEEEEESK_S12_NS4_8TiledMMAINS4_8MMA_AtomIJNS4_23SM100_MMA_MXF4_2x1SM_SSISI_SI_fSJ_Li256ELi128ELi32ELNS4_4UMMA5MajorE0ELS17_0ELNS16_7ScaleInE0ELS18_0EEEEEENSM_INS5_IJSC_SC_SC_EEENS5_IJSV_SV_SV_EEEEENS5_IJNS4_10UnderscoreES1E_S1E_EEEEENS5_IJNS4_28SM100_TMA_2SM_LOAD_MULTICASTES1H_EEENS5_IJNS4_14ComposedLayoutINS4_7SwizzleILi2ELi4ELi3EEENS4_18smem_ptr_flag_bitsILi4EEENSM_INS5_IJNSA_ILi8EEESG_EEENS5_IJSG_SC_EEEEEEENSM_INS5_IJNS5_IJNS5_IJSO_SC_EEENS5_IJSN_NSA_ILi2EEEEEEEEESC_NS5_IJS1U_SC_EEEEEENS5_IJNS5_IJNS5_IJST_SX_EEESW_EEESV_NS5_IJS1U_SX_EEEEEEEEEEEvNS4_8identityES1I_S24_vS25_EENS_8epilogue10collective18CollectiveEpilogueINS27_23Sm100TmaWarpSpecializedILi4ELi2ELi32ELb1ELb0EEEJNS5_IJSG_SG_SG_EEENS5_IJNSM_ISG_SC_EENSM_ISN_SC_EEEEENS_10bfloat16_tESL_S2G_SL_NS27_6fusion15FusionCallbacksIS2B_NS2H_17LinearCombinationIS2G_fS2G_fLNS_15FloatRoundStyleE2EEES2C_S2F_JEEENS4_5SM1004TMEM4LOAD26SM100_TMEM_LOAD_32dp32b32xENS4_13SM90_TMA_LOADENS1J_IS1L_NS1M_ILi16EEENSM_INS5_IJS1O_SN_EEENS5_IJSN_SC_EEEEEEENS4_39AutoVectorizingCopyWithAssumedAlignmentILi128EEENS4_14SM90_TMA_STOREES2W_S2Y_S2Y_EEEvvEEEEvNT_6ParamsE)
	.align		4
        /*000c*/ 	.word	index@(__assertfail)
	.align		4
        /*0010*/ 	.word	0x00000000
	.align		4
        /*0014*/ 	.word	0xfffffffe
	.align		4
        /*0018*/ 	.word	0x00000000
	.align		4
        /*001c*/ 	.word	0xfffffffd
	.align		4
        /*0020*/ 	.word	0x00000000
	.align		4
        /*0024*/ 	.word	0xfffffffc


//--------------------- .nv.constant4             --------------------------
	.section	.nv.constant4,"a",@progbits
	.align	8
	.align		8
.nv.constant4:
        /*0000*/ 	.dword	__assertfail
	.align		8
        /*0008*/ 	.dword	__unnamed_1
	.align		8
        /*0010*/ 	.dword	__unnamed_2
	.align		8
        /*0018*/ 	.dword	_ZN40_INTERNAL_ef1cf772_4_k_cu_7882598e_359424cuda3std3__45__cpo5beginE
	.align		8
        /*0020*/ 	.dword	_ZN40_INTERNAL_ef1cf772_4_k_cu_7882598e_359424cuda3std3__45__cpo3endE
	.align		8
        /*0028*/ 	.dword	_ZN40_INTERNAL_ef1cf772_4_k_cu_7882598e_359424cuda3std3__45__cpo6cbeginE
	.align		8
        /*0030*/ 	.dword	_ZN40_INTERNAL_ef1cf772_4_k_cu_7882598e_359424cuda3std3__45__cpo4cendE
	.align		8
        /*0038*/ 	.dword	_ZN40_INTERNAL_ef1cf772_4_k_cu_7882598e_359424cuda3std3__442_GLOBAL__N__ef1cf772_4_k_cu_7882598e_359426ignoreE
	.align		8
        /*0040*/ 	.dword	_ZN40_INTERNAL_ef1cf772_4_k_cu_7882598e_359424cuda3std3__419piecewise_constructE
	.align		8
        /*0048*/ 	.dword	_ZN40_INTERNAL_ef1cf772_4_k_cu_7882598e_359424cuda3std3__48in_placeE
	.align		8
        /*0050*/ 	.dword	_ZN40_INTERNAL_ef1cf772_4_k_cu_7882598e_359424cuda3std6ranges3__45__cpo4swapE
	.align		8
        /*0058*/ 	.dword	_ZN40_INTERNAL_ef1cf772_4_k_cu_7882598e_359424cuda3std6ranges3__45__cpo9iter_moveE
	.align		8
        /*0060*/ 	.dword	_ZN40_INTERNAL_ef1cf772_4_k_cu_7882598e_359424cute7productE
	.align		8
        /*0068*/ 	.dword	_ZN40_INTERNAL_ef1cf772_4_k_cu_7882598e_359424cute1_E
	.align		8
        /*0070*/ 	.dword	$str$25
	.align		8
        /*0078*/ 	.dword	$str$26
	.align		8
        /*0080*/ 	.dword	$str$29
	.align		8
        /*0088*/ 	.dword	$str$30


//--------------------- .text._ZN7cutlass13device_kernelINS_4gemm6kernel13GemmUniversalIN4cute5tupleIJiiiiEEENS1_10collective13CollectiveMmaINS1_46MainloopSm100TmaUmmaWarpSpecializedBlockScaledILi14ELi2ELi2ENS5_IJNS4_1CILi4EEESB_NSA_ILi1EEEEEEEENS5_IJNSA_ILi256EEENSA_ILi128EEESG_EEENS5_IJNS_12float_e2m1_tENS_13float_ue8m0_tEEEENS5_IJNS5_IJlSC_lEEENS4_6LayoutINS5_IJNS5_IJNS5_IJNSA_ILi32EEESB_EEEiEEESP_NS5_IJSC_iEEEEEENS5_IJNS5_IJNS5_IJNSA_ILi16EEESB_EEEiEEENS5_IJNS5_IJNSA_ILi0EEESC_EEENSA_ILi512EEEEEENS5_IJSV_iEEEEEEEEEEESK_S12_NS4_8TiledMMAINS4_8MMA_AtomIJNS4_23SM100_MMA_MXF4_2x1SM_SSISI_SI_fSJ_Li256ELi128ELi32ELNS4_4UMMA5MajorE0ELS17_0ELNS16_7ScaleInE0ELS18_0EEEEEENSM_INS5_IJSC_SC_SC_EEENS5_IJSV_SV_SV_EEEEENS5_IJNS4_10UnderscoreES1E_S1E_EEEEENS5_IJNS4_28SM100_TMA_2SM_LOAD_MULTICASTES1H_EEENS5_IJNS4_14ComposedLayoutINS4_7SwizzleILi2ELi4ELi3EEENS4_18smem_ptr_flag_bitsILi4EEENSM_INS5_IJNSA_ILi8EEESG_EEENS5_IJSG_SC_EEEEEEENSM_INS5_IJNS5_IJNS5_IJSO_SC_EEENS5_IJSN_NSA_ILi2EEEEEEEEESC_NS5_IJS1U_SC_EEEEEENS5_IJNS5_IJNS5_IJST_SX_EEESW_EEESV_NS5_IJS1U_SX_EEEEEEEEEEEvNS4_8identityES1I_S24_vS25_EENS_8epilogue10collective18CollectiveEpilogueINS27_23Sm100TmaWarpSpecializedILi4ELi2ELi32ELb1ELb0EEEJNS5_IJSG_SG_SG_EEENS5_IJNSM_ISG_SC_EENSM_ISN_SC_EEEEENS_10bfloat16_tESL_S2G_SL_NS27_6fusion15FusionCallbacksIS2B_NS2H_17LinearCombinationIS2G_fS2G_fLNS_15FloatRoundStyleE2EEES2C_S2F_JEEENS4_5SM1004TMEM4LOAD26SM100_TMEM_LOAD_32dp32b32xENS4_13SM90_TMA_LOADENS1J_IS1L_NS1M_ILi16EEENSM_INS5_IJS1O_SN_EEENS5_IJSN_SC_EEEEEEENS4_39AutoVectorizingCopyWithAssumedAlignmentILi128EEENS4_14SM90_TMA_STOREES2W_S2Y_S2Y_EEEvvEEEEvNT_6ParamsE --------------------------
	.section	.text._ZN7cutlass13device_kernelINS_4gemm6kernel13GemmUniversalIN4cute5tupleIJiiiiEEENS1_10collective13CollectiveMmaINS1_46MainloopSm100TmaUmmaWarpSpecializedBlockScaledILi14ELi2ELi2ENS5_IJNS4_1CILi4EEESB_NSA_ILi1EEEEEEEENS5_IJNSA_ILi256EEENSA_ILi128EEESG_EEENS5_IJNS_12float_e2m1_tENS_13float_ue8m0_tEEEENS5_IJNS5_IJlSC_lEEENS4_6LayoutINS5_IJNS5_IJNS5_IJNSA_ILi32EEESB_EEEiEEESP_NS5_IJSC_iEEEEEENS5_IJNS5_IJNS5_IJNSA_ILi16EEESB_EEEiEEENS5_IJNS5_IJNSA_ILi0EEESC_EEENSA_ILi512EEEEEENS5_IJSV_iEEEEEEEEEEESK_S12_NS4_8TiledMMAINS4_8MMA_AtomIJNS4_23SM100_MMA_MXF4_2x1SM_SSISI_SI_fSJ_Li256ELi128ELi32ELNS4_4UMMA5MajorE0ELS17_0ELNS16_7ScaleInE0ELS18_0EEEEEENSM_INS5_IJSC_SC_SC_EEENS5_IJSV_SV_SV_EEEEENS5_IJNS4_10UnderscoreES1E_S1E_EEEEENS5_IJNS4_28SM100_TMA_2SM_LOAD_MULTICASTES1H_EEENS5_IJNS4_14ComposedLayoutINS4_7SwizzleILi2ELi4ELi3EEENS4_18smem_ptr_flag_bitsILi4EEENSM_INS5_IJNSA_ILi8EEESG_EEENS5_IJSG_SC_EEEEEEENSM_INS5_IJNS5_IJNS5_IJSO_SC_EEENS5_IJSN_NSA_ILi2EEEEEEEEESC_NS5_IJS1U_SC_EEEEEENS5_IJNS5_IJNS5_IJST_SX_EEESW_EEESV_NS5_IJS1U_SX_EEEEEEEEEEEvNS4_8identityES1I_S24_vS25_EENS_8epilogue10collective18CollectiveEpilogueINS27_23Sm100TmaWarpSpecializedILi4ELi2ELi32ELb1ELb0EEEJNS5_IJSG_SG_SG_EEENS5_IJNSM_ISG_SC_EENSM_ISN_SC_EEEEENS_10bfloat16_tESL_S2G_SL_NS27_6fusion15FusionCallbacksIS2B_NS2H_17LinearCombinationIS2G_fS2G_fLNS_15FloatRoundStyleE2EEES2C_S2F_JEEENS4_5SM1004TMEM4LOAD26SM100_TMEM_LOAD_32dp32b32xENS4_13SM90_TMA_LOADENS1J_IS1L_NS1M_ILi16EEENSM_INS5_IJS1O_SN_EEENS5_IJSN_SC_EEEEEEENS4_39AutoVectorizingCopyWithAssumedAlignmentILi128EEENS4_14SM90_TMA_STOREES2W_S2Y_S2Y_EEEvvEEEEvNT_6ParamsE,"ax",@progbits
	.align	128
.text._ZN7cutlass13device_kernelINS_4gemm6kernel13GemmUniversalIN4cute5tupleIJiiiiEEENS1_10collective13CollectiveMmaINS1_46MainloopSm100TmaUmmaWarpSpecializedBlockScaledILi14ELi2ELi2ENS5_IJNS4_1CILi4EEESB_NSA_ILi1EEEEEEEENS5_IJNSA_ILi256EEENSA_ILi128EEESG_EEENS5_IJNS_12float_e2m1_tENS_13float_ue8m0_tEEEENS5_IJNS5_IJlSC_lEEENS4_6LayoutINS5_IJNS5_IJNS5_IJNSA_ILi32EEESB_EEEiEEESP_NS5_IJSC_iEEEEEENS5_IJNS5_IJNS5_IJNSA_ILi16EEESB_EEEiEEENS5_IJNS5_IJNSA_ILi0EEESC_EEENSA_ILi512EEEEEENS5_IJSV_iEEEEEEEEEEESK_S12_NS4_8TiledMMAINS4_8MMA_AtomIJNS4_23SM100_MMA_MXF4_2x1SM_SSISI_SI_fSJ_Li256ELi128ELi32ELNS4_4UMMA5MajorE0ELS17_0ELNS16_7ScaleInE0ELS18_0EEEEEENSM_INS5_IJSC_SC_SC_EEENS5_IJSV_SV_SV_EEEEENS5_IJNS4_10UnderscoreES1E_S1E_EEEEENS5_IJNS4_28SM100_TMA_2SM_LOAD_MULTICASTES1H_EEENS5_IJNS4_14ComposedLayoutINS4_7SwizzleILi2ELi4ELi3EEENS4_18smem_ptr_flag_bitsILi4EEENSM_INS5_IJNSA_ILi8EEESG_EEENS5_IJSG_SC_EEEEEEENSM_INS5_IJNS5_IJNS5_IJSO_SC_EEENS5_IJSN_NSA_ILi2EEEEEEEEESC_NS5_IJS1U_SC_EEEEEENS5_IJNS5_IJNS5_IJST_SX_EEESW_EEESV_NS5_IJS1U_SX_EEEEEEEEEEEvNS4_8identityES1I_S24_vS25_EENS_8epilogue10collective18CollectiveEpilogueINS27_23Sm100TmaWarpSpecializedILi4ELi2ELi32ELb1ELb0EEEJNS5_IJSG_SG_SG_EEENS5_IJNSM_ISG_SC_EENSM_ISN_SC_EEEEENS_10bfloat16_tESL_S2G_SL_NS27_6fusion15FusionCallbacksIS2B_NS2H_17LinearCombinationIS2G_fS2G_fLNS_15FloatRoundStyleE2EEES2C_S2F_JEEENS4_5SM1004TMEM4LOAD26SM100_TMEM_LOAD_32dp32b32xENS4_13SM90_TMA_LOADENS1J_IS1L_NS1M_ILi16EEENSM_INS5_IJS1O_SN_EEENS5_IJSN_SC_EEEEEEENS4_39AutoVectorizingCopyWithAssumedAlignmentILi128EEENS4_14SM90_TMA_STOREES2W_S2Y_S2Y_EEEvvEEEEvNT_6ParamsE:
        .type           _ZN7cutlass13device_kernelINS_4gemm6kernel13GemmUniversalIN4cute5tupleIJiiiiEEENS1_10collective13CollectiveMmaINS1_46MainloopSm100TmaUmmaWarpSpecializedBlockScaledILi14ELi2ELi2ENS5_IJNS4_1CILi4EEESB_NSA_ILi1EEEEEEEENS5_IJNSA_ILi256EEENSA_ILi128EEESG_EEENS5_IJNS_12float_e2m1_tENS_13float_ue8m0_tEEEENS5_IJNS5_IJlSC_lEEENS4_6LayoutINS5_IJNS5_IJNS5_IJNSA_ILi32EEESB_EEEiEEESP_NS5_IJSC_iEEEEEENS5_IJNS5_IJNS5_IJNSA_ILi16EEESB_EEEiEEENS5_IJNS5_IJNSA_ILi0EEESC_EEENSA_ILi512EEEEEENS5_IJSV_iEEEEEEEEEEESK_S12_NS4_8TiledMMAINS4_8MMA_AtomIJNS4_23SM100_MMA_MXF4_2x1SM_SSISI_SI_fSJ_Li256ELi128ELi32ELNS4_4UMMA5MajorE0ELS17_0ELNS16_7ScaleInE0ELS18_0EEEEEENSM_INS5_IJSC_SC_SC_EEENS5_IJSV_SV_SV_EEEEENS5_IJNS4_10UnderscoreES1E_S1E_EEEEENS5_IJNS4_28SM100_TMA_2SM_LOAD_MULTICASTES1H_EEENS5_IJNS4_14ComposedLayoutINS4_7SwizzleILi2ELi4ELi3EEENS4_18smem_ptr_flag_bitsILi4EEENSM_INS5_IJNSA_ILi8EEESG_EEENS5_IJSG_SC_EEEEEEENSM_INS5_IJNS5_IJNS5_IJSO_SC_EEENS5_IJSN_NSA_ILi2EEEEEEEEESC_NS5_IJS1U_SC_EEEEEENS5_IJNS5_IJNS5_IJST_SX_EEESW_EEESV_NS5_IJS1U_SX_EEEEEEEEEEEvNS4_8identityES1I_S24_vS25_EENS_8epilogue10collective18CollectiveEpilogueINS27_23Sm100TmaWarpSpecializedILi4ELi2ELi32ELb1ELb0EEEJNS5_IJSG_SG_SG_EEENS5_IJNSM_ISG_SC_EENSM_ISN_SC_EEEEENS_10bfloat16_tESL_S2G_SL_NS27_6fusion15FusionCallbacksIS2B_NS2H_17LinearCombinationIS2G_fS2G_fLNS_15FloatRoundStyleE2EEES2C_S2F_JEEENS4_5SM1004TMEM4LOAD26SM100_TMEM_LOAD_32dp32b32xENS4_13SM90_TMA_LOADENS1J_IS1L_NS1M_ILi16EEENSM_INS5_IJS1O_SN_EEENS5_IJSN_SC_EEEEEEENS4_39AutoVectorizingCopyWithAssumedAlignmentILi128EEENS4_14SM90_TMA_STOREES2W_S2Y_S2Y_EEEvvEEEEvNT_6ParamsE,@function
        .size           _ZN7cutlass13device_kernelINS_4gemm6kernel13GemmUniversalIN4cute5tupleIJiiiiEEENS1_10collective13CollectiveMmaINS1_46MainloopSm100TmaUmmaWarpSpecializedBlockScaledILi14ELi2ELi2ENS5_IJNS4_1CILi4EEESB_NSA_ILi1EEEEEEEENS5_IJNSA_ILi256EEENSA_ILi128EEESG_EEENS5_IJNS_12float_e2m1_tENS_13float_ue8m0_tEEEENS5_IJNS5_IJlSC_lEEENS4_6LayoutINS5_IJNS5_IJNS5_IJNSA_ILi32EEESB_EEEiEEESP_NS5_IJSC_iEEEEEENS5_IJNS5_IJNS5_IJNSA_ILi16EEESB_EEEiEEENS5_IJNS5_IJNSA_ILi0EEESC_EEENSA_ILi512EEEEEENS5_IJSV_iEEEEEEEEEEESK_S12_NS4_8TiledMMAINS4_8MMA_AtomIJNS4_23SM100_MMA_MXF4_2x1SM_SSISI_SI_fSJ_Li256ELi128ELi32ELNS4_4UMMA5MajorE0ELS17_0ELNS16_7ScaleInE0ELS18_0EEEEEENSM_INS5_IJSC_SC_SC_EEENS5_IJSV_SV_SV_EEEEENS5_IJNS4_10UnderscoreES1E_S1E_EEEEENS5_IJNS4_28SM100_TMA_2SM_LOAD_MULTICASTES1H_EEENS5_IJNS4_14ComposedLayoutINS4_7SwizzleILi2ELi4ELi3EEENS4_18smem_ptr_flag_bitsILi4EEENSM_INS5_IJNSA_ILi8EEESG_EEENS5_IJSG_SC_EEEEEEENSM_INS5_IJNS5_IJNS5_IJSO_SC_EEENS5_IJSN_NSA_ILi2EEEEEEEEESC_NS5_IJS1U_SC_EEEEEENS5_IJNS5_IJNS5_IJST_SX_EEESW_EEESV_NS5_IJS1U_SX_EEEEEEEEEEEvNS4_8identityES1I_S24_vS25_EENS_8epilogue10collective18CollectiveEpilogueINS27_23Sm100TmaWarpSpecializedILi4ELi2ELi32ELb1ELb0EEEJNS5_IJSG_SG_SG_EEENS5_IJNSM_ISG_SC_EENSM_ISN_SC_EEEEENS_10bfloat16_tESL_S2G_SL_NS27_6fusion15FusionCallbacksIS2B_NS2H_17LinearCombinationIS2G_fS2G_fLNS_15FloatRoundStyleE2EEES2C_S2F_JEEENS4_5SM1004TMEM4LOAD26SM100_TMEM_LOAD_32dp32b32xENS4_13SM90_TMA_LOADENS1J_IS1L_NS1M_ILi16EEENSM_INS5_IJS1O_SN_EEENS5_IJSN_SC_EEEEEEENS4_39AutoVectorizingCopyWithAssumedAlignmentILi128EEENS4_14SM90_TMA_STOREES2W_S2Y_S2Y_EEEvvEEEEvNT_6ParamsE,(.L_x_226 - _ZN7cutlass13device_kernelINS_4gemm6kernel13GemmUniversalIN4cute5tupleIJiiiiEEENS1_10collective13CollectiveMmaINS1_46MainloopSm100TmaUmmaWarpSpecializedBlockScaledILi14ELi2ELi2ENS5_IJNS4_1CILi4EEESB_NSA_ILi1EEEEEEEENS5_IJNSA_ILi256EEENSA_ILi128EEESG_EEENS5_IJNS_12float_e2m1_tENS_13float_ue8m0_tEEEENS5_IJNS5_IJlSC_lEEENS4_6LayoutINS5_IJNS5_IJNS5_IJNSA_ILi32EEESB_EEEiEEESP_NS5_IJSC_iEEEEEENS5_IJNS5_IJNS5_IJNSA_ILi16EEESB_EEEiEEENS5_IJNS5_IJNSA_ILi0EEESC_EEENSA_ILi512EEEEEENS5_IJSV_iEEEEEEEEEEESK_S12_NS4_8TiledMMAINS4_8MMA_AtomIJNS4_23SM100_MMA_MXF4_2x1SM_SSISI_SI_fSJ_Li256ELi128ELi32ELNS4_4UMMA5MajorE0ELS17_0ELNS16_7ScaleInE0ELS18_0EEEEEENSM_INS5_IJSC_SC_SC_EEENS5_IJSV_SV_SV_EEEEENS5_IJNS4_10UnderscoreES1E_S1E_EEEEENS5_IJNS4_28SM100_TMA_2SM_LOAD_MULTICASTES1H_EEENS5_IJNS4_14ComposedLayoutINS4_7SwizzleILi2ELi4ELi3EEENS4_18smem_ptr_flag_bitsILi4EEENSM_INS5_IJNSA_ILi8EEESG_EEENS5_IJSG_SC_EEEEEEENSM_INS5_IJNS5_IJNS5_IJSO_SC_EEENS5_IJSN_NSA_ILi2EEEEEEEEESC_NS5_IJS1U_SC_EEEEEENS5_IJNS5_IJNS5_IJST_SX_EEESW_EEESV_NS5_IJS1U_SX_EEEEEEEEEEEvNS4_8identityES1I_S24_vS25_EENS_8epilogue10collective18CollectiveEpilogueINS27_23Sm100TmaWarpSpecializedILi4ELi2ELi32ELb1ELb0EEEJNS5_IJSG_SG_SG_EEENS5_IJNSM_ISG_SC_EENSM_ISN_SC_EEEEENS_10bfloat16_tESL_S2G_SL_NS27_6fusion15FusionCallbacksIS2B_NS2H_17LinearCombinationIS2G_fS2G_fLNS_15FloatRoundStyleE2EEES2C_S2F_JEEENS4_5SM1004TMEM4LOAD26SM100_TMEM_LOAD_32dp32b32xENS4_13SM90_TMA_LOADENS1J_IS1L_NS1M_ILi16EEENSM_INS5_IJS1O_SN_EEENS5_IJSN_SC_EEEEEEENS4_39AutoVectorizingCopyWithAssumedAlignmentILi128EEENS4_14SM90_TMA_STOREES2W_S2Y_S2Y_EEEvvEEEEvNT_6ParamsE)
        .other          _ZN7cutlass13device_kernelINS_4gemm6kernel13GemmUniversalIN4cute5tupleIJiiiiEEENS1_10collective13CollectiveMmaINS1_46MainloopSm100TmaUmmaWarpSpecializedBlockScaledILi14ELi2ELi2ENS5_IJNS4_1CILi4EEESB_NSA_ILi1EEEEEEEENS5_IJNSA_ILi256EEENSA_ILi128EEESG_EEENS5_IJNS_12float_e2m1_tENS_13float_ue8m0_tEEEENS5_IJNS5_IJlSC_lEEENS4_6LayoutINS5_IJNS5_IJNS5_IJNSA_ILi32EEESB_EEEiEEESP_NS5_IJSC_iEEEEEENS5_IJNS5_IJNS5_IJNSA_ILi16EEESB_EEEiEEENS5_IJNS5_IJNSA_ILi0EEESC_EEENSA_ILi512EEEEEENS5_IJSV_iEEEEEEEEEEESK_S12_NS4_8TiledMMAINS4_8MMA_AtomIJNS4_23SM100_MMA_MXF4_2x1SM_SSISI_SI_fSJ_Li256ELi128ELi32ELNS4_4UMMA5MajorE0ELS17_0ELNS16_7ScaleInE0ELS18_0EEEEEENSM_INS5_IJSC_SC_SC_EEENS5_IJSV_SV_SV_EEEEENS5_IJNS4_10UnderscoreES1E_S1E_EEEEENS5_IJNS4_28SM100_TMA_2SM_LOAD_MULTICASTES1H_EEENS5_IJNS4_14ComposedLayoutINS4_7SwizzleILi2ELi4ELi3EEENS4_18smem_ptr_flag_bitsILi4EEENSM_INS5_IJNSA_ILi8EEESG_EEENS5_IJSG_SC_EEEEEEENSM_INS5_IJNS5_IJNS5_IJSO_SC_EEENS5_IJSN_NSA_ILi2EEEEEEEEESC_NS5_IJS1U_SC_EEEEEENS5_IJNS5_IJNS5_IJST_SX_EEESW_EEESV_NS5_IJS1U_SX_EEEEEEEEEEEvNS4_8identityES1I_S24_vS25_EENS_8epilogue10collective18CollectiveEpilogueINS27_23Sm100TmaWarpSpecializedILi4ELi2ELi32ELb1ELb0EEEJNS5_IJSG_SG_SG_EEENS5_IJNSM_ISG_SC_EENSM_ISN_SC_EEEEENS_10bfloat16_tESL_S2G_SL_NS27_6fusion15FusionCallbacksIS2B_NS2H_17LinearCombinationIS2G_fS2G_fLNS_15FloatRoundStyleE2EEES2C_S2F_JEEENS4_5SM1004TMEM4LOAD26SM100_TMEM_LOAD_32dp32b32xENS4_13SM90_TMA_LOADENS1J_IS1L_NS1M_ILi16EEENSM_INS5_IJS1O_SN_EEENS5_IJSN_SC_EEEEEEENS4_39AutoVectorizingCopyWithAssumedAlignmentILi128EEENS4_14SM90_TMA_STOREES2W_S2Y_S2Y_EEEvvEEEEvNT_6ParamsE,@"STO_CUDA_ENTRY STV_DEFAULT"
_ZN7cutlass13device_kernelINS_4gemm6kernel13GemmUniversalIN4cute5tupleIJiiiiEEENS1_10collective13CollectiveMmaINS1_46MainloopSm100TmaUmmaWarpSpecializedBlockScaledILi14ELi2ELi2ENS5_IJNS4_1CILi4EEESB_NSA_ILi1EEEEEEEENS5_IJNSA_ILi256EEENSA_ILi128EEESG_EEENS5_IJNS_12float_e2m1_tENS_13float_ue8m0_tEEEENS5_IJNS5_IJlSC_lEEENS4_6LayoutINS5_IJNS5_IJNS5_IJNSA_ILi32EEESB_EEEiEEESP_NS5_IJSC_iEEEEEENS5_IJNS5_IJNS5_IJNSA_ILi16EEESB_EEEiEEENS5_IJNS5_IJNSA_ILi0EEESC_EEENSA_ILi512EEEEEENS5_IJSV_iEEEEEEEEEEESK_S12_NS4_8TiledMMAINS4_8MMA_AtomIJNS4_23SM100_MMA_MXF4_2x1SM_SSISI_SI_fSJ_Li256ELi128ELi32ELNS4_4UMMA5MajorE0ELS17_0ELNS16_7ScaleInE0ELS18_0EEEEEENSM_INS5_IJSC_SC_SC_EEENS5_IJSV_SV_SV_EEEEENS5_IJNS4_10UnderscoreES1E_S1E_EEEEENS5_IJNS4_28SM100_TMA_2SM_LOAD_MULTICASTES1H_EEENS5_IJNS4_14ComposedLayoutINS4_7SwizzleILi2ELi4ELi3EEENS4_18smem_ptr_flag_bitsILi4EEENSM_INS5_IJNSA_ILi8EEESG_EEENS5_IJSG_SC_EEEEEEENSM_INS5_IJNS5_IJNS5_IJSO_SC_EEENS5_IJSN_NSA_ILi2EEEEEEEEESC_NS5_IJS1U_SC_EEEEEENS5_IJNS5_IJNS5_IJST_SX_EEESW_EEESV_NS5_IJS1U_SX_EEEEEEEEEEEvNS4_8identityES1I_S24_vS25_EENS_8epilogue10collective18CollectiveEpilogueINS27_23Sm100TmaWarpSpecializedILi4ELi2ELi32ELb1ELb0EEEJNS5_IJSG_SG_SG_EEENS5_IJNSM_ISG_SC_EENSM_ISN_SC_EEEEENS_10bfloat16_tESL_S2G_SL_NS27_6fusion15FusionCallbacksIS2B_NS2H_17LinearCombinationIS2G_fS2G_fLNS_15FloatRoundStyleE2EEES2C_S2F_JEEENS4_5SM1004TMEM4LOAD26SM100_TMEM_LOAD_32dp32b32xENS4_13SM90_TMA_LOADENS1J_IS1L_NS1M_ILi16EEENSM_INS5_IJS1O_SN_EEENS5_IJSN_SC_EEEEEEENS4_39AutoVectorizingCopyWithAssumedAlignmentILi128EEENS4_14SM90_TMA_STOREES2W_S2Y_S2Y_EEEvvEEEEvNT_6ParamsE:
[----:B------:R-:W1:Y:S01]  /*0000*/  LDC R1, c[0x0][0x37c] ;  /* 0x0000df00ff017b82 */ /* 0x000e620000000800 */
[----:B------:R-:W2:Y:S01]  /*0010*/  S2R R97, SR_TID.X ;  /* 0x0000000000617919 */ /* 0x000ea20000002100 */
[----:B------:R-:W3:Y:S06]  /*0020*/  LDCU.64 UR12, c[0x0][0xc90] ;  /* 0x00019200ff0c77ac */ /* 0x000eec0008000a00 */
[----:B------:R-:W4:Y:S01]  /*0030*/  S2UR UR58, SR_CgaCtaId ;  /* 0x00000000003a79c3 */ /* 0x000f220000008800 */
[----:B------:R-:W-:Y:S02]  /*0040*/  PRMT R84, RZ, 0x7610, R84 ;  /* 0x00007610ff547816 */ /* 0x000fe40000000054 */
[----:B------:R-:W-:-:S02]  /*0050*/  ELECT P0, URZ, PT ;  /* 0x0000000000ff782f */ /* 0x000fc40003800000 */
[----:B---3--:R-:W-:-:S04]  /*0060*/  ISETP.NE.U32.AND P1, PT, RZ, UR12, PT ;  /* 0x0000000cff007c0c */ /* 0x008fc8000bf25070 */
[----:B------:R-:W-:Y:S01]  /*0070*/  ISETP.NE.AND.EX P2, PT, RZ, UR13, PT, P1 ;  /* 0x0000000dff007c0c */ /* 0x000fe2000bf45310 */
[----:B----4-:R-:W-:Y:S02]  /*0080*/  ULOP3.LUT UR47, UR58, 0x1, URZ, 0xc0, !UPT ;  /* 0x000000013a2f7892 */ /* 0x010fe4000f8ec0ff */
[----:B------:R-:W-:Y:S01]  /*0090*/  ULOP3.LUT UR46, UR58, 0x1, URZ, 0x3c, !UPT ;  /* 0x000000013a2e7892 */ /* 0x000fe2000f8e3cff */
[----:B--2---:R-:W-:-:S05]  /*00a0*/  SHF.R.U32.HI R85, RZ, 0x5, R97 ;  /* 0x00000005ff557819 */ /* 0x004fca0000011661 */
[----:B------:R-:W2:Y:S02]  /*00b0*/  SHFL.IDX PT, R0, R85, RZ, 0x1f ;  /* 0x00001fff55007589 */ /* 0x000ea400000e0000 */
[----:B--2---:R-:W-:Y:S02]  /*00c0*/  R2UR UR27, R0 ;  /* 0x00000000001b72ca */ /* 0x004fe400000e0000 */
[----:B-1----:R-:W-:Y:S05]  /*00d0*/  @P2 BRA `(.L_x_0) ;  /* 0x0000000000302947 */ /* 0x002fea0003800000 */
[----:B------:R-:W1:Y:S02]  /*00e0*/  LDCU.64 UR4, c[0x0][0xc88] ;  /* 0x00019100ff0477ac */ /* 0x000e640008000a00 */
[----:B-1----:R-:W-:-:S04]  /*00f0*/  UISETP.NE.U32.AND UP0, UPT, UR4, URZ, UPT ;  /* 0x000000ff0400728c */ /* 0x002fc8000bf05070 */
[----:B------:R-:W-:-:S09]  /*0100*/  UISETP.NE.AND.EX UP0, UPT, UR5, URZ, UPT, UP0 ;  /* 0x000000ff0500728c */ /* 0x000fd2000bf05300 */
[----:B------:R-:W-:Y:S05]  /*0110*/  BRA.U !UP0, `(.L_x_1) ;  /* 0x0000000108147547 */ /* 0x000fea000b800000 */
[----:B------:R-:W1:Y:S01]  /*0120*/  LDC.64 R2, c[0x0][0xc88] ;  /* 0x00032200ff027b82 */ /* 0x000e620000000a00 */
[----:B------:R-:W1:Y:S02]  /*0130*/  LDCU.64 UR4, c[0x0][0x358] ;  /* 0x00006b00ff0477ac */ /* 0x000e640008000a00 */
[----:B-1----:R1:W5:Y:S01]  /*0140*/  LDG.E R41, desc[UR4][R2.64] ;  /* 0x0000000402297981 */ /* 0x002362000c1e1900 */
[----:B------:R-:W-:Y:S01]  /*0150*/  HFMA2 R84, -RZ, RZ, 0, 5.9604644775390625e-08 ;  /* 0x00000001ff547431 */ /* 0x000fe200000001ff */
[----:B------:R-:W-:Y:S05]  /*0160*/  BRA `(.L_x_0) ;  /* 0x00000000000c7947 */ /* 0x000fea0003800000 */
.L_x_1:
[----:B------:R-:W1:Y:S01]  /*0170*/  LDCU UR4, c[0x0][0xc80] ;  /* 0x00019000ff0477ac */ /* 0x000e620008000800 */
[----:B------:R-:W-:Y:S01]  /*0180*/  HFMA2 R84, -RZ, RZ, 0, 5.9604644775390625e-08 ;  /* 0x00000001ff547431 */ /* 0x000fe200000001ff */
[----:B-1----:R-:W-:-:S07]  /*0190*/  MOV R41, UR4 ;  /* 0x0000000400297c02 */ /* 0x002fce0008000f00 */
.L_x_0:
[----:B------:R-:W2:Y:S02]  /*01a0*/  LDCU.64 UR4, c[0x0][0xcb0] ;  /* 0x00019600ff0477ac */ /* 0x000ea40008000a00 */
[----:B--2---:R-:W-:-:S04]  /*01b0*/  UISETP.NE.U32.AND UP0, UPT, UR4, URZ, UPT ;  /* 0x000000ff0400728c */ /* 0x004fc8000bf05070 */
[----:B------:R-:W-:-:S09]  /*01c0*/  UISETP.NE.AND.EX UP0, UPT, UR5, URZ, UPT, UP0 ;  /* 0x000000ff0500728c */ /* 0x000fd2000bf05300 */
[----:B------:R-:W-:Y:S05]  /*01d0*/  BRA.U UP0, `(.L_x_2) ;  /* 0x0000000100287547 */ /* 0x000fea000b800000 */
[----:B------:R-:W2:Y:S02]  /*01e0*/  LDCU.64 UR4, c[0x0][0xca8] ;  /* 0x00019500ff0477ac */ /* 0x000ea40008000a00 */
[----:B--2---:R-:W-:-:S04]  /*01f0*/  UISETP.NE.U32.AND UP0, UPT, UR4, URZ, UPT ;  /* 0x000000ff0400728c */ /* 0x004fc8000bf05070 */
[----:B------:R-:W-:-:S09]  /*0200*/  UISETP.NE.AND.EX UP0, UPT, UR5, URZ, UPT, UP0 ;  /* 0x000000ff0500728c */ /* 0x000fd2000bf05300 */
[----:B------:R-:W-:Y:S05]  /*0210*/  BRA.U !UP0, `(.L_x_3) ;  /* 0x0000000108107547 */ /* 0x000fea000b800000 */
[----:B------:R-:W2:Y:S01]  /*0220*/  LDC.64 R38, c[0x0][0xca8] ;  /* 0x00032a00ff267b82 */ /* 0x000ea20000000a00 */
[----:B------:R-:W2:Y:S02]  /*0230*/  LDCU.64 UR4, c[0x0][0x358] ;  /* 0x00006b00ff0477ac */ /* 0x000ea40008000a00 */
[----:B--2---:R2:W5:Y:S01]  /*0240*/  LDG.E R38, desc[UR4][R38.64] ;  /* 0x0000000426267981 */ /* 0x004562000c1e1900 */
[----:B------:R-:W-:Y:S05]  /*0250*/  BRA `(.L_x_2) ;  /* 0x0000000000087947 */ /* 0x000fea0003800000 */
.L_x_3:
[----:B------:R-:W2:Y:S02]  /*0260*/  LDCU UR4, c[0x0][0xca0] ;  /* 0x00019400ff0477ac */ /* 0x000ea40008000800 */
[----:B--2---:R-:W-:Y:S02]  /*0270*/  MOV R38, UR4 ;  /* 0x0000000400267c02 */ /* 0x004fe40008000f00 */
.L_x_2:
[----:B------:R-:W-:Y:S01]  /*0280*/  IMAD.U32 R0, RZ, RZ, UR27 ;  /* 0x0000001bff007e24 */ /* 0x000fe2000f8e00ff */
[----:B------:R-:W-:Y:S04]  /*0290*/  BSSY.RECONVERGENT B0, `(.L_x_4) ;  /* 0x0000012000007945 */ /* 0x000fe80003800200 */
[C---:B------:R-:W-:Y:S02]  /*02a0*/  ISETP.NE.OR P3, PT, R0.reuse, 0x1, !P0 ;  /* 0x000000010000780c */ /* 0x040fe40004765670 */
[----:B------:R-:W-:-:S11]  /*02b0*/  ISETP.NE.OR P2, PT, R0, 0x3, !P0 ;  /* 0x000000030000780c */ /* 0x000fd60004745670 */
[----:B------:R-:W-:Y:S05]  /*02c0*/  @P3 BRA `(.L_x_5) ;  /* 0x0000000000383947 */ /* 0x000fea0003800000 */
[----:B------:R-:W3:Y:S02]  /*02d0*/  LDCU.64 UR4, c[0x0][0x348] ;  /* 0x00006900ff0477ac */ /* 0x000ee40008000a00 */
[----:B---3--:R-:W-:Y:S02]  /*02e0*/  UIADD3 UR10, UP3, UPT, UR4, 0x80, URZ ;  /* 0x00000080040a7890 */ /* 0x008fe4000ff7e0ff */
[----:B------:R-:W-:Y:S02]  /*02f0*/  UIADD3 UR8, UP2, UPT, UR4, 0x180, URZ ;  /* 0x0000018004087890 */ /* 0x000fe4000ff5e0ff */
[----:B------:R-:W-:Y:S02]  /*0300*/  UIADD3 UR6, UP1, UPT, UR4, 0x280, URZ ;  /* 0x0000028004067890 */ /* 0x000fe4000ff3e0ff */
[----:B------:R-:W-:Y:S02]  /*0310*/  UIADD3 UR4, UP0, UPT, UR4, 0x380, URZ ;  /* 0x0000038004047890 */ /* 0x000fe4000ff1e0ff */
[----:B------:R-:W-:-:S02]  /*0320*/  UIADD3.X UR11, UPT, UPT, URZ, UR5, URZ, UP3, !UPT ;  /* 0x00000005ff0b7290 */ /* 0x000fc40009ffe4ff */
[----:B------:R-:W-:Y:S02]  /*0330*/  UIADD3.X UR9, UPT, UPT, URZ, UR5, URZ, UP2, !UPT ;  /* 0x00000005ff097290 */ /* 0x000fe400097fe4ff */
[----:B------:R-:W-:Y:S02]  /*0340*/  UIADD3.X UR7, UPT, UPT, URZ, UR5, URZ, UP1, !UPT ;  /* 0x00000005ff077290 */ /* 0x000fe40008ffe4ff */
[----:B------:R-:W-:-:S03]  /*0350*/  UIADD3.X UR5, UPT, UPT, URZ, UR5, URZ, UP0, !UPT ;  /* 0x00000005ff057290 */ /* 0x000fc600087fe4ff */
[----:B------:R3:W-:Y:S02]  /*0360*/  UTMACCTL.PF [UR10] ;  /* 0x000000000a0079b9 */ /* 0x0007e40008040000 */
[----:B------:R3:W-:Y:S02]  /*0370*/  UTMACCTL.PF [UR8] ;  /* 0x00000000080079b9 */ /* 0x0007e40008040000 */
[----:B------:R3:W-:Y:S02]  /*0380*/  UTMACCTL.PF [UR6] ;  /* 0x00000000060079b9 */ /* 0x0007e40008040000 */
[----:B------:R3:W-:Y:S02]  /*0390*/  UTMACCTL.PF [UR4] ;  /* 0x00000000040079b9 */ /* 0x0007e40008040000 */
[----:B---3--:R-:W-:Y:S01]  /*03a0*/  NOP ;  /* 0x0000000000007918 */ /* 0x008fe20000000000 */
.L_x_5:
[----:B------:R-:W-:Y:S05]  /*03b0*/  BSYNC.RECONVERGENT B0 ;  /* 0x0000000000007941 */ /* 0x000fea0003800200 */
.L_x_4:
[----:B------:R-:W-:Y:S04]  /*03c0*/  BSSY.RECONVERGENT B0, `(.L_x_6) ;  /* 0x000000a000007945 */ /* 0x000fe80003800200 */
[----:B------:R-:W-:Y:S05]  /*03d0*/  @P2 BRA `(.L_x_7) ;  /* 0x0000000000202947 */ /* 0x000fea0003800000 */
[----:B------:R-:W3:Y:S02]  /*03e0*/  LDCU.64 UR4, c[0x0][0x348] ;  /* 0x00006900ff0477ac */ /* 0x000ee40008000a00 */
[----:B---3--:R-:W-:Y:S02]  /*03f0*/  UIADD3 UR6, UP1, UPT, UR4, 0x980, URZ ;  /* 0x0000098004067890 */ /* 0x008fe4000ff3e0ff */
[----:B------:R-:W-:Y:S02]  /*0400*/  UIADD3 UR4, UP0, UPT, UR4, 0xa80, URZ ;  /* 0x00000a8004047890 */ /* 0x000fe4000ff1e0ff */
[----:B------:R-:W-:Y:S02]  /*0410*/  UIADD3.X UR7, UPT, UPT, URZ, UR5, URZ, UP1, !UPT ;  /* 0x00000005ff077290 */ /* 0x000fe40008ffe4ff */
[----:B------:R-:W-:-:S07]  /*0420*/  UIADD3.X UR5, UPT, UPT, URZ, UR5, URZ, UP0, !UPT ;  /* 0x00000005ff057290 */ /* 0x000fce00087fe4ff */
[----:B------:R3:W-:Y:S02]  /*0430*/  UTMACCTL.PF [UR6] ;  /* 0x00000000060079b9 */ /* 0x0007e40008040000 */
[----:B------:R3:W-:Y:S02]  /*0440*/  UTMACCTL.PF [UR4] ;  /* 0x00000000040079b9 */ /* 0x0007e40008040000 */
[----:B---3--:R-:W-:Y:S01]  /*0450*/  NOP ;  /* 0x0000000000007918 */ /* 0x008fe20000000000 */
.L_x_7:
[----:B------:R-:W-:Y:S05]  /*0460*/  BSYNC.RECONVERGENT B0 ;  /* 0x0000000000007941 */ /* 0x000fea0003800200 */
.L_x_6:
[----:B------:R-:W3:Y:S01]  /*0470*/  LDCU.64 UR4, c[0x0][0xc88] ;  /* 0x00019100ff0477ac */ /* 0x000ee20008000a00 */
[----:B------:R-:W-:Y:S01]  /*0480*/  ISETP.NE.AND.EX P1, PT, RZ, UR13, PT, P1 ;  /* 0x0000000dff007c0c */ /* 0x000fe2000bf25310 */
[----:B------:R-:W-:Y:S01]  /*0490*/  UPLOP3.LUT UP3, UPT, UPT, UPT, UPT, 0x80, 0x8 ;  /* 0x000000000008789c */ /* 0x000fe20003f6f070 */
[----:B---3--:R-:W-:-:S04]  /*04a0*/  ISETP.NE.U32.AND P2, PT, RZ, UR4, PT ;  /* 0x00000004ff007c0c */ /* 0x008fc8000bf45070 */
[----:B------:R-:W-:-:S13]  /*04b0*/  ISETP.NE.AND.EX P2, PT, RZ, UR5, PT, P2 ;  /* 0x00000005ff007c0c */ /* 0x000fda000bf45320 */
[----:B------:R-:W-:Y:S05]  /*04c0*/  @P2 BRA P1, `(.L_x_8) ;  /* 0x0000000000282947 */ /* 0x000fea0000800000 */
[----:B------:R-:W-:Y:S01]  /*04d0*/  UISETP.NE.U32.AND UP0, UPT, UR12, URZ, UPT ;  /* 0x000000ff0c00728c */ /* 0x000fe2000bf05070 */
[----:B-----5:R-:W-:Y:S01]  /*04e0*/  FSETP.NEU.AND P1, PT, R41, RZ, PT ;  /* 0x000000ff2900720b */ /* 0x020fe20003f2d000 */
[----:B------:R-:W-:Y:S02]  /*04f0*/  UISETP.NE.U32.AND UP2, UPT, UR4, URZ, UPT ;  /* 0x000000ff0400728c */ /* 0x000fe4000bf45070 */
[----:B------:R-:W-:Y:S02]  /*0500*/  UISETP.NE.AND.EX UP1, UPT, UR13, URZ, UPT, UP0 ;  /* 0x000000ff0d00728c */ /* 0x000fe4000bf25300 */
[----:B------:R-:W-:-:S04]  /*0510*/  UISETP.NE.AND.EX UP0, UPT, UR5, URZ, UPT, UP2 ;  /* 0x000000ff0500728c */ /* 0x000fc8000bf05320 */
[----:B------:R-:W-:-:S04]  /*0520*/  USEL UR4, URZ, 0xffffffff, UP0 ;  /* 0xffffffffff047887 */ /* 0x000fc80008000000 */
[----:B------:R-:W-:Y:S01]  /*0530*/  VOTEU.ANY UP0, P1 ;  /* 0x0000000000ff7886 */ /* 0x000fe20000800100 */
[----:B------:R-:W-:-:S04]  /*0540*/  @!UP1 USEL UR4, URZ, 0xffffffff, UP0 ;  /* 0xffffffffff049887 */ /* 0x000fc80008000000 */
[----:B------:R-:W-:-:S04]  /*0550*/  ULOP3.LUT UR4, UR4, 0x1, URZ, 0xc0, !UPT ;  /* 0x0000000104047892 */ /* 0x000fc8000f8ec0ff */
[----:B------:R-:W-:-:S11]  /*0560*/  UISETP.NE.U32.AND UP3, UPT, UR4, 0x1, UPT ;  /* 0x000000010400788c */ /* 0x000fd6000bf65070 */
.L_x_8:
[----:B------:R-:W3:Y:S01]  /*0570*/  SHFL.IDX PT, R0, R85, RZ, 0x1f ;  /* 0x00001fff55007589 */ /* 0x000ee200000e0000 */
[----:B------:R-:W-:-:S04]  /*0580*/  UISETP.NE.AND UP0, UPT, UR27, 0x2, UPT ;  /* 0x000000021b00788c */ /* 0x000fc8000bf05270 */
[----:B------:R-:W-:Y:S02]  /*0590*/  UISETP.EQ.AND UP1, UPT, UR47, URZ, !UP0 ;  /* 0x000000ff2f00728c */ /* 0x000fe4000c722270 */
[----:B------:R-:W-:-:S04]  /*05a0*/  USEL UR51, URZ, 0x1, UP0 ;  /* 0x00000001ff337887 */ /* 0x000fc80008000000 */
[----:B------:R-:W-:Y:S02]  /*05b0*/  PLOP3.LUT P4, PT, P0, PT, UP1, 0x80, 0x8 ;  /* 0x000000000008781c */ /* 0x000fe4000078f018 */
[----:B---3--:R-:W-:-:S13]  /*05c0*/  ISETP.NE.AND P1, PT, R0, RZ, PT ;  /* 0x000000ff0000720c */ /* 0x008fda0003f25270 */
[----:B------:R-:W-:Y:S05]  /*05d0*/  @P1 BRA `(.L_x_9) ;  /* 0x0000000000b01947 */ /* 0x000fea0003800000 */
[----:B------:R-:W-:Y:S01]  /*05e0*/  ELECT P1, URZ, PT ;  /* 0x0000000000ff782f */ /* 0x000fe20003820000 */
[----:B------:R-:W-:-:S12]  /*05f0*/  BSSY.RECONVERGENT B0, `(.L_x_9) ;  /* 0x000002a000007945 */ /* 0x000fd80003800200 */
[----:B------:R-:W-:Y:S05]  /*0600*/  @!P1 BRA `(.L_x_10) ;  /* 0x0000000000a09947 */ /* 0x000fea0003800000 */
[----:B------:R-:W-:Y:S01]  /*0610*/  UMOV UR4, 0x400 ;  /* 0x0000040000047882 */ /* 0x000fe20000000000 */
[----:B------:R-:W-:Y:S01]  /*0620*/  UMOV UR8, 0x1 ;  /* 0x0000000100087882 */ /* 0x000fe20000000000 */
[----:B------:R-:W-:Y:S01]  /*0630*/  UMOV UR6, 0x5 ;  /* 0x0000000500067882 */ /* 0x000fe20000000000 */
[----:B------:R-:W-:Y:S02]  /*0640*/  ULEA UR4, UR58, UR4, 0x18 ;  /* 0x000000043a047291 */ /* 0x000fe4000f8ec0ff */
[----:B------:R-:W-:-:S04]  /*0650*/  UIADD3 UR8, UPT, UPT, -UR8, 0x100000, URZ ;  /* 0x0010000008087890 */ /* 0x000fc8000fffe1ff */
[----:B------:R-:W-:Y:S02]  /*0660*/  USHF.L.U32 UR9, UR8, 0xb, URZ ;  /* 0x0000000b08097899 */ /* 0x000fe400080006ff */
[----:B------:R-:W-:Y:S02]  /*0670*/  USHF.L.U32 UR8, UR8, 0x1, URZ ;  /* 0x0000000108087899 */ /* 0x000fe400080006ff */
[----:B------:R-:W-:-:S04]  /*0680*/  UIADD3 UR6, UPT, UPT, -UR6, 0x100000, URZ ;  /* 0x0010000006067890 */ /* 0x000fc8000fffe1ff */
[----:B------:R-:W-:Y:S02]  /*0690*/  USHF.L.U32 UR7, UR6, 0xb, URZ ;  /* 0x0000000b06077899 */ /* 0x000fe400080006ff */
[----:B------:R-:W-:Y:S01]  /*06a0*/  USHF.L.U32 UR6, UR6, 0x1, URZ ;  /* 0x0000000106067899 */ /* 0x000fe200080006ff */
[----:B------:R-:W3:Y:S03]  /*06b0*/  FENCE.VIEW.ASYNC.S ;  /* 0x00000000000073c6 */ /* 0x000ee60000000000 */
[----:B---3--:R3:W4:Y:S08]  /*06c0*/  SYNCS.EXCH.64 URZ, [UR4], UR8 ;  /* 0x0000000804ff75b2 */ /* 0x0087300008000100 */
[----:B------:R3:W1:Y:S01]  /*06d0*/  SYNCS.EXCH.64 URZ, [UR4+0x70], UR6 ;  /* 0x0000700604ff75b2 */ /* 0x0006620008000100 */
        /* <DEDUP_REMOVED lines=25> */
[----:B------:R3:W1:Y:S02]  /*0870*/  SYNCS.EXCH.64 URZ, [UR4+0xd8], UR6 ;  /* 0x0000d80604ff75b2 */ /* 0x0006640008000100 */
[----:B---34-:R-:W-:Y:S01]  /*0880*/  NOP ;  /* 0x0000000000007918 */ /* 0x018fe20000000000 */
.L_x_10:
[----:B------:R-:W-:Y:S05]  /*0890*/  BSYNC.RECONVERGENT B0 ;  /* 0x0000000000007941 */ /* 0x000fea0003800200 */
.L_x_9:
[----:B------:R-:W3:Y:S01]  /*08a0*/  SHFL.IDX PT, R0, R85, RZ, 0x1f ;  /* 0x00001fff55007589 */ /* 0x000ee200000e0000 */
[----:B------:R-:W-:Y:S01]  /*08b0*/  NOP ;  /* 0x0000000000007918 */ /* 0x000fe20000000000 */
[----:B---3--:R-:W-:-:S13]  /*08c0*/  ISETP.NE.AND P1, PT, R0, 0x1, PT ;  /* 0x000000010000780c */ /* 0x008fda0003f25270 */
[----:B------:R-:W-:Y:S05]  /*08d0*/  @P1 BRA `(.L_x_11) ;  /* 0x0000000000541947 */ /* 0x000fea0003800000 */
        /* <DEDUP_REMOVED lines=10> */
[----:B------:R-:W-:Y:S01]  /*0980*/  ELECT P1, URZ, PT ;  /* 0x0000000000ff782f */ /* 0x000fe20003820000 */
[----:B------:R-:W3:Y:S02]  /*0990*/  FENCE.VIEW.ASYNC.S ;  /* 0x00000000000073c6 */ /* 0x000ee40000000000 */
[----:B---3--:R3:W4:Y:S08]  /*09a0*/  SYNCS.EXCH.64 URZ, [UR4+0xe0], UR8 ;  /* 0x0000e00804ff75b2 */ /* 0x0087300008000100 */
[----:B------:R3:W1:Y:S01]  /*09b0*/  SYNCS.EXCH.64 URZ, [UR4+0x100], UR6 ;  /* 0x0001000604ff75b2 */ /* 0x0006620008000100 */
[----:B------:R3:W1:Y:S01]  /*09c0*/  SYNCS.EXCH.64 URZ, [UR4+0xe8], UR8 ;  /* 0x0000e80804ff75b2 */ /* 0x0006620008000100 */
[----:B------:R3:W1:Y:S01]  /*09d0*/  SYNCS.EXCH.64 URZ, [UR4+0x108], UR6 ;  /* 0x0001080604ff75b2 */ /* 0x0006620008000100 */
[----:B------:R3:W1:Y:S01]  /*09e0*/  SYNCS.EXCH.64 URZ, [UR4+0xf0], UR8 ;  /* 0x0000f00804ff75b2 */ /* 0x0006620008000100 */
[----:B------:R3:W1:Y:S01]  /*09f0*/  SYNCS.EXCH.64 URZ, [UR4+0x110], UR6 ;  /* 0x0001100604ff75b2 */ /* 0x0006620008000100 */
[----:B------:R3:W1:Y:S01]  /*0a00*/  SYNCS.EXCH.64 URZ, [UR4+0xf8], UR8 ;  /* 0x0000f80804ff75b2 */ /* 0x0006620008000100 */
[----:B------:R3:W1:Y:S01]  /*0a10*/  SYNCS.EXCH.64 URZ, [UR4+0x118], UR6 ;  /* 0x0001180604ff75b2 */ /* 0x0006620008000100 */
[----:B------:R-:W-:Y:S01]  /*0a20*/  NOP ;  /* 0x0000000000007918 */ /* 0x000fe20000000000 */
.L_x_11:
[----:B------:R-:W2:Y:S01]  /*0a30*/  SHFL.IDX PT, R0, R85, RZ, 0x1f ;  /* 0x00001fff55007589 */ /* 0x000ea200000e0000 */
[----:B------:R-:W-:Y:S01]  /*0a40*/  NOP ;  /* 0x0000000000007918 */ /* 0x000fe20000000000 */
[----:B--2---:R-:W-:-:S13]  /*0a50*/  ISETP.NE.AND P1, PT, R0, 0x3, PT ;  /* 0x000000030000780c */ /* 0x004fda0003f25270 */
[----:B------:R-:W-:Y:S05]  /*0a60*/  @P1 BRA `(.L_x_12) ;  /* 0x00000000002c1947 */ /* 0x000fea0003800000 */
[----:B---3--:R-:W-:Y:S01]  /*0a70*/  UMOV UR6, 0x400 ;  /* 0x0000040000067882 */ /* 0x008fe20000000000 */
[----:B------:R-:W-:Y:S01]  /*0a80*/  UMOV UR4, 0x20 ;  /* 0x0000002000047882 */ /* 0x000fe20000000000 */
[----:B------:R-:W-:Y:S02]  /*0a90*/  ULEA UR6, UR58, UR6, 0x18 ;  /* 0x000000063a067291 */ /* 0x000fe4000f8ec0ff */
[----:B------:R-:W-:-:S04]  /*0aa0*/  UIADD3 UR4, UPT, UPT, -UR4, 0x100000, URZ ;  /* 0x0010000004047890 */ /* 0x000fc8000fffe1ff */
[----:B------:R-:W-:Y:S02]  /*0ab0*/  USHF.L.U32 UR5, UR4, 0xb, URZ ;  /* 0x0000000b04057899 */ /* 0x000fe400080006ff */
[----:B------:R-:W-:Y:S01]  /*0ac0*/  USHF.L.U32 UR4, UR4, 0x1, URZ ;  /* 0x0000000104047899 */ /* 0x000fe200080006ff */
[----:B------:R-:W-:Y:S01]  /*0ad0*/  ELECT P1, URZ, PT ;  /* 0x0000000000ff782f */ /* 0x000fe20003820000 */
[----:B------:R-:W2:Y:S10]  /*0ae0*/  FENCE.VIEW.ASYNC.S ;  /* 0x00000000000073c6 */ /* 0x000eb40000000000 */
[----:B--2---:R2:W3:Y:S01]  /*0af0*/  SYNCS.EXCH.64 URZ, [UR6+0x120], UR4 ;  /* 0x0001200406ff75b2 */ /* 0x0044e20008000100 */
[----:B------:R2:W1:Y:S01]  /*0b00*/  SYNCS.EXCH.64 URZ, [UR6+0x128], UR4 ;  /* 0x0001280406ff75b2 */ /* 0x0004620008000100 */
[----:B------:R-:W-:Y:S01]  /*0b10*/  NOP ;  /* 0x0000000000007918 */ /* 0x000fe20000000000 */
.L_x_12:
[----:B------:R-:W4:Y:S01]  /*0b20*/  SHFL.IDX PT, R0, R85, RZ, 0x1f ;  /* 0x00001fff55007589 */ /* 0x000f2200000e0000 */
[----:B------:R-:W-:Y:S01]  /*0b30*/  NOP ;  /* 0x0000000000007918 */ /* 0x000fe20000000000 */
[----:B----4-:R-:W-:-:S13]  /*0b40*/  ISETP.NE.AND P1, PT, R0, 0x4, PT ;  /* 0x000000040000780c */ /* 0x010fda0003f25270 */
[----:B------:R-:W-:Y:S05]  /*0b50*/  @P1 BRA `(.L_x_13) ;  /* 0x0000000000481947 */ /* 0x000fea0003800000 */
[----:B--23--:R-:W-:Y:S01]  /*0b60*/  UMOV UR4, 0xe20 ;  /* 0x00000e2000047882 */ /* 0x00cfe20000000000 */
[----:B------:R-:W-:Y:S01]  /*0b70*/  UMOV UR6, 0x400 ;  /* 0x0000040000067882 */ /* 0x000fe20000000000 */
[----:B------:R-:W-:Y:S01]  /*0b80*/  USEL UR4, UR4, 0xc20, UP3 ;  /* 0x00000c2004047887 */ /* 0x000fe20009800000 */
        /* <DEDUP_REMOVED lines=9> */
[----:B------:R-:W2:Y:S02]  /*0c20*/  FENCE.VIEW.ASYNC.S ;  /* 0x00000000000073c6 */ /* 0x000ea40000000000 */
[----:B--2---:R4:W2:Y:S08]  /*0c30*/  SYNCS.EXCH.64 URZ, [UR6+0x130], UR8 ;  /* 0x0001300806ff75b2 */ /* 0x0048b00008000100 */
[----:B------:R4:W3:Y:S01]  /*0c40*/  SYNCS.EXCH.64 URZ, [UR6+0x140], UR4 ;  /* 0x0001400406ff75b2 */ /* 0x0008e20008000100 */
[----:B------:R4:W1:Y:S01]  /*0c50*/  SYNCS.EXCH.64 URZ, [UR6+0x138], UR8 ;  /* 0x0001380806ff75b2 */ /* 0x0008620008000100 */
[----:B------:R4:W1:Y:S02]  /*0c60*/  SYNCS.EXCH.64 URZ, [UR6+0x148], UR4 ;  /* 0x0001480406ff75b2 */ /* 0x0008640008000100 */
[----:B----4-:R-:W-:Y:S01]  /*0c70*/  NOP ;  /* 0x0000000000007918 */ /* 0x010fe20000000000 */
.L_x_13:
[----:B------:R-:W4:Y:S01]  /*0c80*/  SHFL.IDX PT, R0, R85, RZ, 0x1f ;  /* 0x00001fff55007589 */ /* 0x000f2200000e0000 */
[----:B------:R-:W-:Y:S01]  /*0c90*/  NOP ;  /* 0x0000000000007918 */ /* 0x000fe20000000000 */
[----:B----4-:R-:W-:-:S13]  /*0ca0*/  ISETP.NE.AND P1, PT, R0, 0x5, PT ;  /* 0x000000050000780c */ /* 0x010fda0003f25270 */
[----:B------:R-:W-:Y:S05]  /*0cb0*/  @P1 BRA `(.L_x_14) ;  /* 0x0000000000441947 */ /* 0x000fea0003800000 */
[----:B--23--:R-:W-:Y:S01]  /*0cc0*/  UMOV UR4, 0x400 ;  /* 0x0000040000047882 */ /* 0x00cfe20000000000 */
        /* <DEDUP_REMOVED lines=16> */
.L_x_14:
[----:B------:R-:W4:Y:S01]  /*0dd0*/  SHFL.IDX PT, R0, R85, RZ, 0x1f ;  /* 0x00001fff55007589 */ /* 0x000f2200000e0000 */
[----:B------:R-:W-:Y:S01]  /*0de0*/  ISETP.NE.OR P0, PT, RZ, UR27, !P0 ;  /* 0x0000001bff007c0c */ /* 0x000fe2000c705670 */
[----:B------:R-:W-:Y:S01]  /*0df0*/  NOP ;  /* 0x0000000000007918 */ /* 0x000fe20000000000 */
[----:B----4-:R-:W-:-:S13]  /*0e00*/  ISETP.NE.AND P1, PT, R0, 0x3, PT ;  /* 0x000000030000780c */ /* 0x010fda0003f25270 */
[----:B------:R-:W-:Y:S05]  /*0e10*/  @P1 BRA `(.L_x_15) ;  /* 0x0000000000341947 */ /* 0x000fea0003800000 */
[----:B--23--:R-:W-:Y:S01]  /*0e20*/  UMOV UR4, 0x400 ;  /* 0x0000040000047882 */ /* 0x00cfe20000000000 */
[----:B------:R-:W-:Y:S01]  /*0e30*/  UMOV UR6, 0x20 ;  /* 0x0000002000067882 */ /* 0x000fe20000000000 */
[----:B------:R-:W-:Y:S02]  /*0e40*/  ULEA UR4, UR58, UR4, 0x18 ;  /* 0x000000043a047291 */ /* 0x000fe4000f8ec0ff */
[----:B------:R-:W-:-:S04]  /*0e50*/  UIADD3 UR6, UPT, UPT, -UR6, 0x100000, URZ ;  /* 0x0010000006067890 */ /* 0x000fc8000fffe1ff */
[----:B------:R-:W-:Y:S02]  /*0e60*/  USHF.L.U32 UR7, UR6, 0xb, URZ ;  /* 0x0000000b06077899 */ /* 0x000fe400080006ff */
[----:B------:R-:W-:Y:S01]  /*0e70*/  USHF.L.U32 UR6, UR6, 0x1, URZ ;  /* 0x0000000106067899 */ /* 0x000fe200080006ff */
[----:B------:R-:W-:Y:S01]  /*0e80*/  ELECT P1, URZ, PT ;  /* 0x0000000000ff782f */ /* 0x000fe20003820000 */
[----:B------:R-:W2:Y:S10]  /*0e90*/  FENCE.VIEW.ASYNC.S ;  /* 0x00000000000073c6 */ /* 0x000eb40000000000 */
[----:B--2---:R4:W2:Y:S01]  /*0ea0*/  SYNCS.EXCH.64 URZ, [UR4+0x170], UR6 ;  /* 0x0001700604ff75b2 */ /* 0x0048a20008000100 */
[----:B------:R4:W3:Y:S01]  /*0eb0*/  SYNCS.EXCH.64 URZ, [UR4+0x180], UR6 ;  /* 0x0001800604ff75b2 */ /* 0x0008e20008000100 */
[----:B------:R4:W1:Y:S01]  /*0ec0*/  SYNCS.EXCH.64 URZ, [UR4+0x178], UR6 ;  /* 0x0001780604ff75b2 */ /* 0x0008620008000100 */
[----:B------:R4:W1:Y:S02]  /*0ed0*/  SYNCS.EXCH.64 URZ, [UR4+0x188], UR6 ;  /* 0x0001880604ff75b2 */ /* 0x0008640008000100 */
[----:B----4-:R-:W-:Y:S01]  /*0ee0*/  NOP ;  /* 0x0000000000007918 */ /* 0x010fe20000000000 */
.L_x_15:
[----:B------:R-:W-:Y:S01]  /*0ef0*/  VOTEU.ALL UP0, P0 ;  /* 0x0000000000ff7886 */ /* 0x000fe20000000000 */
[----:B--23--:R-:W-:Y:S01]  /*0f00*/  UMOV UR4, 0x20 ;  /* 0x0000002000047882 */ /* 0x00cfe20000000000 */
[----:B------:R-:W2:Y:S01]  /*0f10*/  LDCU UR31, c[0x0][0x36c] ;  /* 0x00006d80ff1f77ac */ /* 0x000ea20008000800 */
[----:B------:R-:W-:Y:S01]  /*0f20*/  NOP ;  /* 0x0000000000007918 */ /* 0x000fe20000000000 */
[----:B------:R-:W-:Y:S01]  /*0f30*/  LOP3.LUT R0, R97, 0x1f, RZ, 0xc0, !PT ;  /* 0x0000001f61007812 */ /* 0x000fe200078ec0ff */
[----:B------:R-:W-:Y:S01]  /*0f40*/  @!UP0 UMOV UR6, 0x400 ;  /* 0x0000040000068882 */ /* 0x000fe20000000000 */
[----:B------:R-:W-:-:S04]  /*0f50*/  @!UP0 UIADD3 UR4, UPT, UPT, -UR4, 0x100000, URZ ;  /* 0x0010000004048890 */ /* 0x000fc8000fffe1ff */
[----:B------:R-:W-:Y:S02]  /*0f60*/  @!UP0 USHF.L.U32 UR5, UR4, 0xb, URZ ;  /* 0x0000000b04058899 */ /* 0x000fe400080006ff */
[----:B------:R-:W-:Y:S02]  /*0f70*/  @!UP0 USHF.L.U32 UR4, UR4, 0x1, URZ ;  /* 0x0000000104048899 */ /* 0x000fe400080006ff */
[----:B------:R-:W-:Y:S01]  /*0f80*/  @!UP0 ULEA UR6, UR58, UR6, 0x18 ;  /* 0x000000063a068291 */ /* 0x000fe2000f8ec0ff */
[----:B------:R-:W-:Y:S01]  /*0f90*/  VOTEU.ALL UP0, P0 ;  /* 0x0000000000ff7886 */ /* 0x000fe20000000000 */
[----:B------:R-:W-:Y:S02]  /*0fa0*/  UISETP.NE.AND UP4, UPT, UR27, URZ, UPT ;  /* 0x000000ff1b00728c */ /* 0x000fe4000bf85270 */
[----:B--2---:R-:W-:Y:S01]  /*0fb0*/  UISETP.EQ.U32.AND UP1, UPT, UR31, 0x1, UPT ;  /* 0x000000011f00788c */ /* 0x004fe2000bf22070 */
[----:B------:R-:W2:Y:S07]  /*0fc0*/  FENCE.VIEW.ASYNC.S ;  /* 0x00000000000073c6 */ /* 0x000eae0000000000 */
[----:B--2---:R2:W3:Y:S01]  /*0fd0*/  @!UP0 SYNCS.EXCH.64 URZ, [UR6+0x190], UR4 ;  /* 0x0001900406ff85b2 */ /* 0x0044e20008000100 */
[----:B------:R-:W-:Y:S05]  /*0fe0*/  BRA.U !UP1, `(.L_x_16) ;  /* 0x0000000109087547 */ /* 0x000fea000b800000 */
[----:B-1-3--:R-:W-:Y:S01]  /*0ff0*/  UCGABAR_ARV ;  /* 0x00000000000079c7 */ /* 0x00afe20008000000 */
[----:B------:R-:W-:Y:S05]  /*1000*/  BRA `(.L_x_17) ;  /* 0x0000000000047947 */ /* 0x000fea0003800000 */
.L_x_16:
[----:B-1-3--:R-:W-:Y:S01]  /*1010*/  NOP ;  /* 0x0000000000007918 */ /* 0x00afe20000000000 */
.L_x_17:
[----:B------:R-:W1:Y:S01]  /*1020*/  S2UR UR9, SR_CTAID.Y ;  /* 0x00000000000979c3 */ /* 0x000e620000002600 */
[----:B------:R-:W-:-:S05]  /*1030*/  CS2R.32 R86, SR_CgaSize ;  /* 0x0000000000567805 */ /* 0x000fca0000008a00 */
[----:B------:R-:W-:-:S05]  /*1040*/  IMAD R86, R86, -0xa0, RZ ;  /* 0xffffff6056567824 */ /* 0x000fca00078e02ff */
[----:B------:R-:W-:-:S14]  /*1050*/  R2UR UR11, R86 ;  /* 0x00000000560b72ca */ /* 0x000fdc00000e0000 */
[----:B------:R-:W3:Y:S01]  /*1060*/  LDCU UR11, c[0x0][UR11+0x2b4] ;  /* 0x000056800b0b77ac */ /* 0x000ee20008000800 */
[----:B------:R-:W-:-:S05]  /*1070*/  CS2R.32 R86, SR_CgaSize ;  /* 0x0000000000567805 */ /* 0x000fca0000008a00 */
[----:B------:R-:W-:-:S05]  /*1080*/  IMAD R86, R86, -0xa0, RZ ;  /* 0xffffff6056567824 */ /* 0x000fca00078e02ff */
[----:B------:R-:W-:-:S14]  /*1090*/  R2UR UR10, R86 ;  /* 0x00000000560a72ca */ /* 0x000fdc00000e0000 */
[----:B------:R-:W4:Y:S01]  /*10a0*/  LDCU UR10, c[0x0][UR10+0x2b0] ;  /* 0x000056000a0a77ac */ /* 0x000f220008000800 */
[----:B------:R-:W4:Y:S01]  /*10b0*/  S2UR UR69, SR_CTAID.X ;  /* 0x00000000004579c3 */ /* 0x000f220000002500 */
[----:B--2---:R-:W-:Y:S02]  /*10c0*/  ULOP3.LUT UR6, UR58, 0x3, URZ, 0xc0, !UPT ;  /* 0x000000033a067892 */ /* 0x004fe4000f8ec0ff */
[----:B------:R-:W-:Y:S02]  /*10d0*/  ULOP3.LUT UR8, UR58, 0xc, URZ, 0xc0, !UPT ;  /* 0x0000000c3a087892 */ /* 0x000fe4000f8ec0ff */
[----:B------:R-:W-:Y:S02]  /*10e0*/  UISETP.GT.U32.AND UP2, UPT, UR6, 0xffff, UPT ;  /* 0x0000ffff0600788c */ /* 0x000fe4000bf44070 */
[----:B------:R-:W-:Y:S01]  /*10f0*/  USHF.R.U32.HI UR4, URZ, 0x2, UR58 ;  /* 0x00000002ff047899 */ /* 0x000fe2000801163a */
[----:B------:R-:W2:Y:S01]  /*1100*/  S2UR UR44, SR_CTAID.Z ;  /* 0x00000000002c79c3 */ /* 0x000ea20000002700 */
[----:B------:R-:W-:-:S05]  /*1110*/  CS2R.32 R86, SR_CgaSize ;  /* 0x0000000000567805 */ /* 0x000fca0000008a00 */
[----:B------:R-:W-:-:S05]  /*1120*/  IMAD R86, R86, -0xa0, RZ ;  /* 0xffffff6056567824 */ /* 0x000fca00078e02ff */
[----:B------:R-:W-:-:S14]  /*1130*/  R2UR UR13, R86 ;  /* 0x00000000560d72ca */ /* 0x000fdc00000e0000 */
[----:B------:R-:W2:Y:S01]  /*1140*/  LDCU UR13, c[0x0][UR13+0x2a4] ;  /* 0x000054800d0d77ac */ /* 0x000ea20008000800 */
[----:B------:R-:W-:Y:S02]  /*1150*/  USEL UR37, UR6, 0xffff, !UP2 ;  /* 0x0000ffff06257887 */ /* 0x000fe4000d000000 */
[----:B------:R-:W-:Y:S01]  /*1160*/  UISETP.GT.U32.AND UP0, UPT, UR8, 0xffff, UPT ;  /* 0x0000ffff0800788c */ /* 0x000fe2000bf04070 */
[----:B-1----:R-:W-:Y:S01]  /*1170*/  I2FP.F32.U32 R2, UR9 ;  /* 0x0000000900027c45 */ /* 0x002fe20008201000 */
[----:B------:R-:W-:Y:S02]  /*1180*/  USHF.R.U32.HI UR5, URZ, 0x1, UR58 ;  /* 0x00000001ff057899 */ /* 0x000fe4000801163a */
[----:B------:R-:W-:Y:S02]  /*1190*/  ULOP3.LUT UR65, UR4, 0x3, URZ, 0xc0, !UPT ;  /* 0x0000000304417892 */ /* 0x000fe4000f8ec0ff */
[----:B---3--:R-:W-:Y:S01]  /*11a0*/  FMUL R2, R2, UR11 ;  /* 0x0000000b02027c20 */ /* 0x008fe20008400000 */
[----:B------:R-:W-:Y:S01]  /*11b0*/  USEL UR4, UR8, 0xffff, !UP0 ;  /* 0x0000ffff08047887 */ /* 0x000fe2000c000000 */
[----:B----4-:R-:W-:-:S02]  /*11c0*/  I2FP.F32.U32 R3, UR69 ;  /* 0x0000004500037c45 */ /* 0x010fc40008201000 */
[----:B------:R-:W-:-:S05]  /*11d0*/  CS2R.32 R86, SR_CgaSize ;  /* 0x0000000000567805 */ /* 0x000fca0000008a00 */
[----:B------:R-:W-:-:S05]  /*11e0*/  IMAD R86, R86, -0xa0, RZ ;  /* 0xffffff6056567824 */ /* 0x000fca00078e02ff */
[----:B------:R-:W-:-:S14]  /*11f0*/  R2UR UR63, R86 ;  /* 0x00000000563f72ca */ /* 0x000fdc00000e0000 */
[----:B------:R-:W1:Y:S01]  /*1200*/  LDCU UR63, c[0x0][UR63+0x2a0] ;  /* 0x000054003f3f77ac */ /* 0x000e620008000800 */
[----:B------:R-:W3:Y:S01]  /*1210*/  F2I.U32.TRUNC.NTZ R2, R2 ;  /* 0x0000000200027305 */ /* 0x000ee2000020f000 */
[----:B------:R-:W-:Y:S01]  /*1220*/  FMUL R3, R3, UR10 ;  /* 0x0000000a03037c20 */ /* 0x000fe20008400000 */
[----:B------:R-:W4:Y:S01]  /*1230*/  LDCU UR28, c[0x0][0xf24] ;  /* 0x0001e480ff1c77ac */ /* 0x000f220008000800 */
[----:B------:R-:W-:-:S05]  /*1240*/  ULOP3.LUT UR66, UR5, 0x1, URZ, 0xc0, !UPT ;  /* 0x0000000105427892 */ /* 0x000fca000f8ec0ff */
[----:B------:R-:W2:Y:S01]  /*1250*/  F2I.U32.TRUNC.NTZ R3, R3 ;  /* 0x0000000300037305 */ /* 0x000ea2000020f000 */
[----:B------:R-:W-:Y:S02]  /*1260*/  ULOP3.LUT UR4, UR4, 0xffff, URZ, 0xc0, !UPT ;  /* 0x0000ffff04047892 */ /* 0x000fe4000f8ec0ff */
[----:B------:R-:W-:Y:S01]  /*1270*/  ULOP3.LUT UR7, UR47, 0xc, UR58, 0xf8, !UPT ;  /* 0x0000000c2f077892 */ /* 0x000fe2000f8ef83a */
[----:B------:R-:W-:Y:S01]  /*1280*/  UMOV UR38, 0xf ;  /* 0x0000000f00267882 */ /* 0x000fe20000000000 */
[----:B------:R-:W-:Y:S01]  /*1290*/  USHF.L.U32 UR50, UR58, 0x7, URZ ;  /* 0x000000073a327899 */ /* 0x000fe200080006ff */
[----:B---3--:R-:W-:Y:S01]  /*12a0*/  R2UR UR6, R2 ;  /* 0x00000000020672ca */ /* 0x008fe200000e0000 */
[----:B------:R-:W-:Y:S01]  /*12b0*/  USHF.L.U32 UR38, UR38, UR4, URZ ;  /* 0x0000000426267299 */ /* 0x000fe200080006ff */
[----:B------:R-:W-:Y:S01]  /*12c0*/  PRMT R2, RZ, 0x7610, R2 ;  /* 0x00007610ff027816 */ /* 0x000fe20000000002 */
[----:B------:R-:W-:Y:S02]  /*12d0*/  UISETP.GT.U32.AND UP1, UPT, UR7, 0xffff, UPT ;  /* 0x0000ffff0700788c */ /* 0x000fe4000bf24070 */
[----:B------:R-:W-:-:S02]  /*12e0*/  USHF.L.U32 UR49, UR58, 0x9, URZ ;  /* 0x000000093a317899 */ /* 0x000fc400080006ff */
[----:B------:R-:W-:Y:S01]  /*12f0*/  USEL UR7, UR7, 0xffff, !UP1 ;  /* 0x0000ffff07077887 */ /* 0x000fe2000c800000 */
[----:B--2---:R-:W-:Y:S01]  /*1300*/  R2UR UR5, R3 ;  /* 0x00000000030572ca */ /* 0x004fe200000e0000 */
[----:B------:R-:W-:Y:S01]  /*1310*/  USHF.L.U32 UR48, UR58, 0xa, URZ ;  /* 0x0000000a3a307899 */ /* 0x000fe200080006ff */
[----:B------:R-:W-:Y:S01]  /*1320*/  PRMT R3, RZ, 0x7610, R3 ;  /* 0x00007610ff037816 */ /* 0x000fe20000000003 */
[----:B------:R-:W-:Y:S02]  /*1330*/  USHF.L.U32 UR52, UR58, 0x5, URZ ;  /* 0x000000053a347899 */ /* 0x000fe400080006ff */
[----:B------:R-:W-:Y:S02]  /*1340*/  UIADD3 UR4, UPT, UPT, -UR6, URZ, URZ ;  /* 0x000000ff06047290 */ /* 0x000fe4000fffe1ff */
[----:B------:R-:W-:Y:S02]  /*1350*/  USHF.L.U32 UR26, UR58, 0x4, URZ ;  /* 0x000000043a1a7899 */ /* 0x000fe400080006ff */
[----:B------:R-:W-:-:S02]  /*1360*/  UIMAD UR4, UR13, UR4, UR9 ;  /* 0x000000040d0472a4 */ /* 0x000fc4000f8e0209 */
[----:B------:R-:W-:Y:S02]  /*1370*/  ULOP3.LUT UR50, UR50, 0x180, URZ, 0xc0, !UPT ;  /* 0x0000018032327892 */ /* 0x000fe4000f8ec0ff */
[----:B------:R-:W-:Y:S02]  /*1380*/  ULOP3.LUT UR37, UR37, 0xffff, URZ, 0xc0, !UPT ;  /* 0x0000ffff25257892 */ /* 0x000fe4000f8ec0ff */
[----:B------:R-:W-:Y:S01]  /*1390*/  ULOP3.LUT UR7, UR7, 0xffff, URZ, 0xc0, !UPT ;  /* 0x0000ffff07077892 */ /* 0x000fe2000f8ec0ff */
[----:B------:R-:W-:Y:S01]  /*13a0*/  IMAD.U32 R86, RZ, RZ, UR4 ;  /* 0x00000004ff567e24 */ /* 0x000fe2000f8e00ff */
[----:B------:R-:W-:Y:S01]  /*13b0*/  UIADD3 UR5, UPT, UPT, -UR5, URZ, URZ ;  /* 0x000000ff05057290 */ /* 0x000fe2000fffe1ff */
[----:B------:R-:W-:Y:S01]  /*13c0*/  UMOV UR12, 0x1111 ;  /* 0x00001111000c7882 */ /* 0x000fe20000000000 */
[----:B------:R-:W-:Y:S01]  /*13d0*/  UMOV UR45, 0x5 ;  /* 0x00000005002d7882 */ /* 0x000fe20000000000 */
[----:B------:R-:W2:Y:S01]  /*13e0*/  LDCU UR39, c[0x0][0xf24] ;  /* 0x0001e480ff2777ac */ /* 0x000ea20008000800 */
[----:B------:R-:W3:Y:S01]  /*13f0*/  LDCU UR30, c[0x0][0xf30] ;  /* 0x0001e600ff1e77ac */ /* 0x000ee20008000800 */
[----:B------:R-:W-:-:S02]  /*1400*/  UISETP.NE.AND UP5, UPT, UR27, 0x2, UPT ;  /* 0x000000021b00788c */ /* 0x000fc4000bfa5270 */
[----:B------:R-:W-:Y:S02]  /*1410*/  ULOP3.LUT UR29, UR69, 0x1, URZ, 0xc0, !UPT ;  /* 0x00000001451d7892 */ /* 0x000fe4000f8ec0ff */
[----:B------:R-:W-:Y:S02]  /*1420*/  ULOP3.LUT UR49, UR49, 0x1800, URZ, 0xc0, !UPT ;  /* 0x0000180031317892 */ /* 0x000fe4000f8ec0ff */
[----:B------:R-:W-:Y:S02]  /*1430*/  ULOP3.LUT UR48, UR48, 0x800, URZ, 0xc0, !UPT ;  /* 0x0000080030307892 */ /* 0x000fe4000f8ec0ff */
[----:B------:R-:W-:Y:S01]  /*1440*/  ULOP3.LUT UR52, UR52, 0x180, URZ, 0xc0, !UPT ;  /* 0x0000018034347892 */ /* 0x000fe2000f8ec0ff */
[----:B------:R-:W-:Y:S01]  /*1450*/  UMOV UR16, UR69 ;  /* 0x0000004500107c82 */ /* 0x000fe20008000000 */
[----:B----4-:R-:W-:Y:S02]  /*1460*/  UISETP.GE.AND UP6, UPT, UR28, 0x1, UPT ;  /* 0x000000011c00788c */ /* 0x010fe4000bfc6270 */
[----:B------:R-:W-:Y:S01]  /*1470*/  ULOP3.LUT UR26, UR26, 0xc0, URZ, 0xc0, !UPT ;  /* 0x000000c01a1a7892 */ /* 0x000fe2000f8ec0ff */
[----:B------:R-:W-:Y:S01]  /*1480*/  UMOV UR11, UR9 ;  /* 0x00000009000b7c82 */ /* 0x000fe20008000000 */
[----:B------:R-:W-:-:S02]  /*1490*/  USHF.R.U32.HI UR10, URZ, 0x1, UR50 ;  /* 0x00000001ff0a7899 */ /* 0x000fc40008011632 */
[----:B------:R-:W-:Y:S02]  /*14a0*/  USHF.L.U32 UR37, UR12, UR37, URZ ;  /* 0x000000250c257299 */ /* 0x000fe400080006ff */
[----:B------:R-:W-:Y:S02]  /*14b0*/  USHF.L.U32 UR45, UR45, UR7, URZ ;  /* 0x000000072d2d7299 */ /* 0x000fe400080006ff */
[----:B-1----:R-:W-:Y:S01]  /*14c0*/  UIMAD UR63, UR63, UR5, UR69 ;  /* 0x000000053f3f72a4 */ /* 0x002fe2000f8e0245 */
[----:B--23--:R-:W-:Y:S11]  /*14d0*/  BRA.U UP4, `(.L_x_18) ;  /* 0x0000000104b07547 */ /* 0x00cff6000b800000 */
[----:B------:R-:W-:Y:S01]  /*14e0*/  R2UR UR20, R86 ;  /* 0x00000000561472ca */ /* 0x000fe200000e0000 */
[----:B------:R-:W-:-:S12]  /*14f0*/  ULOP3.LUT UR4, UR63, 0x2, URZ, 0x3c, !UPT ;  /* 0x000000023f047892 */ /* 0x000fd8000f8e3cff */
[----:B------:R-:W-:Y:S02]  /*1500*/  UISETP.NE.AND UP0, UPT, UR20, URZ, UPT ;  /* 0x000000ff1400728c */ /* 0x000fe4000bf05270 */
[----:B------:R-:W-:Y:S02]  /*1510*/  UISETP.NE.AND UP2, UPT, UR20, 0x1, UPT ;  /* 0x000000011400788c */ /* 0x000fe4000bf45270 */
[----:B------:R-:W-:Y:S02]  /*1520*/  UISETP.GT.U32.AND UP1, UPT, UR63, 0x1, UP0 ;  /* 0x000000013f00788c */ /* 0x000fe40008724070 */
[----:B------:R-:W-:Y:S02]  /*1530*/  UISETP.GT.U32.AND UP0, UPT, UR4, 0x1, UP0 ;  /* 0x000000010400788c */ /* 0x000fe40008704070 */
[----:B------:R-:W-:Y:S02]  /*1540*/  USEL UR7, URZ, 0x1, UP1 ;  /* 0x00000001ff077887 */ /* 0x000fe40008800000 */
[----:B------:R-:W-:-:S02]  /*1550*/  USEL UR8, URZ, 0x2, UP1 ;  /* 0x00000002ff087887 */ /* 0x000fc40008800000 */
[----:B------:R-:W-:Y:S02]  /*1560*/  UISETP.GT.U32.AND UP1, UPT, UR63, 0x1, UP2 ;  /* 0x000000013f00788c */ /* 0x000fe40009724070 */
[----:B------:R-:W-:Y:S02]  /*1570*/  USEL UR14, URZ, 0x4, UP0 ;  /* 0x00000004ff0e7887 */ /* 0x000fe40008000000 */
[----:B------:R-:W-:Y:S02]  /*1580*/  USEL UR18, URZ, 0x8, UP0 ;  /* 0x00000008ff127887 */ /* 0x000fe40008000000 */
[----:B------:R-:W-:Y:S02]  /*1590*/  UISETP.GT.U32.AND UP0, UPT, UR4, 0x1, UP2 ;  /* 0x000000010400788c */ /* 0x000fe40009704070 */
[----:B------:R-:W-:Y:S02]  /*15a0*/  USEL UR6, URZ, 0x10, UP1 ;  /* 0x00000010ff067887 */ /* 0x000fe40008800000 */
[----:B------:R-:W-:-:S02]  /*15b0*/  USEL UR13, URZ, 0x20, UP1 ;  /* 0x00000020ff0d7887 */ /* 0x000fc40008800000 */
[----:B------:R-:W-:Y:S02]  /*15c0*/  UISETP.NE.AND UP1, UPT, UR20, 0x2, UPT ;  /* 0x000000021400788c */ /* 0x000fe4000bf25270 */
[----:B------:R-:W-:Y:S02]  /*15d0*/  USEL UR17, URZ, 0x40, UP0 ;  /* 0x00000040ff117887 */ /* 0x000fe40008000000 */
[----:B------:R-:W-:Y:S02]  /*15e0*/  USEL UR19, URZ, 0x80, UP0 ;  /* 0x00000080ff137887 */ /* 0x000fe40008000000 */
[----:B------:R-:W-:Y:S02]  /*15f0*/  UISETP.GT.U32.AND UP0, UPT, UR63, 0x1, UP1 ;  /* 0x000000013f00788c */ /* 0x000fe40008f04070 */
[----:B------:R-:W-:Y:S02]  /*1600*/  UISETP.NE.AND UP2, UPT, UR20, 0x3, UPT ;  /* 0x000000031400788c */ /* 0x000fe4000bf45270 */
[----:B------:R-:W-:-:S02]  /*1610*/  USEL UR5, URZ, 0x100, UP0 ;  /* 0x00000100ff057887 */ /* 0x000fc40008000000 */
[----:B------:R-:W-:Y:S02]  /*1620*/  USEL UR12, URZ, 0x200, UP0 ;  /* 0x00000200ff0c7887 */ /* 0x000fe40008000000 */
[----:B------:R-:W-:Y:S02]  /*1630*/  UISETP.GT.U32.AND UP0, UPT, UR63, 0x1, UP2 ;  /* 0x000000013f00788c */ /* 0x000fe40009704070 */
[----:B------:R-:W-:Y:S02]  /*1640*/  UIADD3 UR5, UPT, UPT, UR5, UR6, UR7 ;  /* 0x0000000605057290 */ /* 0x000fe4000fffe007 */
[----:B------:R-:W-:Y:S02]  /*1650*/  USEL UR9, URZ, 0x1000, UP0 ;  /* 0x00001000ff097887 */ /* 0x000fe40008000000 */
[----:B------:R-:W-:Y:S02]  /*1660*/  USEL UR15, URZ, 0x2000, UP0 ;  /* 0x00002000ff0f7887 */ /* 0x000fe40008000000 */
[----:B------:R-:W-:-:S02]  /*1670*/  UIADD3 UR5, UPT, UPT, UR8, UR9, UR5 ;  /* 0x0000000908057290 */ /* 0x000fc4000fffe005 */
[----:B------:R-:W-:Y:S02]  /*1680*/  UISETP.GT.U32.AND UP1, UPT, UR4, 0x1, UP1 ;  /* 0x000000010400788c */ /* 0x000fe40008f24070 */
[----:B------:R-:W-:Y:S02]  /*1690*/  UIADD3 UR5, UPT, UPT, UR12, UR13, UR5 ;  /* 0x0000000d0c057290 */ /* 0x000fe4000fffe005 */
[----:B------:R-:W-:Y:S02]  /*16a0*/  UISETP.GT.U32.AND UP0, UPT, UR4, 0x1, UP2 ;  /* 0x000000010400788c */ /* 0x000fe40009704070 */
[----:B------:R-:W-:Y:S02]  /*16b0*/  USEL UR4, URZ, 0x400, UP1 ;  /* 0x00000400ff047887 */ /* 0x000fe40008800000 */
[----:B------:R-:W-:Y:S02]  /*16c0*/  UIADD3 UR5, UPT, UPT, UR14, UR15, UR5 ;  /* 0x0000000f0e057290 */ /* 0x000fe4000fffe005 */
[----:B------:R-:W-:-:S02]  /*16d0*/  USEL UR6, URZ, 0x4000, UP0 ;  /* 0x00004000ff067887 */ /* 0x000fc40008000000 */
[----:B------:R-:W-:Y:S02]  /*16e0*/  UIADD3 UR5, UPT, UPT, UR4, UR17, UR5 ;  /* 0x0000001104057290 */ /* 0x000fe4000fffe005 */
[----:B------:R-:W-:Y:S02]  /*16f0*/  USEL UR7, URZ, 0x800, UP1 ;  /* 0x00000800ff077887 */ /* 0x000fe40008800000 */
[----:B------:R-:W-:Y:S02]  /*1700*/  ULOP3.LUT UR4, UR63, 0xfffffffe, URZ, 0xc0, !UPT ;  /* 0xfffffffe3f047892 */ /* 0x000fe4000f8ec0ff */
[----:B------:R-:W-:Y:S02]  /*1710*/  UIADD3 UR5, UPT, UPT, UR18, UR6, UR5 ;  /* 0x0000000612057290 */ /* 0x000fe4000fffe005 */
[----:B------:R-:W-:Y:S02]  /*1720*/  ULEA UR4, UR20, UR4, 0x2 ;  /* 0x0000000414047291 */ /* 0x000fe4000f8e10ff */
[----:B------:R-:W-:-:S02]  /*1730*/  USEL UR6, URZ, 0x8000, UP0 ;  /* 0x00008000ff067887 */ /* 0x000fc40008000000 */
[----:B------:R-:W-:-:S03]  /*1740*/  UIADD3 UR5, UPT, UPT, UR7, UR19, UR5 ;  /* 0x0000001307057290 */ /* 0x000fc6000fffe005 */
[----:B------:R-:W-:Y:S01]  /*1750*/  UMOV UR7, 0x3 ;  /* 0x0000000300077882 */ /* 0x000fe20000000000 */
[----:B------:R-:W-:Y:S02]  /*1760*/  UIADD3 UR5, UPT, UPT, UR5, UR6, URZ ;  /* 0x0000000605057290 */ /* 0x000fe4000fffe0ff */
[----:B------:R-:W-:-:S04]  /*1770*/  USHF.L.U32 UR4, UR7, UR4, URZ ;  /* 0x0000000407047299 */ /* 0x000fc800080006ff */
[----:B------:R-:W-:Y:S02]  /*1780*/  MOV R3, UR5 ;  /* 0x0000000500037c02 */ /* 0x000fe40008000f00 */
[----:B------:R-:W-:Y:S02]  /*1790*/  IMAD.U32 R2, RZ, RZ, UR4 ;  /* 0x00000004ff027e24 */ /* 0x000fe4000f8e00ff */
.L_x_18:
[----:B------:R-:W-:Y:S05]  /*17a0*/  BRA.U !UP6, `(.L_x_19) ;  /* 0x000000010ed47547 */ /* 0x000fea000b800000 */
[----:B------:R-:W1:Y:S01]  /*17b0*/  LDCU.128 UR12, c[0x0][0xf10] ;  /* 0x0001e200ff0c77ac */ /* 0x000e620008000c00 */
[----:B------:R-:W2:Y:S01]  /*17c0*/  LDCU UR6, c[0x0][0x370] ;  /* 0x00006e00ff0677ac */ /* 0x000ea20008000800 */
[----:B------:R-:W3:Y:S01]  /*17d0*/  LDCU UR5, c[0x0][0x374] ;  /* 0x00006e80ff0577ac */ /* 0x000ee20008000800 */
[----:B------:R-:W4:Y:S01]  /*17e0*/  LDCU UR17, c[0x0][0xf0c] ;  /* 0x0001e180ff1177ac */ /* 0x000f220008000800 */
[----:B------:R-:W4:Y:S01]  /*17f0*/  LDCU UR7, c[0x0][0xf20] ;  /* 0x0001e400ff0777ac */ /* 0x000f220008000800 */
[----:B------:R-:W4:Y:S01]  /*1800*/  LDCU.64 UR8, c[0x0][0xf28] ;  /* 0x0001e500ff0877ac */ /* 0x000f220008000a00 */
[----:B-1----:R-:W-:Y:S02]  /*1810*/  UISETP.NE.AND UP0, UPT, UR14, 0x1, UPT ;  /* 0x000000010e00788c */ /* 0x002fe4000bf05270 */
[----:B---3--:R-:W-:Y:S02]  /*1820*/  UIMAD.WIDE.U32 UR18, UR5, UR15, URZ ;  /* 0x0000000f051272a5 */ /* 0x008fe4000f8e00ff */
[----:B--2---:R-:W-:-:S02]  /*1830*/  UIMAD.WIDE.U32 UR22, UR6, UR12, URZ ;  /* 0x0000000c061672a5 */ /* 0x004fc4000f8e00ff */
[----:B----4-:R-:W-:Y:S02]  /*1840*/  UISETP.NE.AND UP1, UPT, UR17, 0x1, UPT ;  /* 0x000000011100788c */ /* 0x010fe4000bf25270 */
[----:B------:R-:W-:Y:S01]  /*1850*/  UISETP.NE.AND UP2, UPT, UR28, 0x1, UPT ;  /* 0x000000011c00788c */ /* 0x000fe2000bf45270 */
[----:B------:R-:W-:Y:S02]  /*1860*/  UMOV UR18, UR19 ;  /* 0x0000001300127c82 */ /* 0x000fe40008000000 */
[----:B------:R-:W-:Y:S01]  /*1870*/  UMOV UR22, UR23 ;  /* 0x0000001700167c82 */ /* 0x000fe20008000000 */
[----:B------:R-:W-:Y:S02]  /*1880*/  @UP0 USHF.R.U32.HI UR5, URZ, UR7, UR18 ;  /* 0x00000007ff050299 */ /* 0x000fe40008011612 */
[----:B------:R-:W-:Y:S02]  /*1890*/  UIMAD.WIDE.U32 UR24, UR11, UR15, URZ ;  /* 0x0000000f0b1872a5 */ /* 0x000fe4000f8e00ff */
[----:B------:R-:W-:-:S02]  /*18a0*/  UIMAD.WIDE.U32 UR18, UR5, UR8, URZ ;  /* 0x00000008051272a5 */ /* 0x000fc4000f8e00ff */
[----:B------:R-:W-:Y:S02]  /*18b0*/  @UP1 USHF.R.U32.HI UR6, URZ, UR13, UR22 ;  /* 0x0000000dff061299 */ /* 0x000fe40008011616 */
[----:B------:R-:W-:Y:S02]  /*18c0*/  UIMAD.WIDE.U32 UR20, UR16, UR12, URZ ;  /* 0x0000000c101472a5 */ /* 0x000fe4000f8e00ff */
[----:B------:R-:W-:Y:S01]  /*18d0*/  UIMAD.WIDE.U32 UR22, UR6, UR8, URZ ;  /* 0x00000008061672a5 */ /* 0x000fe2000f8e00ff */
[----:B------:R-:W-:Y:S01]  /*18e0*/  UMOV UR4, UR25 ;  /* 0x0000001900047c82 */ /* 0x000fe20008000000 */
[----:B------:R-:W-:Y:S01]  /*18f0*/  UMOV UR18, UR19 ;  /* 0x0000001300127c82 */ /* 0x000fe20008000000 */
[----:B------:R-:W-:Y:S02]  /*1900*/  USHF.R.U32.HI UR4, URZ, UR7, UR4 ;  /* 0x00000007ff047299 */ /* 0x000fe40008011604 */
[----:B------:R-:W-:Y:S01]  /*1910*/  @UP2 USHF.R.U32.HI UR5, URZ, UR9, UR18 ;  /* 0x00000009ff052299 */ /* 0x000fe20008011612 */
[----:B------:R-:W-:Y:S01]  /*1920*/  UMOV UR20, UR21 ;  /* 0x0000001500147c82 */ /* 0x000fe20008000000 */
[----:B------:R-:W-:Y:S01]  /*1930*/  UMOV UR22, UR23 ;  /* 0x0000001700167c82 */ /* 0x000fe20008000000 */
[----:B------:R-:W-:-:S02]  /*1940*/  USHF.R.U32.HI UR13, URZ, UR13, UR20 ;  /* 0x0000000dff0d7299 */ /* 0x000fc40008011614 */
[----:B------:R-:W-:Y:S02]  /*1950*/  USEL UR4, UR11, UR4, !UP0 ;  /* 0x000000040b047287 */ /* 0x000fe4000c000000 */
[----:B------:R-:W-:Y:S02]  /*1960*/  @UP2 USHF.R.U32.HI UR6, URZ, UR9, UR22 ;  /* 0x00000009ff062299 */ /* 0x000fe40008011616 */
[----:B------:R-:W-:Y:S02]  /*1970*/  UIMAD UR7, UR5, UR28, URZ ;  /* 0x0000001c050772a4 */ /* 0x000fe4000f8e02ff */
[----:B------:R-:W-:Y:S02]  /*1980*/  USEL UR5, UR16, UR13, !UP1 ;  /* 0x0000000d10057287 */ /* 0x000fe4000c800000 */
[----:B------:R-:W-:Y:S02]  /*1990*/  UIMAD UR15, UR6, UR28, URZ ;  /* 0x0000001c060f72a4 */ /* 0x000fe4000f8e02ff */
[----:B------:R-:W-:-:S02]  /*19a0*/  UISETP.GE.AND UP0, UPT, UR4, UR7, UPT ;  /* 0x000000070400728c */ /* 0x000fc4000bf06270 */
[----:B------:R-:W-:Y:S02]  /*19b0*/  UIMAD.WIDE.U32 UR12, UR4, UR8, URZ ;  /* 0x00000008040c72a5 */ /* 0x000fe4000f8e00ff */
[----:B------:R-:W-:Y:S02]  /*19c0*/  UISETP.GE.OR UP0, UPT, UR5, UR15, UP0 ;  /* 0x0000000f0500728c */ /* 0x000fe40008706670 */
[----:B------:R-:W-:Y:S02]  /*19d0*/  UIMAD.WIDE.U32 UR18, UR5, UR8, URZ ;  /* 0x00000008051272a5 */ /* 0x000fe4000f8e00ff */
[----:B------:R-:W-:Y:S01]  /*19e0*/  UIADD3 UR12, UPT, UPT, -UR4, URZ, URZ ;  /* 0x000000ff040c7290 */ /* 0x000fe2000fffe1ff */
[----:B------:R-:W-:Y:S01]  /*19f0*/  UMOV UR8, UR13 ;  /* 0x0000000d00087c82 */ /* 0x000fe20008000000 */
[----:B------:R-:W-:Y:S02]  /*1a00*/  UIADD3 UR13, UPT, UPT, -UR5, URZ, URZ ;  /* 0x000000ff050d7290 */ /* 0x000fe4000fffe1ff */
[----:B------:R-:W-:-:S03]  /*1a10*/  USHF.R.U32.HI UR8, URZ, UR9, UR8 ;  /* 0x00000009ff087299 */ /* 0x000fc60008011608 */
[----:B------:R-:W-:Y:S01]  /*1a20*/  @!UP0 UMOV UR7, UR19 ;  /* 0x0000001300078c82 */ /* 0x000fe20008000000 */
[----:B------:R-:W-:Y:S02]  /*1a30*/  UIMAD UR11, UR14, UR12, UR11 ;  /* 0x0000000c0e0b72a4 */ /* 0x000fe4000f8e020b */
[----:B------:R-:W-:Y:S02]  /*1a40*/  USEL UR8, UR4, UR8, !UP2 ;  /* 0x0000000804087287 */ /* 0x000fe4000d000000 */
[----:B------:R-:W-:Y:S02]  /*1a50*/  @!UP0 USHF.R.U32.HI UR7, URZ, UR9, UR7 ;  /* 0x00000009ff078299 */ /* 0x000fe40008011607 */
[----:B------:R-:W-:Y:S02]  /*1a60*/  UIADD3 UR9, UPT, UPT, -UR8, URZ, URZ ;  /* 0x000000ff08097290 */ /* 0x000fe4000fffe1ff */
[----:B------:R-:W-:Y:S02]  /*1a70*/  @!UP0 USEL UR7, UR5, UR7, !UP2 ;  /* 0x0000000705078287 */ /* 0x000fe4000d000000 */
[----:B------:R-:W-:-:S02]  /*1a80*/  UIMAD UR9, UR28, UR9, UR4 ;  /* 0x000000091c0972a4 */ /* 0x000fc4000f8e0204 */
[----:B------:R-:W-:Y:S02]  /*1a90*/  @!UP0 UIADD3 UR8, UPT, UPT, UR8, -UR7, URZ ;  /* 0x8000000708088290 */ /* 0x000fe4000fffe0ff */
[----:B------:R-:W-:Y:S02]  /*1aa0*/  @!UP0 UIMAD UR6, UR9, UR6, UR7 ;  /* 0x00000006090682a4 */ /* 0x000fe4000f8e0207 */
[----:B------:R-:W-:Y:S02]  /*1ab0*/  @!UP0 UIMAD UR4, UR8, UR28, UR5 ;  /* 0x0000001c080482a4 */ /* 0x000fe4000f8e0205 */
[----:B------:R-:W-:Y:S02]  /*1ac0*/  UIMAD UR16, UR17, UR13, UR16 ;  /* 0x0000000d111072a4 */ /* 0x000fe4000f8e0210 */
[----:B------:R-:W-:Y:S01]  /*1ad0*/  UIMAD UR11, UR4, UR14, UR11 ;  /* 0x0000000e040b72a4 */ /* 0x000fe2000f8e020b */
[----:B------:R-:W-:Y:S02]  /*1ae0*/  @!UP0 UMOV UR5, UR6 ;  /* 0x0000000600058c82 */ /* 0x000fe40008000000 */
[----:B------:R-:W-:-:S12]  /*1af0*/  UIMAD UR16, UR5, UR17, UR16 ;  /* 0x00000011051072a4 */ /* 0x000fd8000f8e0210 */
.L_x_19:
[----:B------:R-:W-:-:S09]  /*1b00*/  UISETP.NE.AND UP0, UPT, UR30, 0x1, UPT ;  /* 0x000000011e00788c */ /* 0x000fd2000bf05270 */
[----:B------:R-:W-:Y:S05]  /*1b10*/  BRA.U UP0, `(.L_x_20) ;  /* 0x0000000100447547 */ /* 0x000fea000b800000 */
[----:B------:R-:W1:Y:S01]  /*1b20*/  LDCU.128 UR12, c[0x0][0xf10] ;  /* 0x0001e200ff0c77ac */ /* 0x000e620008000c00 */
[----:B------:R-:W2:Y:S01]  /*1b30*/  LDCU UR8, c[0x0][0xf0c] ;  /* 0x0001e180ff0877ac */ /* 0x000ea20008000800 */
[----:B------:R-:W3:Y:S01]  /*1b40*/  LDCU UR9, c[0x0][0xf20] ;  /* 0x0001e400ff0977ac */ /* 0x000ee20008000800 */
[----:B-1----:R-:W-:Y:S02]  /*1b50*/  UIMAD.WIDE.U32 UR6, UR16, UR12, URZ ;  /* 0x0000000c100672a5 */ /* 0x002fe4000f8e00ff */
[----:B------:R-:W-:Y:S02]  /*1b60*/  UIMAD.WIDE.U32 UR4, UR11, UR15, URZ ;  /* 0x0000000f0b0472a5 */ /* 0x000fe4000f8e00ff */
[----:B--2---:R-:W-:Y:S02]  /*1b70*/  UISETP.NE.AND UP1, UPT, UR8, 0x1, UPT ;  /* 0x000000010800788c */ /* 0x004fe4000bf25270 */
[----:B------:R-:W-:Y:S01]  /*1b80*/  UISETP.NE.AND UP0, UPT, UR14, 0x1, UPT ;  /* 0x000000010e00788c */ /* 0x000fe2000bf05270 */
[----:B------:R-:W-:-:S02]  /*1b90*/  UMOV UR6, UR7 ;  /* 0x0000000700067c82 */ /* 0x000fc40008000000 */
[----:B------:R-:W-:Y:S01]  /*1ba0*/  UMOV UR4, UR5 ;  /* 0x0000000500047c82 */ /* 0x000fe20008000000 */
[----:B------:R-:W-:Y:S02]  /*1bb0*/  USHF.R.U32.HI UR13, URZ, UR13, UR6 ;  /* 0x0000000dff0d7299 */ /* 0x000fe40008011606 */
[----:B---3--:R-:W-:Y:S02]  /*1bc0*/  USHF.R.U32.HI UR4, URZ, UR9, UR4 ;  /* 0x00000009ff047299 */ /* 0x008fe40008011604 */
[----:B------:R-:W-:Y:S02]  /*1bd0*/  USEL UR5, UR16, UR13, !UP1 ;  /* 0x0000000d10057287 */ /* 0x000fe4000c800000 */
[----:B------:R-:W-:-:S04]  /*1be0*/  USEL UR4, UR11, UR4, !UP0 ;  /* 0x000000040b047287 */ /* 0x000fc8000c000000 */
[----:B------:R-:W-:Y:S02]  /*1bf0*/  UIADD3 UR6, UPT, UPT, UR5, -UR4, URZ ;  /* 0x8000000405067290 */ /* 0x000fe4000fffe0ff */
[----:B------:R-:W-:Y:S02]  /*1c00*/  UIADD3 UR4, UPT, UPT, -UR5, UR4, URZ ;  /* 0x0000000405047290 */ /* 0x000fe4000fffe1ff */
[----:B------:R-:W-:Y:S02]  /*1c10*/  UIMAD UR11, UR6, UR14, UR11 ;  /* 0x0000000e060b72a4 */ /* 0x000fe4000f8e020b */
[----:B------:R-:W-:-:S12]  /*1c20*/  UIMAD UR16, UR4, UR8, UR16 ;  /* 0x00000008041072a4 */ /* 0x000fd8000f8e0210 */
.L_x_20:
[----:B------:R-:W-:-:S09]  /*1c30*/  UISETP.EQ.U32.AND UP0, UPT, UR31, 0x1, UPT ;  /* 0x000000011f00788c */ /* 0x000fd2000bf02070 */
[----:B------:R-:W-:Y:S05]  /*1c40*/  BRA.U !UP0, `(.L_x_21) ;  /* 0x00000001080c7547 */ /* 0x000fea000b800000 */
[----:B------:R-:W-:Y:S01]  /*1c50*/  UCGABAR_WAIT ;  /* 0x0000000000007dc7 */ /* 0x000fe20008000000 */
[----:B------:R-:W-:Y:S01]  /*1c60*/  CCTL.IVALL ;  /* 0x00000000ff00798f */ /* 0x000fe20002000000 */
[----:B------:R-:W-:Y:S05]  /*1c70*/  BRA `(.L_x_22) ;  /* 0x0000000000047947 */ /* 0x000fea0003800000 */
.L_x_21:
[----:B------:R-:W-:Y:S06]  /*1c80*/  BAR.SYNC.DEFER_BLOCKING 0x0 ;  /* 0x0000000000007b1d */ /* 0x000fec0000010000 */
.L_x_22:
[----:B------:R-:W-:Y:S05]  /*1c90*/  BRA.U UP5, `(.L_x_23) ;  /* 0x0000001d05147547 */ /* 0x000fea000b800000 */
[----:B------:R-:W1:Y:S01]  /*1ca0*/  LDCU UR6, c[0x0][0x38c] ;  /* 0x00007180ff0677ac */ /* 0x000e620008000800 */
[----:B------:R-:W-:Y:S01]  /*1cb0*/  PLOP3.LUT P2, PT, PT, PT, UP3, 0x80, 0x8 ;  /* 0x000000000008781c */ /* 0x000fe20003f4f038 */
[----:B------:R-:W-:Y:S01]  /*1cc0*/  IMAD.MOV.U32 R12, RZ, RZ, 0x1 ;  /* 0x00000001ff0c7424 */ /* 0x000fe200078e00ff */
[----:B------:R-:W-:Y:S02]  /*1cd0*/  ISETP.NE.AND P3, PT, R0, RZ, P4 ;  /* 0x000000ff0000720c */ /* 0x000fe40002765270 */
[----:B------:R-:W-:Y:S02]  /*1ce0*/  CS2R R10, SRZ ;  /* 0x00000000000a7805 */ /* 0x000fe4000001ff00 */
[----:B------:R-:W-:Y:S01]  /*1cf0*/  PLOP3.LUT P2, PT, P2, PT, PT, 0x8, 0x80 ;  /* 0x000000000080781c */ /* 0x000fe2000174e170 */
[----:B------:R-:W-:Y:S01]  /*1d00*/  IMAD.MOV.U32 R9, RZ, RZ, RZ ;  /* 0x000000ffff097224 */ /* 0x000fe200078e00ff */
[----:B------:R-:W2:Y:S01]  /*1d10*/  LDCU UR60, c[0x0][0x370] ;  /* 0x00006e00ff3c77ac */ /* 0x000ea20008000800 */
[----:B------:R-:W-:Y:S01]  /*1d20*/  IMAD.MOV.U32 R8, RZ, RZ, 0x1 ;  /* 0x00000001ff087424 */ /* 0x000fe200078e00ff */
[----:B------:R-:W3:Y:S01]  /*1d30*/  LDCU.64 UR46, c[0x0][0x348] ;  /* 0x00006900ff2e77ac */ /* 0x000ee20008000a00 */
[----:B------:R-:W-:-:S02]  /*1d40*/  ULEA UR66, UR29, UR66, 0x1 ;  /* 0x000000421d427291 */ /* 0x000fc4000f8e08ff */
[----:B------:R-:W-:Y:S02]  /*1d50*/  ULEA UR65, UR29, UR65, 0x2 ;  /* 0x000000411d417291 */ /* 0x000fe4000f8e10ff */
[----:B-1----:R-:W-:Y:S02]  /*1d60*/  UIADD3 UR5, UPT, UPT, UR6, 0x7f, URZ ;  /* 0x0000007f06057890 */ /* 0x002fe4000fffe0ff */
[----:B------:R-:W-:Y:S02]  /*1d70*/  UIADD3 UR68, UPT, UPT, UR6, 0xfe, URZ ;  /* 0x000000fe06447890 */ /* 0x000fe4000fffe0ff */
[----:B------:R-:W-:Y:S01]  /*1d80*/  USHF.R.S32.HI UR4, URZ, 0x1f, UR5 ;  /* 0x0000001fff047899 */ /* 0x000fe20008011405 */
[----:B------:R-:W1:Y:S03]  /*1d90*/  LDCU UR59, c[0x0][0x374] ;  /* 0x00006e80ff3b77ac */ /* 0x000e660008000800 */
[----:B------:R-:W-:Y:S01]  /*1da0*/  ULEA.HI UR4, UR4, UR5, URZ, 0x7 ;  /* 0x0000000504047291 */ /* 0x000fe2000f8f38ff */
[----:B------:R-:W-:-:S03]  /*1db0*/  UMOV UR14, URZ ;  /* 0x000000ff000e7c82 */ /* 0x000fc60008000000 */
[----:B------:R-:W-:Y:S02]  /*1dc0*/  USHF.R.S32.HI UR62, URZ, 0x7, UR4 ;  /* 0x00000007ff3e7899 */ /* 0x000fe40008011404 */
[----:B------:R-:W-:Y:S02]  /*1dd0*/  UIADD3 UR4, UPT, UPT, UR6, -0x1, URZ ;  /* 0xffffffff06047890 */ /* 0x000fe4000fffe0ff */
[----:B------:R-:W-:Y:S02]  /*1de0*/  UISETP.LT.U32.AND UP0, UPT, UR62, 0xe, UPT ;  /* 0x0000000e3e00788c */ /* 0x000fe4000bf01070 */
[----:B------:R-:W-:Y:S02]  /*1df0*/  UISETP.GE.U32.AND UP1, UPT, UR4, -0xff, UPT ;  /* 0xffffff010400788c */ /* 0x000fe4000bf26070 */
[----:B------:R-:W-:Y:S02]  /*1e00*/  USEL UR61, UR62, 0xe, UP0 ;  /* 0x0000000e3e3d7887 */ /* 0x000fe40008000000 */
[----:B------:R-:W-:-:S02]  /*1e10*/  UISETP.NE.AND UP0, UPT, UR27, URZ, UPT ;  /* 0x000000ff1b00728c */ /* 0x000fc4000bf05270 */
[----:B------:R-:W-:Y:S02]  /*1e20*/  UIADD3 UR4, UPT, UPT, UR61, -0x1, URZ ;  /* 0xffffffff3d047890 */ /* 0x000fe4000fffe0ff */
[----:B------:R-:W-:Y:S02]  /*1e30*/  USEL UR51, UR51, 0x2, UP0 ;  /* 0x0000000233337887 */ /* 0x000fe40008000000 */
[----:B------:R-:W-:Y:S02]  /*1e40*/  UIADD3 UR67, UPT, UPT, UR62, -UR61, URZ ;  /* 0x8000003d3e437290 */ /* 0x000fe4000fffe0ff */
[----:B------:R-:W-:-:S04]  /*1e50*/  @UP1 UIADD3 UR4, UPT, UPT, UR61, URZ, URZ ;  /* 0x000000ff3d041290 */ /* 0x000fc8000fffe0ff */
[----:B------:R-:W-:Y:S02]  /*1e60*/  UIADD3 UR53, UPT, UPT, UR4, 0x1, URZ ;  /* 0x0000000104357890 */ /* 0x000fe4000fffe0ff */
[----:B-123--:R-:W-:-:S12]  /*1e70*/  UIADD3 UR64, UPT, UPT, -UR4, URZ, URZ ;  /* 0x000000ff04407290 */ /* 0x00efd8000fffe1ff */
.L_x_47:
[----:B------:R-:W-:Y:S01]  /*1e80*/  UISETP.NE.AND UP0, UPT, UR58, URZ, UPT ;  /* 0x000000ff3a00728c */ /* 0x000fe2000bf05270 */
[----:B-1----:R-:W1:Y:S08]  /*1e90*/  S2UR UR58, SR_CgaCtaId ;  /* 0x00000000003a79c3 */ /* 0x002e700000008800 */
[----:B---3--:R-:W-:Y:S05]  /*1ea0*/  BRA.U UP0, `(.L_x_24) ;  /* 0x0000000100347547 */ /* 0x008fea000b800000 */
[----:B------:R-:W2:Y:S01]  /*1eb0*/  S2R R0, SR_CgaCtaId ;  /* 0x0000000000007919 */ /* 0x000ea20000008800 */
[----:B------:R-:W-:Y:S02]  /*1ec0*/  MOV R3, 0x400 ;  /* 0x0000040000037802 */ /* 0x000fe40000000f00 */
[----:B------:R-:W-:Y:S02]  /*1ed0*/  SHF.L.U32 R2, R8, 0x1f, RZ ;  /* 0x0000001f08027819 */ /* 0x000fe400000006ff */
[----:B--2---:R-:W-:-:S05]  /*1ee0*/  LEA R0, R0, R3, 0x18 ;  /* 0x0000000300007211 */ /* 0x004fca00078ec0ff */
[----:B------:R-:W-:-:S04]  /*1ef0*/  IMAD R3, R9, 0x8, R0 ;  /* 0x0000000809037824 */ /* 0x000fc800078e0200 */
[----:B------:R-:W2:Y:S02]  /*1f00*/  SYNCS.PHASECHK.TRANS64.TRYWAIT P0, [R3+URZ+0x180], R2 ;  /* 0x00018002030075a7 */ /* 0x000ea400080011ff */
[----:B--2---:R-:W-:Y:S05]  /*1f10*/  @!P0 BRA `(.L_x_25) ;  /* 0x0000008800188947 */ /* 0x004fea0003800000 */
.L_x_162:
[----:B------:R-:W-:Y:S01]  /*1f20*/  VIADD R9, R9, 0x1 ;  /* 0x0000000109097836 */ /* 0x000fe20000000000 */
[----:B------:R2:W-:Y:S04]  /*1f30*/  SYNCS.ARRIVE.TRANS64.A1T0 RZ, [R3+URZ+0x170], RZ ;  /* 0x000170ff03ff79a7 */ /* 0x0005e800081000ff */
[----:B------:R-:W-:-:S04]  /*1f40*/  ISETP.NE.AND P0, PT, R9, 0x2, PT ;  /* 0x000000020900780c */ /* 0x000fc80003f05270 */
[----:B------:R-:W-:Y:S02]  /*1f50*/  SEL R9, R9, RZ, P0 ;  /* 0x000000ff09097207 */ /* 0x000fe40000000000 */
[----:B--2---:R-:W-:-:S04]  /*1f60*/  SEL R3, RZ, 0x1, P0 ;  /* 0x00000001ff037807 */ /* 0x004fc80000000000 */
[----:B------:R-:W-:Y:S02]  /*1f70*/  LOP3.LUT R8, R8, R3, RZ, 0x3c, !PT ;  /* 0x0000000308087212 */ /* 0x000fe400078e3cff */
.L_x_24:
[----:B------:R-:W-:Y:S01]  /*1f80*/  UMOV UR6, 0x400 ;  /* 0x0000040000067882 */ /* 0x000fe20000000000 */
[----:B------:R-:W-:Y:S01]  /*1f90*/  SHF.L.U32 R0, R12, 0x1f, RZ ;  /* 0x0000001f0c007819 */ /* 0x000fe200000006ff */
[----:B-1----:R-:W-:Y:S02]  /*1fa0*/  ULEA UR6, UR58, UR6, 0x18 ;  /* 0x000000063a067291 */ /* 0x002fe4000f8ec0ff */
[----:B------:R-:W-:Y:S02]  /*1fb0*/  UISETP.GE.U32.AND UP0, UPT, UR68, 0xff, UPT ;  /* 0x000000ff4400788c */ /* 0x000fe4000bf06070 */
[----:B------:R-:W-:Y:S02]  /*1fc0*/  ULEA UR4, UR14, UR6, 0x3 ;  /* 0x000000060e047291 */ /* 0x000fe4000f8e18ff */
[----:B------:R-:W-:Y:S01]  /*1fd0*/  ULEA UR35, UR11, UR66, 0x2 ;  /* 0x000000420b237291 */ /* 0x000fe2000f8e10ff */
[----:B------:R-:W-:-:S03]  /*1fe0*/  UMOV UR20, URZ ;  /* 0x000000ff00147c82 */ /* 0x000fc60008000000 */
[----:B------:R-:W-:-:S03]  /*1ff0*/  USHF.L.U32 UR35, UR35, 0x5, URZ ;  /* 0x0000000523237899 */ /* 0x000fc600080006ff */
[----:B------:R1:W2:Y:S01]  /*2000*/  SYNCS.PHASECHK.TRANS64.TRYWAIT P1, [UR4+0x70], R0 ;  /* 0x00007000ff0075a7 */ /* 0x0002a20008021104 */
[----:B------:R-:W-:-:S04]  /*2010*/  ULEA.HI UR4, UR16, UR16, URZ, 0x1 ;  /* 0x0000001010047291 */ /* 0x000fc8000f8f08ff */
[----:B------:R-:W-:Y:S02]  /*2020*/  USHF.L.U32 UR5, UR4, 0x7, URZ ;  /* 0x0000000704057899 */ /* 0x000fe400080006ff */
[----:B------:R-:W-:Y:S02]  /*2030*/  ULOP3.LUT UR27, UR4, 0xfffffffe, URZ, 0xc0, !UPT ;  /* 0xfffffffe041b7892 */ /* 0x000fe4000f8ec0ff */
[----:B------:R-:W-:Y:S02]  /*2040*/  ULOP3.LUT UR5, UR5, 0xffffff00, URZ, 0xc0, !UPT ;  /* 0xffffff0005057892 */ /* 0x000fe4000f8ec0ff */
[----:B------:R-:W-:Y:S02]  /*2050*/  ULOP3.LUT UR27, UR27, 0x1, UR69, 0xf8, !UPT ;  /* 0x000000011b1b7892 */ /* 0x000fe4000f8ef845 */
[----:B------:R-:W-:Y:S01]  /*2060*/  ULEA UR43, UR65, UR5, 0x5 ;  /* 0x00000005412b7291 */ /* 0x000fe2000f8e28ff */
[----:B------:R-:W-:Y:S11]  /*2070*/  BRA.U !UP0, `(.L_x_26) ;  /* 0x0000000508287547 */ /* 0x000ff6000b800000 */
[----:B------:R-:W-:Y:S01]  /*2080*/  UMOV UR15, UR64 ;  /* 0x00000040000f7c82 */ /* 0x000fe20008000000 */
[----:B------:R-:W-:Y:S01]  /*2090*/  UMOV UR4, UR14 ;  /* 0x0000000e00047c82 */ /* 0x000fe20008000000 */
[----:B------:R-:W-:Y:S01]  /*20a0*/  UMOV UR28, 0xffffffff ;  /* 0xffffffff001c7882 */ /* 0x000fe20000000000 */
[----:B------:R-:W-:-:S05]  /*20b0*/  UMOV UR42, URZ ;  /* 0x000000ff002a7c82 */ /* 0x000fca0008000000 */
.L_x_34:
[----:B------:R-:W-:Y:S01]  /*20c0*/  ULEA UR5, UR4, UR6, 0x3 ;  /* 0x0000000604057291 */ /* 0x000fe2000f8e18ff */
[----:B--2---:R-:W-:Y:S01]  /*20d0*/  @P4 MOV R2, 0x6800 ;  /* 0x0000680000024802 */ /* 0x004fe20000000f00 */
[----:B--23--:R-:W-:Y:S10]  /*20e0*/  @P1 BRA `(.L_x_27) ;  /* 0x00000000000c1947 */ /* 0x00cff40003800000 */
[----:B------:R-:W-:-:S04]  /*20f0*/  SHF.L.U32 R3, R12, 0x1f, RZ ;  /* 0x0000001f0c037819 */ /* 0x000fc800000006ff */
[----:B------:R-:W2:Y:S02]  /*2100*/  SYNCS.PHASECHK.TRANS64.TRYWAIT P0, [UR5+0x70], R3 ;  /* 0x00007003ff0075a7 */ /* 0x000ea40008001105 */
[----:B--2---:R-:W-:Y:S05]  /*2110*/  @!P0 BRA `(.L_x_28) ;  /* 0x0000008400ac8947 */ /* 0x004fea0003800000 */
.L_x_27:
[----:B------:R2:W-:Y:S01]  /*2120*/  @P4 SYNCS.ARRIVE.TRANS64 RZ, [UR5], R2 ;  /* 0x00000002ffff49a7 */ /* 0x0005e20008000005 */
[----:B------:R-:W-:Y:S02]  /*2130*/  ULOP3.LUT UR7, UR51, 0x2, URZ, 0xfc, !UPT ;  /* 0x0000000233077892 */ /* 0x000fe4000f8efcff */
[----:B------:R-:W-:Y:S02]  /*2140*/  UIADD3 UR15, UPT, UPT, UR15, 0x1, URZ ;  /* 0x000000010f0f7890 */ /* 0x000fe4000fffe0ff */
[----:B------:R-:W-:Y:S02]  /*2150*/  UISETP.NE.AND UP0, UPT, UR7, 0x2, UPT ;  /* 0x000000020700788c */ /* 0x000fe4000bf05270 */
[----:B------:R-:W-:Y:S02]  /*2160*/  UIADD3 UR28, UPT, UPT, UR28, 0x1, URZ ;  /* 0x000000011c1c7890 */ /* 0x000fe4000fffe0ff */
[----:B------:R-:W-:-:S05]  /*2170*/  UISETP.NE.AND UP4, UPT, UR15, 0x1, UPT ;  /* 0x000000010f00788c */ /* 0x000fca000bf85270 */
[----:B------:R-:W-:Y:S05]  /*2180*/  BRA.U UP0, `(.L_x_29) ;  /* 0x0000000100047547 */ /* 0x000fea000b800000 */
[----:B------:R-:W-:Y:S05]  /*2190*/  BPT.TRAP 0x1 ;  /* 0x000000040000795c */ /* 0x000fea0000300000 */
.L_x_29:
[----:B------:R-:W-:Y:S04]  /*21a0*/  BSSY.RECONVERGENT B0, `(.L_x_30) ;  /* 0x0000003000007945 */ /* 0x000fe80003800200 */
[----:B------:R-:W-:Y:S05]  /*21b0*/  @!P3 BRA `(.L_x_31) ;  /* 0x000000000004b947 */ /* 0x000fea0003800000 */
[----:B------:R-:W-:Y:S05]  /*21c0*/  BPT.TRAP 0x1 ;  /* 0x000000040000795c */ /* 0x000fea0000300000 */
.L_x_31:
[----:B------:R-:W-:Y:S05]  /*21d0*/  BSYNC.RECONVERGENT B0 ;  /* 0x0000000000007941 */ /* 0x000fea0003800200 */
.L_x_30:
[----:B------:R-:W-:Y:S01]  /*21e0*/  UIADD3 UR7, UPT, UPT, UR4, 0x1, URZ ;  /* 0x0000000104077890 */ /* 0x000fe2000fffe0ff */
[----:B------:R-:W-:Y:S01]  /*21f0*/  BSSY.RECONVERGENT B0, `(.L_x_32) ;  /* 0x000002e000007945 */ /* 0x000fe20003800200 */
[----:B------:R-:W-:Y:S02]  /*2200*/  ELECT P0, URZ, PT ;  /* 0x0000000000ff782f */ /* 0x000fe40003800000 */
[----:B------:R-:W-:-:S04]  /*2210*/  UISETP.NE.AND UP0, UPT, UR7, 0xe, UPT ;  /* 0x0000000e0700788c */ /* 0x000fc8000bf05270 */
[----:B------:R-:W-:Y:S02]  /*2220*/  USEL UR8, URZ, 0x1, UP0 ;  /* 0x00000001ff087887 */ /* 0x000fe40008000000 */
[----:B------:R-:W-:-:S04]  /*2230*/  USEL UR14, UR7, URZ, UP0 ;  /* 0x000000ff070e7287 */ /* 0x000fc80008000000 */
[----:B------:R-:W-:Y:S01]  /*2240*/  ULEA UR7, UR14, UR6, 0x3 ;  /* 0x000000060e077291 */ /* 0x000fe2000f8e18ff */
[----:B------:R-:W-:-:S04]  /*2250*/  LOP3.LUT R12, R12, UR8, RZ, 0x3c, !PT ;  /* 0x000000080c0c7c12 */ /* 0x000fc8000f8e3cff */
[----:B-1----:R-:W-:-:S04]  /*2260*/  SHF.L.U32 R0, R12, 0x1f, RZ ;  /* 0x0000001f0c007819 */ /* 0x002fc800000006ff */
[----:B------:R1:W3:Y:S01]  /*2270*/  SYNCS.PHASECHK.TRANS64.TRYWAIT P1, [UR7+0x70], R0 ;  /* 0x00007000ff0075a7 */ /* 0x0002e20008021107 */
[----:B------:R-:W-:Y:S05]  /*2280*/  @!P0 BRA `(.L_x_33) ;  /* 0x0000000000908947 */ /* 0x000fea0003800000 */
[----:B------:R-:W-:Y:S02]  /*2290*/  USHF.L.U32 UR7, UR4, 0x9, URZ ;  /* 0x0000000904077899 */ /* 0x000fe400080006ff */
[----:B------:R-:W-:Y:S02]  /*22a0*/  ULEA UR40, UR4, UR49, 0xd ;  /* 0x0000003104287291 */ /* 0x000fe4000f8e68ff */
[----:B------:R-:W-:Y:S02]  /*22b0*/  UIADD3 UR22, UP3, UPT, UR46, 0x80, URZ ;  /* 0x000000802e167890 */ /* 0x000fe4000ff7e0ff */
[----:B------:R-:W-:Y:S02]  /*22c0*/  ULEA UR32, UR4, UR48, 0xc ;  /* 0x0000003004207291 */ /* 0x000fe4000f8e60ff */
[----:B------:R-:W-:Y:S02]  /*22d0*/  UIADD3 UR20, UP2, UPT, UR46, 0x180, URZ ;  /* 0x000001802e147890 */ /* 0x000fe4000ff5e0ff */
[----:B------:R-:W-:-:S02]  /*22e0*/  UIADD3 UR18, UP1, UPT, UR46, 0x280, URZ ;  /* 0x000002802e127890 */ /* 0x000fc4000ff3e0ff */
[----:B------:R-:W-:Y:S02]  /*22f0*/  ULOP3.LUT UR24, UR52, UR7, URZ, 0xfc, !UPT ;  /* 0x0000000734187292 */ /* 0x000fe4000f8efcff */
[----:B------:R-:W-:Y:S02]  /*2300*/  UIADD3 UR16, UP0, UPT, UR46, 0x380, URZ ;  /* 0x000003802e107890 */ /* 0x000fe4000ff1e0ff */
[----:B------:R-:W-:Y:S02]  /*2310*/  ULOP3.LUT UR8, UR7, UR50, URZ, 0xfc, !UPT ;  /* 0x0000003207087292 */ /* 0x000fe4000f8efcff */
[----:B------:R-:W-:Y:S02]  /*2320*/  ULOP3.LUT UR41, UR5, 0xfefffff8, URZ, 0xc0, !UPT ;  /* 0xfefffff805297892 */ /* 0x000fe4000f8ec0ff */
[----:B------:R-:W-:Y:S02]  /*2330*/  UIADD3.X UR23, UPT, UPT, URZ, UR47, URZ, UP3, !UPT ;  /* 0x0000002fff177290 */ /* 0x000fe40009ffe4ff */
[----:B------:R-:W-:-:S02]  /*2340*/  UIADD3 UR40, UPT, UPT, UR6, 0x8400, UR40 ;  /* 0x0000840006287890 */ /* 0x000fc4000fffe028 */
[----:B------:R-:W-:Y:S02]  /*2350*/  UPRMT UR7, URZ, 0x5410, UR37 ;  /* 0x00005410ff077896 */ /* 0x000fe40008000025 */
[----:B------:R-:W-:Y:S02]  /*2360*/  UIADD3.X UR21, UPT, UPT, URZ, UR47, URZ, UP2, !UPT ;  /* 0x0000002fff157290 */ /* 0x000fe400097fe4ff */
[----:B------:R-:W-:Y:S02]  /*2370*/  UIADD3 UR32, UPT, UPT, UR6, 0x24400, UR32 ;  /* 0x0002440006207890 */ /* 0x000fe4000fffe020 */
[----:B------:R-:W-:Y:S02]  /*2380*/  UPRMT UR31, URZ, 0x5410, UR45 ;  /* 0x00005410ff1f7896 */ /* 0x000fe4000800002d */
[----:B------:R-:W-:Y:S02]  /*2390*/  UIADD3.X UR19, UPT, UPT, URZ, UR47, URZ, UP1, !UPT ;  /* 0x0000002fff137290 */ /* 0x000fe40008ffe4ff */
[----:B------:R-:W-:-:S02]  /*23a0*/  UIADD3 UR24, UPT, UPT, UR6, 0x32400, UR24 ;  /* 0x0003240006187890 */ /* 0x000fc4000fffe018 */
[----:B------:R-:W-:Y:S02]  /*23b0*/  UIADD3.X UR17, UPT, UPT, URZ, UR47, URZ, UP0, !UPT ;  /* 0x0000002fff117290 */ /* 0x000fe400087fe4ff */
[----:B------:R-:W-:Y:S02]  /*23c0*/  UPRMT UR30, URZ, 0x5410, UR38 ;  /* 0x00005410ff1e7896 */ /* 0x000fe40008000026 */
[----:B------:R-:W-:Y:S01]  /*23d0*/  UIADD3 UR8, UPT, UPT, UR6, 0x34000, UR8 ;  /* 0x0003400006087890 */ /* 0x000fe2000fffe008 */
[----:B------:R-:W-:Y:S01]  /*23e0*/  UMOV UR54, 0x0 ;  /* 0x0000000000367882 */ /* 0x000fe20000000000 */
[----:B------:R-:W-:Y:S01]  /*23f0*/  UMOV UR55, 0x10000000 ;  /* 0x1000000000377882 */ /* 0x000fe20000000000 */
[----:B------:R-:W-:Y:S01]  /*2400*/  UMOV UR34, UR42 ;  /* 0x0000002a00227c82 */ /* 0x000fe20008000000 */
[----:B------:R-:W-:Y:S01]  /*2410*/  UMOV UR36, UR44 ;  /* 0x0000002c00247c82 */ /* 0x000fe20008000000 */
[----:B------:R-:W-:Y:S01]  /*2420*/  UMOV UR33, UR41 ;  /* 0x0000002900217c82 */ /* 0x000fe20008000000 */
[----:B------:R-:W-:Y:S01]  /*2430*/  UMOV UR29, UR44 ;  /* 0x0000002c001d7c82 */ /* 0x000fe20008000000 */
[----:B------:R-:W-:Y:S01]  /*2440*/  UMOV UR25, UR41 ;  /* 0x0000002900197c82 */ /* 0x000fe20008000000 */
[----:B------:R4:W-:Y:S01]  /*2450*/  UTMALDG.3D.MULTICAST.2CTA [UR40], [UR22], UR7, desc[UR54] ;  /* 0x00003628160073b4 */ /* 0x0009e20008211807 */
[----:B------:R-:W-:Y:S01]  /*2460*/  UMOV UR12, UR28 ;  /* 0x0000001c000c7c82 */ /* 0x000fe20008000000 */
[----:B------:R-:W-:Y:S01]  /*2470*/  UMOV UR13, UR44 ;  /* 0x0000002c000d7c82 */ /* 0x000fe20008000000 */
[----:B------:R-:W-:Y:S01]  /*2480*/  UMOV UR9, UR41 ;  /* 0x0000002900097c82 */ /* 0x000fe20008000000 */
[----:B------:R4:W-:Y:S01]  /*2490*/  UTMALDG.3D.MULTICAST.2CTA [UR32], [UR20], UR31, desc[UR54] ;  /* 0x00003620140073b4 */ /* 0x0009e2000821181f */
[----:B------:R4:W-:Y:S01]  /*24a0*/  UTMALDG.4D.MULTICAST.2CTA [UR24], [UR18], UR7, desc[UR54] ;  /* 0x00003618120073b4 */ /* 0x0009e20008219807 */
[----:B------:R4:W-:Y:S02]  /*24b0*/  UTMALDG.4D.MULTICAST.2CTA [UR8], [UR16], UR30, desc[UR54] ;  /* 0x00003608100073b4 */ /* 0x0009e4000821981e */
[----:B----4-:R-:W-:Y:S01]  /*24c0*/  NOP ;  /* 0x0000000000007918 */ /* 0x010fe20000000000 */
.L_x_33:
[----:B------:R-:W-:Y:S05]  /*24d0*/  BSYNC.RECONVERGENT B0 ;  /* 0x0000000000007941 */ /* 0x000fea0003800200 */
.L_x_32:
[----:B------:R-:W-:Y:S01]  /*24e0*/  UIADD3 UR42, UPT, UPT, UR42, 0x80, URZ ;  /* 0x000000802a2a7890 */ /* 0x000fe2000fffe0ff */
[----:B------:R-:W-:Y:S01]  /*24f0*/  UMOV UR4, UR14 ;  /* 0x0000000e00047c82 */ /* 0x000fe20008000000 */
[----:B------:R-:W-:Y:S01]  /*2500*/  UMOV UR20, UR53 ;  /* 0x0000003500147c82 */ /* 0x000fe20008000000 */
[----:B------:R-:W-:Y:S09]  /*2510*/  BRA.U UP4, `(.L_x_34) ;  /* 0xfffffff904e87547 */ /* 0x000ff2000b83ffff */
.L_x_26:
[----:B------:R-:W-:Y:S01]  /*2520*/  ULEA UR4, UR14, UR6, 0x3 ;  /* 0x000000060e047291 */ /* 0x000fe2000f8e18ff */
[----:B-1----:R-:W-:Y:S01]  /*2530*/  SHF.L.U32 R0, R12, 0x1f, RZ ;  /* 0x0000001f0c007819 */ /* 0x002fe200000006ff */
[----:B------:R-:W-:Y:S01]  /*2540*/  @!P2 SYNCS.ARRIVE.TRANS64.A1T0 RZ, [UR6+0x128], RZ ;  /* 0x000128ffffffa9a7 */ /* 0x000fe20008100006 */
[----:B------:R-:W-:-:S06]  /*2550*/  UISETP.GT.AND UP0, UPT, UR62, UR61, UPT ;  /* 0x0000003d3e00728c */ /* 0x000fcc000bf04270 */
[----:B--23--:R1:W2:Y:S03]  /*2560*/  SYNCS.PHASECHK.TRANS64.TRYWAIT P1, [UR4+0x70], R0 ;  /* 0x00007000ff0075a7 */ /* 0x00c2a60008021104 */
[----:B------:R-:W-:Y:S05]  /*2570*/  BRA.U !UP0, `(.L_x_35) ;  /* 0x0000000508207547 */ /* 0x000fea000b800000 */
[----:B------:R-:W-:Y:S01]  /*2580*/  UIADD3 UR28, UPT, UPT, UR67, UR20, URZ ;  /* 0x00000014431c7290 */ /* 0x000fe2000fffe0ff */
[----:B------:R-:W-:-:S11]  /*2590*/  UMOV UR5, UR14 ;  /* 0x0000000e00057c82 */ /* 0x000fd60008000000 */
.L_x_43:
[----:B------:R-:W-:Y:S01]  /*25a0*/  ULEA UR7, UR5, UR6, 0x3 ;  /* 0x0000000605077291 */ /* 0x000fe2000f8e18ff */
[----:B--2---:R-:W-:Y:S01]  /*25b0*/  @P4 MOV R2, 0x6800 ;  /* 0x0000680000024802 */ /* 0x004fe20000000f00 */
[----:B--23--:R-:W-:Y:S10]  /*25c0*/  @P1 BRA `(.L_x_36) ;  /* 0x00000000000c1947 */ /* 0x00cff40003800000 */
[----:B------:R-:W-:-:S04]  /*25d0*/  SHF.L.U32 R3, R12, 0x1f, RZ ;  /* 0x0000001f0c037819 */ /* 0x000fc800000006ff */
[----:B------:R-:W2:Y:S02]  /*25e0*/  SYNCS.PHASECHK.TRANS64.TRYWAIT P0, [UR7+0x70], R3 ;  /* 0x00007003ff0075a7 */ /* 0x000ea40008001107 */
[----:B--2---:R-:W-:Y:S05]  /*25f0*/  @!P0 BRA `(.L_x_37) ;  /* 0x00000080008c8947 */ /* 0x004fea0003800000 */
.L_x_36:
[----:B------:R2:W-:Y:S01]  /*2600*/  @P4 SYNCS.ARRIVE.TRANS64 RZ, [UR7], R2 ;  /* 0x00000002ffff49a7 */ /* 0x0005e20008000007 */
[----:B------:R-:W-:-:S04]  /*2610*/  ULOP3.LUT UR4, UR51, 0x2, URZ, 0xfc, !UPT ;  /* 0x0000000233047892 */ /* 0x000fc8000f8efcff */
[----:B------:R-:W-:-:S09]  /*2620*/  UISETP.NE.AND UP0, UPT, UR4, 0x2, UPT ;  /* 0x000000020400788c */ /* 0x000fd2000bf05270 */
[----:B------:R-:W-:Y:S05]  /*2630*/  BRA.U UP0, `(.L_x_38) ;  /* 0x0000000100047547 */ /* 0x000fea000b800000 */
[----:B------:R-:W-:Y:S05]  /*2640*/  BPT.TRAP 0x1 ;  /* 0x000000040000795c */ /* 0x000fea0000300000 */
.L_x_38:
[----:B------:R-:W-:Y:S04]  /*2650*/  BSSY.RECONVERGENT B0, `(.L_x_39) ;  /* 0x0000003000007945 */ /* 0x000fe80003800200 */
[----:B------:R-:W-:Y:S05]  /*2660*/  @!P3 BRA `(.L_x_40) ;  /* 0x000000000004b947 */ /* 0x000fea0003800000 */
[----:B------:R-:W-:Y:S05]  /*2670*/  BPT.TRAP 0x1 ;  /* 0x000000040000795c */ /* 0x000fea0000300000 */
.L_x_40:
[----:B------:R-:W-:Y:S05]  /*2680*/  BSYNC.RECONVERGENT B0 ;  /* 0x0000000000007941 */ /* 0x000fea0003800200 */
.L_x_39:
        /* <DEDUP_REMOVED lines=11> */
[----:B------:R-:W-:Y:S02]  /*2740*/  ULEA UR40, UR5, UR49, 0xd ;  /* 0x0000003105287291 */ /* 0x000fe4000f8e68ff */
[----:B------:R-:W-:Y:S02]  /*2750*/  UIADD3 UR12, UP3, UPT, UR46, 0x80, URZ ;  /* 0x000000802e0c7890 */ /* 0x000fe4000ff7e0ff */
[----:B------:R-:W-:Y:S02]  /*2760*/  ULEA UR32, UR5, UR48, 0xc ;  /* 0x0000003005207291 */ /* 0x000fe4000f8e60ff */
[----:B------:R-:W-:Y:S02]  /*2770*/  UIADD3 UR8, UP2, UPT, UR46, 0x180, URZ ;  /* 0x000001802e087890 */ /* 0x000fe4000ff5e0ff */
[----:B------:R-:W-:Y:S02]  /*2780*/  USHF.L.U32 UR42, UR20, 0x7, URZ ;  /* 0x00000007142a7899 */ /* 0x000fe400080006ff */
[----:B------:R-:W-:-:S02]  /*2790*/  ULOP3.LUT UR41, UR7, 0xfefffff8, URZ, 0xc0, !UPT ;  /* 0xfefffff807297892 */ /* 0x000fc4000f8ec0ff */
[----:B------:R-:W-:Y:S02]  /*27a0*/  UIADD3.X UR13, UPT, UPT, URZ, UR47, URZ, UP3, !UPT ;  /* 0x0000002fff0d7290 */ /* 0x000fe40009ffe4ff */
[----:B------:R-:W-:Y:S02]  /*27b0*/  UIADD3 UR40, UPT, UPT, UR6, 0x8400, UR40 ;  /* 0x0000840006287890 */ /* 0x000fe4000fffe028 */
[----:B------:R-:W-:Y:S02]  /*27c0*/  UPRMT UR15, URZ, 0x5410, UR37 ;  /* 0x00005410ff0f7896 */ /* 0x000fe40008000025 */
[----:B------:R-:W-:Y:S02]  /*27d0*/  UIADD3.X UR9, UPT, UPT, URZ, UR47, URZ, UP2, !UPT ;  /* 0x0000002fff097290 */ /* 0x000fe400097fe4ff */
[----:B------:R-:W-:Y:S02]  /*27e0*/  UIADD3 UR32, UPT, UPT, UR6, 0x24400, UR32 ;  /* 0x0002440006207890 */ /* 0x000fe4000fffe020 */
[----:B------:R-:W-:-:S02]  /*27f0*/  UPRMT UR17, URZ, 0x5410, UR45 ;  /* 0x00005410ff117896 */ /* 0x000fc4000800002d */
[----:B------:R-:W-:Y:S01]  /*2800*/  USHF.L.U32 UR4, UR5, 0x9, URZ ;  /* 0x0000000905047899 */ /* 0x000fe200080006ff */
[----:B------:R-:W-:Y:S01]  /*2810*/  UMOV UR30, 0x0 ;  /* 0x00000000001e7882 */ /* 0x000fe20000000000 */
[----:B------:R-:W-:Y:S02]  /*2820*/  UMOV UR31, 0x10000000 ;  /* 0x10000000001f7882 */ /* 0x000fe40000000000 */
[----:B------:R-:W-:Y:S01]  /*2830*/  ULOP3.LUT UR16, UR52, UR4, URZ, 0xfc, !UPT ;  /* 0x0000000434107292 */ /* 0x000fe2000f8efcff */
[----:B------:R4:W-:Y:S01]  /*2840*/  UTMALDG.3D.MULTICAST.2CTA [UR40], [UR12], UR15, desc[UR30] ;  /* 0x00001e280c0073b4 */ /* 0x0009e2000821180f */
[----:B------:R-:W-:Y:S02]  /*2850*/  UIADD3 UR24, UP1, UPT, UR46, 0x280, URZ ;  /* 0x000002802e187890 */ /* 0x000fe4000ff3e0ff */
[----:B------:R-:W-:Y:S02]  /*2860*/  ULOP3.LUT UR4, UR4, UR50, URZ, 0xfc, !UPT ;  /* 0x0000003204047292 */ /* 0x000fe4000f8efcff */
[----:B------:R-:W-:Y:S01]  /*2870*/  UIADD3 UR22, UP0, UPT, UR46, 0x380, URZ ;  /* 0x000003802e167890 */ /* 0x000fe2000ff1e0ff */
[----:B------:R-:W-:Y:S01]  /*2880*/  UMOV UR36, UR44 ;  /* 0x0000002c00247c82 */ /* 0x000fe20008000000 */
[----:B------:R-:W-:Y:S01]  /*2890*/  UMOV UR33, UR41 ;  /* 0x0000002900217c82 */ /* 0x000fe20008000000 */
[----:B------:R-:W-:Y:S01]  /*28a0*/  UMOV UR34, UR42 ;  /* 0x0000002a00227c82 */ /* 0x000fe20008000000 */
[----:B------:R-:W-:Y:S01]  /*28b0*/  UIADD3.X UR25, UPT, UPT, URZ, UR47, URZ, UP1, !UPT ;  /* 0x0000002fff197290 */ /* 0x000fe20008ffe4ff */
[----:B------:R2:W-:Y:S01]  /*28c0*/  UTMALDG.3D.MULTICAST.2CTA [UR32], [UR8], UR17, desc[UR30] ;  /* 0x00001e20080073b4 */ /* 0x0005e20008211811 */
[----:B------:R-:W-:-:S02]  /*28d0*/  UIADD3 UR16, UPT, UPT, UR6, 0x32400, UR16 ;  /* 0x0003240006107890 */ /* 0x000fc4000fffe010 */
[----:B------:R-:W-:Y:S01]  /*28e0*/  UIADD3.X UR23, UPT, UPT, URZ, UR47, URZ, UP0, !UPT ;  /* 0x0000002fff177290 */ /* 0x000fe200087fe4ff */
[----:B------:R-:W-:Y:S01]  /*28f0*/  UMOV UR18, UR26 ;  /* 0x0000001a00127c82 */ /* 0x000fe20008000000 */
[----:B------:R-:W-:Y:S01]  /*2900*/  UMOV UR19, UR27 ;  /* 0x0000001b00137c82 */ /* 0x000fe20008000000 */
[----:B------:R-:W-:Y:S01]  /*2910*/  UMOV UR21, UR44 ;  /* 0x0000002c00157c82 */ /* 0x000fe20008000000 */
[----:B----4-:R-:W-:Y:S01]  /*2920*/  UMOV UR12, UR20 ;  /* 0x00000014000c7c82 */ /* 0x010fe20008000000 */
[----:B------:R-:W-:Y:S01]  /*2930*/  UMOV UR13, UR44 ;  /* 0x0000002c000d7c82 */ /* 0x000fe20008000000 */
[----:B--2---:R-:W-:Y:S02]  /*2940*/  UIADD3 UR8, UPT, UPT, UR6, 0x34000, UR4 ;  /* 0x0003400006087890 */ /* 0x004fe4000fffe004 */
[----:B------:R-:W-:Y:S01]  /*2950*/  UPRMT UR4, URZ, 0x5410, UR38 ;  /* 0x00005410ff047896 */ /* 0x000fe20008000026 */
[----:B------:R-:W-:Y:S01]  /*2960*/  UMOV UR17, UR41 ;  /* 0x0000002900117c82 */ /* 0x000fe20008000000 */
[----:B------:R-:W-:Y:S01]  /*2970*/  UMOV UR9, UR41 ;  /* 0x0000002900097c82 */ /* 0x000fe20008000000 */
[----:B------:R4:W-:Y:S06]  /*2980*/  UTMALDG.4D.MULTICAST.2CTA [UR16], [UR24], UR15, desc[UR30] ;  /* 0x00001e10180073b4 */ /* 0x0009ec000821980f */
[----:B------:R4:W-:Y:S02]  /*2990*/  UTMALDG.4D.MULTICAST.2CTA [UR8], [UR22], UR4, desc[UR30] ;  /* 0x00001e08160073b4 */ /* 0x0009e40008219804 */
[----:B----4-:R-:W-:Y:S01]  /*29a0*/  NOP ;  /* 0x0000000000007918 */ /* 0x010fe20000000000 */
.L_x_42:
[----:B------:R-:W-:Y:S05]  /*29b0*/  BSYNC.RECONVERGENT B0 ;  /* 0x0000000000007941 */ /* 0x000fea0003800200 */
.L_x_41:
[----:B------:R-:W-:Y:S01]  /*29c0*/  UIADD3 UR20, UPT, UPT, UR20, 0x1, URZ ;  /* 0x0000000114147890 */ /* 0x000fe2000fffe0ff */
[----:B------:R-:W-:-:S03]  /*29d0*/  UMOV UR5, UR14 ;  /* 0x0000000e00057c82 */ /* 0x000fc60008000000 */
[----:B------:R-:W-:-:S09]  /*29e0*/  UISETP.NE.AND UP0, UPT, UR20, UR28, UPT ;  /* 0x0000001c1400728c */ /* 0x000fd2000bf05270 */
[----:B------:R-:W-:Y:S05]  /*29f0*/  BRA.U UP0, `(.L_x_43) ;  /* 0xfffffff900e87547 */ /* 0x000fea000b83ffff */
.L_x_35:
[C---:B------:R-:W-:Y:S01]  /*2a00*/  LEA R3, R11.reuse, UR6, 0x3 ;  /* 0x000000060b037c11 */ /* 0x040fe2000f8e18ff */
[----:B------:R-:W-:Y:S01]  /*2a10*/  NOP ;  /* 0x0000000000007918 */ /* 0x000fe20000000000 */
[----:B-1----:R-:W-:Y:S02]  /*2a20*/  SHF.L.U32 R0, R10, 0x1f, RZ ;  /* 0x0000001f0a007819 */ /* 0x002fe400000006ff */
[----:B------:R-:W-:Y:S02]  /*2a30*/  LEA R5, R11, UR6, 0x4 ;  /* 0x000000060b057c11 */ /* 0x000fe4000f8e20ff */
[----:B------:R-:W1:Y:S02]  /*2a40*/  SYNCS.PHASECHK.TRANS64.TRYWAIT P0, [R3+URZ+0x130], R0 ;  /* 0x00013000030075a7 */ /* 0x000e6400080011ff */
[----:B-1----:R-:W-:Y:S05]  /*2a50*/  @!P0 BRA `(.L_x_44) ;  /* 0x0000007c008c8947 */ /* 0x002fea0003800000 */
.L_x_165:
[----:B------:R-:W4:Y:S01]  /*2a60*/  LDS.128 R4, [R5+0x1a0] ;  /* 0x0001a00005047984 */ /* 0x000f220000000c00 */
[----:B------:R-:W-:Y:S01]  /*2a70*/  UISETP.GE.AND UP0, UPT, UR39, 0x1, UPT ;  /* 0x000000012700788c */ /* 0x000fe2000bf06270 */
[----:B------:R-:W-:Y:S01]  /*2a80*/  @!PT LDS RZ, [RZ] ;  /* 0x00000000fffff984 */ /* 0x000fe20000000800 */
[----:B------:R-:W-:Y:S01]  /*2a90*/  @!PT LDS RZ, [RZ] ;  /* 0x00000000fffff984 */ /* 0x000fe20000000800 */
[----:B------:R-:W-:Y:S01]  /*2aa0*/  @!PT LDS RZ, [RZ] ;  /* 0x00000000fffff984 */ /* 0x000fe20000000800 */
[----:B------:R-:W-:Y:S01]  /*2ab0*/  @!PT LDS RZ, [RZ] ;  /* 0x00000000fffff984 */ /* 0x000fe20000000800 */
[----:B------:R1:W-:Y:S06]  /*2ac0*/  MEMBAR.ALL.CTA ;  /* 0x0000000000007992 */ /* 0x0003ec0000008000 */
[----:B-1----:R-:W1:Y:S01]  /*2ad0*/  FENCE.VIEW.ASYNC.S ;  /* 0x00000000000073c6 */ /* 0x002e620000000000 */
[----:B----4-:R-:W-:-:S13]  /*2ae0*/  LOP3.LUT P0, RZ, R6, 0x1, RZ, 0xc0, !PT ;  /* 0x0000000106ff7812 */ /* 0x010fda000780c0ff */
[----:B-1----:R-:W-:Y:S01]  /*2af0*/  VOTEU.ANY UP1, P0 ;  /* 0x0000000000ff7886 */ /* 0x002fe20000020100 */
[----:B------:R-:W-:-:S13]  /*2b00*/  PLOP3.LUT P0, PT, PT, PT, UP1, 0x80, 0x8 ;  /* 0x000000000008781c */ /* 0x000fda0003f0f018 */
[----:B------:R-:W-:Y:S02]  /*2b10*/  @P0 LOP3.LUT R0, R5, 0xffff, RZ, 0xc0, !PT ;  /* 0x0000ffff05000812 */ /* 0x000fe400078ec0ff */
[----:B--2---:R-:W-:Y:S02]  /*2b20*/  @P0 MOV R2, R4 ;  /* 0x0000000400020202 */ /* 0x004fe40000000f00 */
[----:B------:R-:W-:Y:S01]  /*2b30*/  @P0 R2UR UR5, R0 ;  /* 0x00000000000502ca */ /* 0x000fe200000e0000 */
[----:B------:R-:W-:Y:S01]  /*2b40*/  VIADD R0, R3, 0x140 ;  /* 0x0000014003007836 */ /* 0x000fe20000000000 */
[----:B------:R-:W-:Y:S02]  /*2b50*/  @P0 SHF.R.U32.HI R4, RZ, 0x10, R5 ;  /* 0x00000010ff040819 */ /* 0x000fe40000011605 */
[----:B------:R-:W-:Y:S02]  /*2b60*/  @P0 R2UR UR7, R2 ;  /* 0x00000000020702ca */ /* 0x000fe400000e0000 */
[----:B------:R-:W-:-:S02]  /*2b70*/  PRMT R0, RZ, 0x654, R0 ;  /* 0x00000654ff007816 */ /* 0x000fc40000000000 */
[----:B------:R-:W-:Y:S02]  /*2b80*/  @P0 R2UR UR4, R4 ;  /* 0x00000000040402ca */ /* 0x000fe400000e0000 */
[----:B------:R1:W-:Y:S03]  /*2b90*/  SYNCS.ARRIVE.TRANS64.RED.A1T0 RZ, [R0+URZ], RZ ;  /* 0x000000ff00ff79a7 */ /* 0x0003e600081004ff */
[----:B------:R-:W-:-:S04]  /*2ba0*/  @UP1 UMOV UR56, UR5 ;  /* 0x0000000500381c82 */ /* 0x000fc80008000000 */
[----:B------:R-:W-:-:S04]  /*2bb0*/  @UP1 UMOV UR57, UR7 ;  /* 0x0000000700391c82 */ /* 0x000fc80008000000 */
[----:B------:R-:W-:Y:S01]  /*2bc0*/  @UP1 UMOV UR44, UR4 ;  /* 0x00000004002c1c82 */ /* 0x000fe20008000000 */
[----:B------:R-:W-:Y:S05]  /*2bd0*/  BRA.U !UP0, `(.L_x_45) ;  /* 0x0000000108d47547 */ /* 0x000fea000b800000 */
[----:B------:R-:W2:Y:S01]  /*2be0*/  LDCU.128 UR16, c[0x0][0xf10] ;  /* 0x0001e200ff1077ac */ /* 0x000ea20008000c00 */
[----:B------:R-:W4:Y:S01]  /*2bf0*/  LDCU UR11, c[0x0][0xf20] ;  /* 0x0001e400ff0b77ac */ /* 0x000f220008000800 */
[----:B------:R-:W3:Y:S01]  /*2c00*/  LDCU UR24, c[0x0][0xf0c] ;  /* 0x0001e180ff1877ac */ /* 0x000ee20008000800 */
[----:B------:R-:W1:Y:S01]  /*2c10*/  LDCU.64 UR8, c[0x0][0xf28] ;  /* 0x0001e500ff0877ac */ /* 0x000e620008000a00 */
[----:B------:R-:W-:Y:S02]  /*2c20*/  UISETP.NE.AND UP3, UPT, UR39, 0x1, UPT ;  /* 0x000000012700788c */ /* 0x000fe4000bf65270 */
[----:B--2---:R-:W-:Y:S02]  /*2c30*/  UIMAD.WIDE.U32 UR12, UR59, UR19, URZ ;  /* 0x000000133b0c72a5 */ /* 0x004fe4000f8e00ff */
[----:B------:R-:W-:Y:S02]  /*2c40*/  UIMAD.WIDE.U32 UR4, UR60, UR16, URZ ;  /* 0x000000103c0472a5 */ /* 0x000fe4000f8e00ff */
[----:B------:R-:W-:-:S02]  /*2c50*/  UISETP.NE.AND UP0, UPT, UR18, 0x1, UPT ;  /* 0x000000011200788c */ /* 0x000fc4000bf05270 */
[----:B------:R-:W-:Y:S01]  /*2c60*/  UIMAD.WIDE.U32 UR22, UR56, UR19, URZ ;  /* 0x00000013381672a5 */ /* 0x000fe2000f8e00ff */
[----:B------:R-:W-:Y:S02]  /*2c70*/  UMOV UR12, UR13 ;  /* 0x0000000d000c7c82 */ /* 0x000fe40008000000 */
[----:B------:R-:W-:Y:S01]  /*2c80*/  UMOV UR4, UR5 ;  /* 0x0000000500047c82 */ /* 0x000fe20008000000 */
[----:B----4-:R-:W-:Y:S02]  /*2c90*/  USHF.R.U32.HI UR12, URZ, UR11, UR12 ;  /* 0x0000000bff0c7299 */ /* 0x010fe4000801160c */
[----:B---3--:R-:W-:Y:S02]  /*2ca0*/  UISETP.NE.AND UP2, UPT, UR24, 0x1, UPT ;  /* 0x000000011800788c */ /* 0x008fe4000bf45270 */
[----:B------:R-:W-:Y:S02]  /*2cb0*/  USHF.R.U32.HI UR4, URZ, UR17, UR4 ;  /* 0x00000011ff047299 */ /* 0x000fe40008011604 */
[----:B------:R-:W-:-:S02]  /*2cc0*/  USEL UR5, UR59, UR12, !UP0 ;  /* 0x0000000c3b057287 */ /* 0x000fc4000c000000 */
[----:B------:R-:W-:Y:S02]  /*2cd0*/  USEL UR7, UR60, UR4, !UP2 ;  /* 0x000000043c077287 */ /* 0x000fe4000d000000 */
[----:B-1----:R-:W-:Y:S01]  /*2ce0*/  UIMAD.WIDE.U32 UR12, UR5, UR8, URZ ;  /* 0x00000008050c72a5 */ /* 0x002fe2000f8e00ff */
[----:B------:R-:W-:Y:S01]  /*2cf0*/  UMOV UR4, UR23 ;  /* 0x0000001700047c82 */ /* 0x000fe20008000000 */
[----:B------:R-:W-:Y:S02]  /*2d00*/  UIMAD.WIDE.U32 UR20, UR57, UR16, URZ ;  /* 0x00000010391472a5 */ /* 0x000fe4000f8e00ff */
[----:B------:R-:W-:-:S03]  /*2d10*/  UIMAD.WIDE.U32 UR22, UR7, UR8, URZ ;  /* 0x00000008071672a5 */ /* 0x000fc6000f8e00ff */
[----:B------:R-:W-:Y:S01]  /*2d20*/  UMOV UR12, UR13 ;  /* 0x0000000d000c7c82 */ /* 0x000fe20008000000 */
[----:B------:R-:W-:Y:S02]  /*2d30*/  USHF.R.U32.HI UR4, URZ, UR11, UR4 ;  /* 0x0000000bff047299 */ /* 0x000fe40008011604 */
[----:B------:R-:W-:Y:S01]  /*2d40*/  @UP3 USHF.R.U32.HI UR5, URZ, UR9, UR12 ;  /* 0x00000009ff053299 */ /* 0x000fe2000801160c */
[----:B------:R-:W-:Y:S01]  /*2d50*/  UMOV UR20, UR21 ;  /* 0x0000001500147c82 */ /* 0x000fe20008000000 */
[----:B------:R-:W-:Y:S01]  /*2d60*/  UMOV UR22, UR23 ;  /* 0x0000001700167c82 */ /* 0x000fe20008000000 */
[----:B------:R-:W-:Y:S02]  /*2d70*/  USHF.R.U32.HI UR17, URZ, UR17, UR20 ;  /* 0x00000011ff117299 */ /* 0x000fe40008011614 */
[----:B------:R-:W-:Y:S02]  /*2d80*/  USEL UR4, UR56, UR4, !UP0 ;  /* 0x0000000438047287 */ /* 0x000fe4000c000000 */
[----:B------:R-:W-:-:S02]  /*2d90*/  @UP3 USHF.R.U32.HI UR7, URZ, UR9, UR22 ;  /* 0x00000009ff073299 */ /* 0x000fc40008011616 */
[----:B------:R-:W-:Y:S02]  /*2da0*/  UIMAD UR11, UR39, UR5, URZ ;  /* 0x00000005270b72a4 */ /* 0x000fe4000f8e02ff */
[----:B------:R-:W-:Y:S02]  /*2db0*/  USEL UR5, UR57, UR17, !UP2 ;  /* 0x0000001139057287 */ /* 0x000fe4000d000000 */
[----:B------:R-:W-:Y:S02]  /*2dc0*/  UIMAD UR12, UR39, UR7, URZ ;  /* 0x00000007270c72a4 */ /* 0x000fe4000f8e02ff */
[----:B------:R-:W-:Y:S02]  /*2dd0*/  UISETP.GE.AND UP0, UPT, UR4, UR11, UPT ;  /* 0x0000000b0400728c */ /* 0x000fe4000bf06270 */
[----:B------:R-:W-:Y:S02]  /*2de0*/  UIMAD.WIDE.U32 UR16, UR4, UR8, URZ ;  /* 0x00000008041072a5 */ /* 0x000fe4000f8e00ff */
[----:B------:R-:W-:-:S02]  /*2df0*/  UISETP.GE.OR UP0, UPT, UR5, UR12, UP0 ;  /* 0x0000000c0500728c */ /* 0x000fc40008706670 */
        /* <DEDUP_REMOVED lines=19> */
.L_x_45:
[----:B------:R-:W2:Y:S02]  /*2f30*/  LDCU UR4, c[0x0][0xf30] ;  /* 0x0001e600ff0477ac */ /* 0x000ea40008000800 */
[----:B--2---:R-:W-:-:S09]  /*2f40*/  UISETP.NE.AND UP0, UPT, UR4, 0x1, UPT ;  /* 0x000000010400788c */ /* 0x004fd2000bf05270 */
[----:B------:R-:W-:Y:S05]  /*2f50*/  BRA.U UP0, `(.L_x_46) ;  /* 0x0000000100447547 */ /* 0x000fea000b800000 */
[----:B------:R-:W2:Y:S01]  /*2f60*/  LDCU.128 UR16, c[0x0][0xf10] ;  /* 0x0001e200ff1077ac */ /* 0x000ea20008000c00 */
[----:B------:R-:W4:Y:S01]  /*2f70*/  LDCU UR11, c[0x0][0xf0c] ;  /* 0x0001e180ff0b77ac */ /* 0x000f220008000800 */
[----:B------:R-:W1:Y:S01]  /*2f80*/  LDCU UR7, c[0x0][0xf20] ;  /* 0x0001e400ff0777ac */ /* 0x000e620008000800 */
[----:B--2---:R-:W-:Y:S02]  /*2f90*/  UIMAD.WIDE.U32 UR8, UR57, UR16, URZ ;  /* 0x00000010390872a5 */ /* 0x004fe4000f8e00ff */
[----:B------:R-:W-:Y:S02]  /*2fa0*/  UIMAD.WIDE.U32 UR4, UR56, UR19, URZ ;  /* 0x00000013380472a5 */ /* 0x000fe4000f8e00ff */
[----:B----4-:R-:W-:Y:S02]  /*2fb0*/  UISETP.NE.AND UP2, UPT, UR11, 0x1, UPT ;  /* 0x000000010b00788c */ /* 0x010fe4000bf45270 */
[----:B------:R-:W-:Y:S01]  /*2fc0*/  UISETP.NE.AND UP0, UPT, UR18, 0x1, UPT ;  /* 0x000000011200788c */ /* 0x000fe2000bf05270 */
[----:B------:R-:W-:-:S02]  /*2fd0*/  UMOV UR8, UR9 ;  /* 0x0000000900087c82 */ /* 0x000fc40008000000 */
[----:B------:R-:W-:Y:S01]  /*2fe0*/  UMOV UR4, UR5 ;  /* 0x0000000500047c82 */ /* 0x000fe20008000000 */
[----:B------:R-:W-:Y:S02]  /*2ff0*/  USHF.R.U32.HI UR17, URZ, UR17, UR8 ;  /* 0x00000011ff117299 */ /* 0x000fe40008011608 */
[----:B-1----:R-:W-:Y:S02]  /*3000*/  USHF.R.U32.HI UR4, URZ, UR7, UR4 ;  /* 0x00000007ff047299 */ /* 0x002fe40008011604 */
[----:B------:R-:W-:Y:S02]  /*3010*/  USEL UR5, UR57, UR17, !UP2 ;  /* 0x0000001139057287 */ /* 0x000fe4000d000000 */
[----:B------:R-:W-:-:S04]  /*3020*/  USEL UR4, UR56, UR4, !UP0 ;  /* 0x0000000438047287 */ /* 0x000fc8000c000000 */
[----:B------:R-:W-:Y:S02]  /*3030*/  UIADD3 UR7, UPT, UPT, UR5, -UR4, URZ ;  /* 0x8000000405077290 */ /* 0x000fe4000fffe0ff */
[----:B------:R-:W-:Y:S02]  /*3040*/  UIADD3 UR4, UPT, UPT, -UR5, UR4, URZ ;  /* 0x0000000405047290 */ /* 0x000fe4000fffe1ff */
[----:B------:R-:W-:Y:S02]  /*3050*/  UIMAD UR56, UR7, UR18, UR56 ;  /* 0x00000012073872a4 */ /* 0x000fe4000f8e0238 */
[----:B------:R-:W-:-:S12]  /*3060*/  UIMAD UR57, UR4, UR11, UR57 ;  /* 0x0000000b043972a4 */ /* 0x000fd8000f8e0239 */
.L_x_46:
[----:B------:R-:W-:Y:S01]  /*3070*/  VIADD R11, R11, 0x1 ;  /* 0x000000010b0b7836 */ /* 0x000fe20000000000 */
[----:B------:R-:W-:Y:S01]  /*3080*/  R2UR UR4, R86 ;  /* 0x00000000560472ca */ /* 0x000fe200000e0000 */
[----:B------:R-:W-:Y:S01]  /*3090*/  UIADD3 UR16, UPT, UPT, UR57, UR63, URZ ;  /* 0x0000003f39107290 */ /* 0x000fe2000fffe0ff */
[----:B------:R-:W-:Y:S02]  /*30a0*/  PLOP3.LUT P2, PT, PT, PT, PT, 0x80, 0x8 ;  /* 0x000000000008781c */ /* 0x000fe40003f4f070 */
[----:B------:R-:W-:-:S04]  /*30b0*/  ISETP.NE.AND P0, PT, R11, 0x2, PT ;  /* 0x000000020b00780c */ /* 0x000fc80003f05270 */
[----:B------:R-:W-:Y:S02]  /*30c0*/  SEL R3, RZ, 0x1, P0 ;  /* 0x00000001ff037807 */ /* 0x000fe40000000000 */
[----:B------:R-:W-:Y:S02]  /*30d0*/  SEL R11, R11, RZ, P0 ;  /* 0x000000ff0b0b7207 */ /* 0x000fe40000000000 */
[----:B------:R-:W-:Y:S01]  /*30e0*/  LOP3.LUT R10, R10, R3, RZ, 0x3c, !PT ;  /* 0x000000030a0a7212 */ /* 0x000fe200078e3cff */
[----:B------:R-:W-:Y:S01]  /*30f0*/  UIADD3 UR11, UPT, UPT, UR56, UR4, URZ ;  /* 0x00000004380b7290 */ /* 0x000fe2000fffe0ff */
[----:B------:R-:W-:Y:S11]  /*3100*/  BRA.U UP1, `(.L_x_47) ;  /* 0xffffffed015c7547 */ /* 0x000ff6000b83ffff */
[----:B------:R-:W-:Y:S01]  /*3110*/  UIADD3 UR7, UPT, UPT, UR6, 0x70, URZ ;  /* 0x0000007006077890 */ /* 0x000fe2000fffe0ff */
[----:B------:R-:W-:-:S03]  /*3120*/  SHF.L.U32 R3, R12, 0x1f, RZ ;  /* 0x0000001f0c037819 */ /* 0x000fc600000006ff */
[----:B------:R-:W-:-:S09]  /*3130*/  ULEA UR4, UR14, UR7, 0x3 ;  /* 0x000000070e047291 */ /* 0x000fd2000f8e18ff */
[----:B------:R-:W2:Y:S02]  /*3140*/  SYNCS.PHASECHK.TRANS64.TRYWAIT P0, [UR4], R3 ;  /* 0x00000003ff0075a7 */ /* 0x000ea40008001104 */
[----:B--2---:R-:W-:Y:S05]  /*3150*/  @!P0 BRA `(.L_x_48) ;  /* 0x0000007400e08947 */ /* 0x004fea0003800000 */
.L_x_167:
[----:B------:R-:W-:-:S04]  /*3160*/  UIADD3 UR4, UPT, UPT, UR14, 0x1, URZ ;  /* 0x000000010e047890 */ /* 0x000fc8000fffe0ff */
[----:B------:R-:W-:-:S04]  /*3170*/  UISETP.NE.AND UP0, UPT, UR4, 0xe, UPT ;  /* 0x0000000e0400788c */ /* 0x000fc8000bf05270 */
[----:B------:R-:W-:Y:S02]  /*3180*/  USEL UR6, URZ, 0x1, UP0 ;  /* 0x00000001ff067887 */ /* 0x000fe40008000000 */
[----:B------:R-:W-:-:S04]  /*3190*/  USEL UR4, UR4, URZ, UP0 ;  /* 0x000000ff04047287 */ /* 0x000fc80008000000 */
[----:B------:R-:W-:Y:S01]  /*31a0*/  ULEA UR5, UR4, UR7, 0x3 ;  /* 0x0000000704057291 */ /* 0x000fe2000f8e18ff */
[----:B------:R-:W-:-:S04]  /*31b0*/  LOP3.LUT R2, R12, UR6, RZ, 0x3c, !PT ;  /* 0x000000060c027c12 */ /* 0x000fc8000f8e3cff */
[----:B-1----:R-:W-:-:S04]  /*31c0*/  SHF.L.U32 R3, R2, 0x1f, RZ ;  /* 0x0000001f02037819 */ /* 0x002fc800000006ff */
[----:B------:R-:W1:Y:S02]  /*31d0*/  SYNCS.PHASECHK.TRANS64.TRYWAIT P0, [UR5], R3 ;  /* 0x00000003ff0075a7 */ /* 0x000e640008001105 */
[----:B-1----:R-:W-:Y:S05]  /*31e0*/  @!P0 BRA `(.L_x_49) ;  /* 0x0000007400d48947 */ /* 0x002fea0003800000 */
.L_x_169:
        /* <DEDUP_REMOVED lines=9> */
.L_x_171:
        /* <DEDUP_REMOVED lines=9> */
.L_x_173:
        /* <DEDUP_REMOVED lines=9> */
.L_x_175:
        /* <DEDUP_REMOVED lines=9> */
.L_x_177:
        /* <DEDUP_REMOVED lines=9> */
.L_x_179:
        /* <DEDUP_REMOVED lines=9> */
.L_x_181:
        /* <DEDUP_REMOVED lines=9> */
.L_x_183:
        /* <DEDUP_REMOVED lines=9> */
.L_x_185:
        /* <DEDUP_REMOVED lines=9> */
.L_x_187:
        /* <DEDUP_REMOVED lines=9> */
.L_x_189:
        /* <DEDUP_REMOVED lines=9> */
.L_x_191:
[----:B------:R-:W-:-:S04]  /*3820*/  UIADD3 UR4, UPT, UPT, UR4, 0x1, URZ ;  /* 0x0000000104047890 */ /* 0x000fc8000fffe0ff */
[----:B------:R-:W-:-:S04]  /*3830*/  UISETP.NE.AND UP0, UPT, UR4, 0xe, UPT ;  /* 0x0000000e0400788c */ /* 0x000fc8000bf05270 */
[----:B------:R-:W-:Y:S02]  /*3840*/  USEL UR5, URZ, 0x1, UP0 ;  /* 0x00000001ff057887 */ /* 0x000fe40008000000 */
[----:B------:R-:W-:-:S04]  /*3850*/  USEL UR4, UR4, URZ, UP0 ;  /* 0x000000ff04047287 */ /* 0x000fc80008000000 */
[----:B------:R-:W-:Y:S01]  /*3860*/  ULEA UR4, UR4, UR7, 0x3 ;  /* 0x0000000704047291 */ /* 0x000fe2000f8e18ff */
[----:B-1----:R-:W-:-:S04]  /*3870*/  LOP3.LUT R3, R2, UR5, RZ, 0x3c, !PT ;  /* 0x0000000502037c12 */ /* 0x002fc8000f8e3cff */
[----:B------:R-:W-:Y:S01]  /*3880*/  SHF.L.U32 R3, R3, 0x1f, RZ ;  /* 0x0000001f03037819 */ /* 0x000fe200000006ff */
[----:B------:R-:W-:-:S07]  /*3890*/  IMAD.U32 R0, RZ, RZ, UR4 ;  /* 0x00000004ff007e24 */ /* 0x000fce000f8e00ff */
.L_x_61:
[----:B-1----:R1:W2:Y:S02]  /*38a0*/  SYNCS.PHASECHK.TRANS64.TRYWAIT P0, [R0+URZ], R3 ;  /* 0x00000003000075a7 */ /* 0x0022a400080011ff */
[----:B--2---:R-:W-:Y:S05]  /*38b0*/  @!P0 NANOSLEEP.SYNCS 0x989680 ;  /* 0x009896800000895d */ /* 0x004fea0003900000 */
[----:B------:R-:W2:Y:S02]  /*38c0*/  @!P0 SYNCS.PHASECHK.TRANS64 P0, [R0+URZ], R3 ;  /* 0x00000003000085a7 */ /* 0x000ea400080010ff */
[----:B--2---:R-:W-:Y:S05]  /*38d0*/  @P0 EXIT ;  /* 0x000000000000094d */ /* 0x004fea0003800000 */
[----:B------:R-:W-:Y:S05]  /*38e0*/  BRA `(.L_x_61) ;  /* 0xfffffffc00ec7947 */ /* 0x000fea000383ffff */
.L_x_23:
[----:B------:R-:W-:-:S04]  /*38f0*/  UISETP.NE.AND UP0, UPT, UR58, URZ, UPT ;  /* 0x000000ff3a00728c */ /* 0x000fc8000bf05270 */
[----:B------:R-:W-:-:S09]  /*3900*/  UISETP.NE.OR UP0, UPT, UR27, 0x1, UP0 ;  /* 0x000000011b00788c */ /* 0x000fd20008705670 */
[----:B------:R-:W-:Y:S05]  /*3910*/  BRA.U UP0, `(.L_x_62) ;  /* 0x0000000500487547 */ /* 0x000fea000b800000 */
[----:B------:R-:W-:Y:S01]  /*3920*/  ISETP.GE.U32.AND P2, PT, R0, 0x10, PT ;  /* 0x000000100000780c */ /* 0x000fe20003f46070 */
[----:B------:R-:W-:Y:S01]  /*3930*/  IMAD.MOV.U32 R12, RZ, RZ, 0x1 ;  /* 0x00000001ff0c7424 */ /* 0x000fe200078e00ff */
[----:B------:R-:W-:Y:S02]  /*3940*/  CS2R R10, SRZ ;  /* 0x00000000000a7805 */ /* 0x000fe4000001ff00 */
[----:B------:R-:W-:Y:S01]  /*3950*/  CS2R R8, SRZ ;  /* 0x0000000000087805 */ /* 0x000fe2000001ff00 */
[----:B------:R-:W-:Y:S01]  /*3960*/  UMOV UR6, 0x400 ;  /* 0x0000040000067882 */ /* 0x000fe20000000000 */
[----:B------:R-:W-:Y:S01]  /*3970*/  UMOV UR5, URZ ;  /* 0x000000ff00057c82 */ /* 0x000fe20008000000 */
[----:B------:R-:W-:-:S12]  /*3980*/  ULEA UR6, UR58, UR6, 0x18 ;  /* 0x000000063a067291 */ /* 0x000fd8000f8ec0ff */
.L_x_66:
[----:B------:R-:W-:Y:S02]  /*3990*/  LEA R2, R8, UR6, 0x3 ;  /* 0x0000000608027c11 */ /* 0x000fe4000f8e18ff */
[----:B------:R-:W-:-:S03]  /*39a0*/  SHF.L.U32 R5, R9, 0x1f, RZ ;  /* 0x0000001f09057819 */ /* 0x000fc600000006ff */
[----:B------:R-:W-:Y:S01]  /*39b0*/  VIADD R4, R2, 0x180 ;  /* 0x0000018002047836 */ /* 0x000fe20000000000 */
[----:B------:R-:W1:Y:S02]  /*39c0*/  SYNCS.PHASECHK.TRANS64.TRYWAIT P0, [R2+URZ+0x170], R5 ;  /* 0x00017005020075a7 */ /* 0x000e6400080011ff */
[----:B-1----:R-:W-:Y:S05]  /*39d0*/  @!P0 BRA `(.L_x_63) ;  /* 0x0000007000f88947 */ /* 0x002fea0003800000 */
.L_x_192:
[----:B------:R-:W-:Y:S01]  /*39e0*/  ULEA UR4, UR5, UR6, 0x3 ;  /* 0x0000000605047291 */ /* 0x000fe2000f8e18ff */
[----:B------:R-:W-:Y:S02]  /*39f0*/  PRMT R4, RZ, 0x654, R4 ;  /* 0x00000654ff047816 */ /* 0x000fe40000000004 */
[----:B-1----:R-:W-:Y:S01]  /*3a00*/  SHF.L.U32 R5, R12, 0x1f, RZ ;  /* 0x0000001f0c057819 */ /* 0x002fe200000006ff */
[----:B------:R-:W-:Y:S01]  /*3a10*/  UIADD3 UR7, UPT, UPT, UR4, 0x130, URZ ;  /* 0x0000013004077890 */ /* 0x000fe2000fffe0ff */
[----:B------:R1:W-:Y:S05]  /*3a20*/  SYNCS.ARRIVE.TRANS64.RED.A1T0 RZ, [R4+URZ], RZ ;  /* 0x000000ff04ff79a7 */ /* 0x0003ea00081004ff */
[----:B------:R-:W-:Y:S01]  /*3a30*/  IMAD.U32 R7, RZ, RZ, UR7 ;  /* 0x00000007ff077e24 */ /* 0x000fe2000f8e00ff */
[----:B------:R-:W2:Y:S04]  /*3a40*/  SYNCS.PHASECHK.TRANS64.TRYWAIT P0, [UR4+0x140], R5 ;  /* 0x00014005ff0075a7 */ /* 0x000ea80008001104 */
[----:B------:R-:W-:Y:S01]  /*3a50*/  PRMT R6, R0, 0x654, R7 ;  /* 0x0000065400067816 */ /* 0x000fe20000000007 */
[----:B-1----:R-:W-:Y:S01]  /*3a60*/  @!P2 IMAD.MOV.U32 R4, RZ, RZ, 0x10 ;  /* 0x00000010ff04a424 */ /* 0x002fe200078e00ff */
[----:B--2---:R-:W-:Y:S06]  /*3a70*/  @!P0 BRA `(.L_x_64) ;  /* 0x0000007000e48947 */ /* 0x004fec0003800000 */
.L_x_194:
[----:B------:R-:W-:Y:S01]  /*3a80*/  ULEA UR8, UR5, UR6, 0x4 ;  /* 0x0000000605087291 */ /* 0x000fe2000f8e20ff */
[----:B------:R-:W-:Y:S01]  /*3a90*/  SEL R3, R6, R3, !P2 ;  /* 0x0000000306037207 */ /* 0x000fe20005000000 */
[----:B------:R-:W-:Y:S01]  /*3aa0*/  UIADD3 UR9, UPT, UPT, UR4, 0x130, URZ ;  /* 0x0000013004097890 */ /* 0x000fe2000fffe0ff */
[----:B-1----:R-:W-:Y:S01]  /*3ab0*/  LEA R2, R11, UR6, 0x3 ;  /* 0x000000060b027c11 */ /* 0x002fe2000f8e18ff */
[----:B------:R-:W-:Y:S01]  /*3ac0*/  UIADD3 UR8, UPT, UPT, UR8, 0x1a0, URZ ;  /* 0x000001a008087890 */ /* 0x000fe2000fffe0ff */
[----:B------:R-:W-:Y:S01]  /*3ad0*/  SHF.L.U32 R5, R10, 0x1f, RZ ;  /* 0x0000001f0a057819 */ /* 0x000fe200000006ff */
[----:B------:R1:W-:Y:S01]  /*3ae0*/  @!P2 SYNCS.ARRIVE.TRANS64.RED RZ, [R3+URZ], R4 ;  /* 0x0000000403ffa9a7 */ /* 0x0003e200080004ff */
[----:B------:R-:W-:Y:S01]  /*3af0*/  UIADD3 UR4, UPT, UPT, UR5, 0x1, URZ ;  /* 0x0000000105047890 */ /* 0x000fe2000fffe0ff */
[----:B------:R-:W-:-:S03]  /*3b00*/  VIADD R8, R8, 0x1 ;  /* 0x0000000108087836 */ /* 0x000fc60000000000 */
[----:B------:R-:W-:Y:S02]  /*3b10*/  UISETP.NE.AND UP0, UPT, UR4, 0x2, UPT ;  /* 0x000000020400788c */ /* 0x000fe4000bf05270 */
[----:B------:R-:W-:Y:S06]  /*3b20*/  UGETNEXTWORKID.BROADCAST [UR8], [UR9] ;  /* 0x00000000080073ca */ /* 0x000fec0008000100 */
[----:B------:R-:W-:Y:S01]  /*3b30*/  USEL UR7, URZ, 0x1, UP0 ;  /* 0x00000001ff077887 */ /* 0x000fe20008000000 */
[----:B------:R-:W-:Y:S01]  /*3b40*/  ISETP.NE.AND P0, PT, R8, 0x2, PT ;  /* 0x000000020800780c */ /* 0x000fe20003f05270 */
[----:B------:R-:W-:Y:S01]  /*3b50*/  USEL UR5, UR4, URZ, UP0 ;  /* 0x000000ff04057287 */ /* 0x000fe20008000000 */
[----:B------:R-:W2:Y:S03]  /*3b60*/  SYNCS.PHASECHK.TRANS64.TRYWAIT P1, [R2+URZ+0x130], R5 ;  /* 0x00013005020075a7 */ /* 0x000ea600080211ff */
[----:B------:R-:W-:Y:S01]  /*3b70*/  LOP3.LUT R12, R12, UR7, RZ, 0x3c, !PT ;  /* 0x000000070c0c7c12 */ /* 0x000fe2000f8e3cff */
[----:B-12---:R-:W-:Y:S07]  /*3b80*/  @!P1 BRA `(.L_x_65) ;  /* 0x0000007000b89947 */ /* 0x006fee0003800000 */
.L_x_195:
[C---:B------:R-:W-:Y:S01]  /*3b90*/  LEA R4, R11.reuse, UR6, 0x4 ;  /* 0x000000060b047c11 */ /* 0x040fe2000f8e20ff */
[----:B-1----:R-:W-:Y:S01]  /*3ba0*/  VIADD R2, R2, 0x140 ;  /* 0x0000014002027836 */ /* 0x002fe20000000000 */
[----:B------:R-:W-:Y:S01]  /*3bb0*/  SEL R8, R8, RZ, P0 ;  /* 0x000000ff08087207 */ /* 0x000fe20000000000 */
[----:B------:R-:W-:-:S03]  /*3bc0*/  VIADD R11, R11, 0x1 ;  /* 0x000000010b0b7836 */ /* 0x000fc60000000000 */
[----:B------:R-:W1:Y:S01]  /*3bd0*/  LDS.128 R4, [R4+0x1a0] ;  /* 0x0001a00004047984 */ /* 0x000e620000000c00 */
[----:B------:R-:W-:Y:S02]  /*3be0*/  PRMT R2, RZ, 0x654, R2 ;  /* 0x00000654ff027816 */ /* 0x000fe40000000002 */
[C---:B------:R-:W-:Y:S01]  /*3bf0*/  ISETP.NE.AND P1, PT, R11.reuse, 0x2, PT ;  /* 0x000000020b00780c */ /* 0x040fe20003f25270 */
[----:B------:R-:W-:Y:S01]  /*3c00*/  @!PT LDS RZ, [RZ] ;  /* 0x00000000fffff984 */ /* 0x000fe20000000800 */
[----:B------:R-:W-:Y:S01]  /*3c10*/  @!PT LDS RZ, [RZ] ;  /* 0x00000000fffff984 */ /* 0x000fe20000000800 */
[----:B------:R-:W-:Y:S01]  /*3c20*/  @!PT LDS RZ, [RZ] ;  /* 0x00000000fffff984 */ /* 0x000fe20000000800 */
[----:B------:R-:W-:Y:S01]  /*3c30*/  @!PT LDS RZ, [RZ] ;  /* 0x00000000fffff984 */ /* 0x000fe20000000800 */
[----:B------:R2:W-:Y:S06]  /*3c40*/  MEMBAR.ALL.CTA ;  /* 0x0000000000007992 */ /* 0x0005ec0000008000 */
[----:B--2---:R-:W2:Y:S01]  /*3c50*/  FENCE.VIEW.ASYNC.S ;  /* 0x00000000000073c6 */ /* 0x004ea20000000000 */
[----:B------:R-:W-:Y:S01]  /*3c60*/  SEL R11, R11, RZ, P1 ;  /* 0x000000ff0b0b7207 */ /* 0x000fe20000800000 */
[----:B--2---:R2:W-:Y:S01]  /*3c70*/  SYNCS.ARRIVE.TRANS64.RED.A1T0 RZ, [R2+URZ], RZ ;  /* 0x000000ff02ff79a7 */ /* 0x0045e200081004ff */
[----:B-1----:R-:W-:-:S02]  /*3c80*/  LOP3.LUT P3, RZ, R6, 0x1, RZ, 0xc0, !PT ;  /* 0x0000000106ff7812 */ /* 0x002fc4000786c0ff */
[----:B------:R-:W-:-:S04]  /*3c90*/  SEL R5, RZ, 0x1, P1 ;  /* 0x00000001ff057807 */ /* 0x000fc80000800000 */
[----:B------:R-:W-:Y:S02]  /*3ca0*/  LOP3.LUT R10, R10, R5, RZ, 0x3c, !PT ;  /* 0x000000050a0a7212 */ /* 0x000fe400078e3cff */
[----:B--2---:R-:W-:-:S04]  /*3cb0*/  SEL R2, RZ, 0x1, P0 ;  /* 0x00000001ff027807 */ /* 0x004fc80000000000 */
[----:B------:R-:W-:Y:S01]  /*3cc0*/  LOP3.LUT R9, R9, R2, RZ, 0x3c, !PT ;  /* 0x0000000209097212 */ /* 0x000fe200078e3cff */
[----:B------:R-:W-:Y:S06]  /*3cd0*/  @P3 BRA `(.L_x_66) ;  /* 0xfffffffc002c3947 */ /* 0x000fec000383ffff */
[----:B------:R-:W-:Y:S01]  /*3ce0*/  ULEA UR4, UR5, UR6, 0x3 ;  /* 0x0000000605047291 */ /* 0x000fe2000f8e18ff */
[----:B------:R-:W-:-:S08]  /*3cf0*/  SHF.L.U32 R3, R12, 0x1f, RZ ;  /* 0x0000001f0c037819 */ /* 0x000fd000000006ff */
[----:B------:R-:W1:Y:S02]  /*3d00*/  SYNCS.PHASECHK.TRANS64 P0, [UR4+0x140], R3 ;  /* 0x00014003ff0075a7 */ /* 0x000e640008001004 */
[----:B-1----:R-:W-:Y:S05]  /*3d10*/  @P0 BRA `(.L_x_67) ;  /* 0x0000000000080947 */ /* 0x002fea0003800000 */
[----:B------:R-:W1:Y:S02]  /*3d20*/  SYNCS.PHASECHK.TRANS64.TRYWAIT P0, [UR4+0x140], R3 ;  /* 0x00014003ff0075a7 */ /* 0x000e640008001104 */
[----:B-1----:R-:W-:Y:S05]  /*3d30*/  @!P0 BRA `(.L_x_68) ;  /* 0x0000007000608947 */ /* 0x002fea0003800000 */
.L_x_67:
[----:B------:R-:W-:-:S04]  /*3d40*/  UIADD3 UR7, UPT, UPT, UR5, 0x1, URZ ;  /* 0x0000000105077890 */ /* 0x000fc8000fffe0ff */
[----:B------:R-:W-:-:S04]  /*3d50*/  UISETP.NE.AND UP0, UPT, UR7, 0x2, UPT ;  /* 0x000000020700788c */ /* 0x000fc8000bf05270 */
[----:B------:R-:W-:Y:S02]  /*3d60*/  USEL UR8, URZ, 0x1, UP0 ;  /* 0x00000001ff087887 */ /* 0x000fe40008000000 */
[----:B------:R-:W-:-:S04]  /*3d70*/  USEL UR7, UR7, URZ, UP0 ;  /* 0x000000ff07077287 */ /* 0x000fc80008000000 */
[----:B------:R-:W-:Y:S01]  /*3d80*/  ULEA UR7, UR7, UR6, 0x3 ;  /* 0x0000000607077291 */ /* 0x000fe2000f8e18ff */
[----:B-1----:R-:W-:-:S04]  /*3d90*/  LOP3.LUT R3, R12, UR8, RZ, 0x3c, !PT ;  /* 0x000000080c037c12 */ /* 0x002fc8000f8e3cff */
[----:B------:R-:W-:-:S04]  /*3da0*/  SHF.L.U32 R0, R3, 0x1f, RZ ;  /* 0x0000001f03007819 */ /* 0x000fc800000006ff */
[----:B------:R-:W1:Y:S02]  /*3db0*/  SYNCS.PHASECHK.TRANS64 P0, [UR7+0x140], R0 ;  /* 0x00014000ff0075a7 */ /* 0x000e640008001007 */
[----:B-1----:R-:W-:Y:S05]  /*3dc0*/  @P0 EXIT ;  /* 0x000000000000094d */ /* 0x002fea0003800000 */
[----:B------:R-:W-:Y:S02]  /*3dd0*/  SHF.L.U32 R3, R3, 0x1f, RZ ;  /* 0x0000001f03037819 */ /* 0x000fe400000006ff */
[----:B------:R-:W-:-:S07]  /*3de0*/  MOV R0, UR7 ;  /* 0x0000000700007c02 */ /* 0x000fce0008000f00 */
.L_x_69:
[----:B-1----:R1:W2:Y:S02]  /*3df0*/  SYNCS.PHASECHK.TRANS64.TRYWAIT P0, [R0+URZ+0x140], R3 ;  /* 0x00014003000075a7 */ /* 0x0022a400080011ff */
[----:B--2---:R-:W-:Y:S05]  /*3e00*/  @!P0 NANOSLEEP.SYNCS 0x989680 ;  /* 0x009896800000895d */ /* 0x004fea0003900000 */
[----:B------:R-:W2:Y:S02]  /*3e10*/  @!P0 SYNCS.PHASECHK.TRANS64 P0, [R0+URZ+0x140], R3 ;  /* 0x00014003000085a7 */ /* 0x000ea400080010ff */
[----:B--2---:R-:W-:Y:S05]  /*3e20*/  @P0 EXIT ;  /* 0x000000000000094d */ /* 0x004fea0003800000 */
[----:B------:R-:W-:Y:S05]  /*3e30*/  BRA `(.L_x_69) ;  /* 0xfffffffc00ec7947 */ /* 0x000fea000383ffff */
.L_x_62:
[----:B------:R-:W-:Y:S05]  /*3e40*/  BRA.U UP4, `(.L_x_70) ;  /* 0x0000001104d47547 */ /* 0x000fea000b800000 */
[----:B------:R-:W-:Y:S01]  /*3e50*/  UMOV UR4, 0x40 ;  /* 0x0000004000047882 */ /* 0x000fe20000000000 */
[----:B------:R-:W-:Y:S01]  /*3e60*/  NOP ;  /* 0x0000000000007918 */ /* 0x000fe20000000000 */
[----:B------:R-:W-:Y:S01]  /*3e70*/  ULEA UR5, UR58, UR4, 0x18 ;  /* 0x000000043a057291 */ /* 0x000fe2000f8ec0ff */
[----:B------:R-:W-:Y:S02]  /*3e80*/  UMOV UR6, 0x400 ;  /* 0x0000040000067882 */ /* 0x000fe40000000000 */
[----:B------:R-:W-:-:S06]  /*3e90*/  ULEA UR6, UR58, UR6, 0x18 ;  /* 0x000000063a067291 */ /* 0x000fcc000f8ec0ff */
[----:B------:R-:W1:Y:S02]  /*3ea0*/  LDS.U8 R0, [UR5+0x1c] ;  /* 0x00001c05ff007984 */ /* 0x000e640008000000 */
[----:B-1----:R-:W-:-:S13]  /*3eb0*/  ISETP.NE.AND P0, PT, R0, RZ, PT ;  /* 0x000000ff0000720c */ /* 0x002fda0003f05270 */
[----:B------:R-:W-:Y:S05]  /*3ec0*/  @P0 BRA `(.L_x_71) ;  /* 0x0000000400080947 */ /* 0x000fea0003800000 */
[----:B------:R-:W-:Y:S02]  /*3ed0*/  UISETP.NE.U32.AND UP1, UPT, UR47, 0x1, UPT ;  /* 0x000000012f00788c */ /* 0x000fe4000bf25070 */
[----:B------:R-:W-:-:S07]  /*3ee0*/  UIADD3 UR7, UPT, UPT, UR5, 0x8, URZ ;  /* 0x0000000805077890 */ /* 0x000fce000fffe0ff */
[----:B------:R-:W-:Y:S05]  /*3ef0*/  BRA.U !UP1, `(.L_x_72) ;  /* 0x00000001099c7547 */ /* 0x000fea000b800000 */
[----:B------:R-:W-:Y:S01]  /*3f00*/  ELECT P0, URZ, PT ;  /* 0x0000000000ff782f */ /* 0x000fe20003800000 */
[----:B------:R-:W-:-:S12]  /*3f10*/  BSSY B0, `(.L_x_72) ;  /* 0x0000025000007945 */ /* 0x000fd80003800000 */
[----:B------:R-:W-:Y:S05]  /*3f20*/  @!P0 BRA `(.L_x_73) ;  /* 0x00000000008c8947 */ /* 0x000fea0003800000 */
[----:B------:R-:W-:-:S05]  /*3f30*/  UMOV UR4, 0x10 ;  /* 0x0000001000047882 */ /* 0x000fca0000000000 */
[----:B------:R-:W-:Y:S04]  /*3f40*/  DEPBAR.LE SB1, 0x36 ;  /* 0x00009d800000791a */ /* 0x000fe80000000000 */
[----:B------:R-:W1:Y:S02]  /*3f50*/  UTCATOMSWS.2CTA.FIND_AND_SET.ALIGN UP0, UR4, UR4 ;  /* 0x00000004000475e3 */ /* 0x000e640008200800 */
[----:B-1----:R-:W-:Y:S01]  /*3f60*/  MOV R11, UR4 ;  /* 0x00000004000b7c02 */ /* 0x002fe20008000f00 */
[----:B------:R-:W-:Y:S06]  /*3f70*/  BRA.U UP0, `(.L_x_74) ;  /* 0x0000000100187547 */ /* 0x000fec000b800000 */
.L_x_75:
[----:B------:R-:W-:Y:S05]  /*3f80*/  NANOSLEEP 0x64 ;  /* 0x000000640000795d */ /* 0x000fea0003800000 */
[----:B------:R-:W-:-:S05]  /*3f90*/  UMOV UR4, 0x10 ;  /* 0x0000001000047882 */ /* 0x000fca0000000000 */
[----:B------:R-:W-:Y:S04]  /*3fa0*/  DEPBAR.LE SB1, 0x36 ;  /* 0x00009d800000791a */ /* 0x000fe80000000000 */
[----:B------:R-:W1:Y:S02]  /*3fb0*/  UTCATOMSWS.2CTA.FIND_AND_SET.ALIGN UP0, UR4, UR4 ;  /* 0x00000004000475e3 */ /* 0x000e640008200800 */
[----:B-1----:R-:W-:Y:S01]  /*3fc0*/  MOV R11, UR4 ;  /* 0x00000004000b7c02 */ /* 0x002fe20008000f00 */
[----:B------:R-:W-:Y:S05]  /*3fd0*/  BRA.U !UP0, `(.L_x_75) ;  /* 0xfffffffd08e87547 */ /* 0x000fea000b83ffff */
.L_x_74:
[----:B------:R-:W1:Y:S01]  /*3fe0*/  LDS R7, [UR5+0x10] ;  /* 0x00001005ff077984 */ /* 0x000e620008000800 */
[----:B------:R-:W-:Y:S01]  /*3ff0*/  IMAD.U32 R5, RZ, RZ, UR6 ;  /* 0x00000006ff057e24 */ /* 0x000fe2000f8e00ff */
[----:B------:R-:W-:-:S03]  /*4000*/  MOV R4, UR46 ;  /* 0x0000002e00047c02 */ /* 0x000fc60008000f00 */
[----:B------:R-:W-:Y:S01]  /*4010*/  VIADD R5, R5, 0x1c0 ;  /* 0x000001c005057836 */ /* 0x000fe20000000000 */
[----:B-1----:R-:W-:-:S04]  /*4020*/  SHF.L.U32 R7, R7, 0x1f, RZ ;  /* 0x0000001f07077819 */ /* 0x002fc800000006ff */
[----:B------:R-:W1:Y:S02]  /*4030*/  SYNCS.PHASECHK.TRANS64.TRYWAIT P0, [UR5+0x8], R7 ;  /* 0x00000807ff0075a7 */ /* 0x000e640008001105 */
[----:B-1----:R-:W-:Y:S05]  /*4040*/  @P0 BRA `(.L_x_76) ;  /* 0x0000000000080947 */ /* 0x002fea0003800000 */
[----:B------:R-:W1:Y:S02]  /*4050*/  SYNCS.PHASECHK.TRANS64.TRYWAIT P0, [UR5+0x8], R7 ;  /* 0x00000807ff0075a7 */ /* 0x000e640008001105 */
[----:B-1----:R-:W-:Y:S05]  /*4060*/  @!P0 BRA `(.L_x_77) ;  /* 0x0000006c00ac8947 */ /* 0x002fea0003800000 */
.L_x_76:
[----:B-1----:R-:W-:Y:S01]  /*4070*/  HFMA2 R0, -RZ, RZ, 0, 5.9604644775390625e-08 ;  /* 0x00000001ff007431 */ /* 0x002fe200000001ff */
[----:B------:R-:W-:Y:S01]  /*4080*/  UPRMT UR4, UR46, 0x654, UR7 ;  /* 0x000006542e047896 */ /* 0x000fe20008000007 */
[----:B------:R-:W-:Y:S01]  /*4090*/  IMAD.MOV.U32 R8, RZ, RZ, 0xffff ;  /* 0x0000ffffff087424 */ /* 0x000fe200078e00ff */
[----:B------:R-:W-:Y:S01]  /*40a0*/  PRMT R4, R4, 0x654, R5 ;  /* 0x0000065404047816 */ /* 0x000fe20000000005 */
[----:B------:R-:W-:Y:S02]  /*40b0*/  IMAD.MOV.U32 R6, RZ, RZ, 0x4 ;  /* 0x00000004ff067424 */ /* 0x000fe400078e00ff */
[----:B------:R-:W-:Y:S01]  /*40c0*/  IMAD.SHL.U32 R9, R11, 0x20, RZ ;  /* 0x000000200b097824 */ /* 0x000fe200078e00ff */
[----:B------:R-:W-:Y:S02]  /*40d0*/  MOV R5, UR4 ;  /* 0x0000000400057c02 */ /* 0x000fe40008000f00 */
[-C--:B------:R-:W-:Y:S01]  /*40e0*/  SHF.L.U32 R8, R8, R11.reuse, RZ ;  /* 0x0000000b08087219 */ /* 0x080fe200000006ff */
[----:B------:R1:W-:Y:S01]  /*40f0*/  SYNCS.ARRIVE.TRANS64.RED RZ, [UR4], R6 ;  /* 0x00000006ffff79a7 */ /* 0x0003e20008000404 */
[----:B------:R-:W-:Y:S01]  /*4100*/  SHF.L.U32 R7, R0, R11, RZ ;  /* 0x0000000b00077219 */ /* 0x000fe200000006ff */
[----:B------:R1:W-:Y:S04]  /*4110*/  STS [UR6+0x1c0], R9 ;  /* 0x0001c009ff007988 */ /* 0x0003e80008000806 */
[----:B------:R1:W-:Y:S04]  /*4120*/  STAS [R4.64], R11 ;  /* 0x0000000b04007dbd */ /* 0x0003e8000c0008ff */
[----:B------:R1:W-:Y:S04]  /*4130*/  ATOMS.OR RZ, [UR5+0x14], R8 ;  /* 0x00001408ffff798c */ /* 0x0003e8000b000005 */
[----:B------:R1:W-:Y:S04]  /*4140*/  ATOMS.OR RZ, [UR5+0x18], R7 ;  /* 0x00001807ffff798c */ /* 0x0003e8000b000005 */
[----:B------:R1:W-:Y:S02]  /*4150*/  ATOMS.XOR RZ, [UR5+0x10], R0 ;  /* 0x00001000ffff798c */ /* 0x0003e4000b800005 */
.L_x_73:
[----:B------:R-:W-:Y:S05]  /*4160*/  BSYNC B0 ;  /* 0x0000000000007941 */ /* 0x000fea0003800000 */
.L_x_72:
[----:B------:R-:W-:Y:S05]  /*4170*/  BRA.U UP1, `(.L_x_78) ;  /* 0x00000001016c7547 */ /* 0x000fea000b800000 */
[----:B------:R-:W-:-:S03]  /*4180*/  UMOV UR4, 0xffffffff ;  /* 0xffffffff00047882 */ /* 0x000fc60000000000 */
[----:B------:R-:W-:Y:S05]  /*4190*/  BRA.DIV UR4, `(.L_x_79) ;  /* 0x0000006e04787947 */ /* 0x000fea000b800000 */
[----:B------:R-:W-:-:S13]  /*41a0*/  ELECT P0, URZ, PT ;  /* 0x0000000000ff782f */ /* 0x000fda0003800000 */
.L_x_199:
[----:B------:R-:W-:Y:S05]  /*41b0*/  @!P0 BRA `(.L_x_78) ;  /* 0x00000000005c8947 */ /* 0x000fea0003800000 */
[----:B-1----:R-:W1:Y:S02]  /*41c0*/  LDS R5, [UR5+0x10] ;  /* 0x00001005ff057984 */ /* 0x002e640008000800 */
[----:B-1----:R-:W-:-:S04]  /*41d0*/  SHF.L.U32 R5, R5, 0x1f, RZ ;  /* 0x0000001f05057819 */ /* 0x002fc800000006ff */
[----:B------:R-:W1:Y:S02]  /*41e0*/  SYNCS.PHASECHK.TRANS64.TRYWAIT P0, [UR5+0x8], R5 ;  /* 0x00000805ff0075a7 */ /* 0x000e640008001105 */
[----:B-1----:R-:W-:Y:S05]  /*41f0*/  @P0 BRA `(.L_x_80) ;  /* 0x0000000000080947 */ /* 0x002fea0003800000 */
[----:B------:R-:W1:Y:S02]  /*4200*/  SYNCS.PHASECHK.TRANS64.TRYWAIT P0, [UR5+0x8], R5 ;  /* 0x00000805ff0075a7 */ /* 0x000e640008001105 */
[----:B-1----:R-:W-:Y:S05]  /*4210*/  @!P0 BRA `(.L_x_81) ;  /* 0x0000006c007c8947 */ /* 0x002fea0003800000 */
.L_x_80:
[----:B------:R-:W2:Y:S01]  /*4220*/  LDS R7, [UR6+0x1c0] ;  /* 0x0001c006ff077984 */ /* 0x000ea20008000800 */
[----:B-1----:R-:W-:Y:S02]  /*4230*/  HFMA2 R0, -RZ, RZ, 0, 5.9604644775390625e-08 ;  /* 0x00000001ff007431 */ /* 0x002fe400000001ff */
[----:B------:R-:W-:Y:S01]  /*4240*/  IMAD.MOV.U32 R4, RZ, RZ, 0xffff ;  /* 0x0000ffffff047424 */ /* 0x000fe200078e00ff */
[----:B------:R-:W-:Y:S01]  /*4250*/  UPRMT UR4, UR46, 0x654, UR7 ;  /* 0x000006542e047896 */ /* 0x000fe20008000007 */
[----:B--2---:R-:W-:-:S03]  /*4260*/  IMAD.SHL.U32 R5, R7, 0x20, RZ ;  /* 0x0000002007057824 */ /* 0x004fc600078e00ff */
[-C--:B------:R-:W-:Y:S02]  /*4270*/  SHF.L.U32 R4, R4, R7.reuse, RZ ;  /* 0x0000000704047219 */ /* 0x080fe400000006ff */
[----:B------:R-:W-:Y:S01]  /*4280*/  SHF.L.U32 R7, R0, R7, RZ ;  /* 0x0000000700077219 */ /* 0x000fe200000006ff */
[----:B------:R2:W-:Y:S04]  /*4290*/  STS [UR6+0x1c0], R5 ;  /* 0x0001c005ff007988 */ /* 0x0005e80008000806 */
[----:B------:R2:W-:Y:S04]  /*42a0*/  ATOMS.OR RZ, [UR5+0x14], R4 ;  /* 0x00001404ffff798c */ /* 0x0005e8000b000005 */
[----:B------:R2:W-:Y:S01]  /*42b0*/  ATOMS.OR RZ, [UR5+0x18], R7 ;  /* 0x00001807ffff798c */ /* 0x0005e2000b000005 */
[----:B------:R-:W-:Y:S03]  /*42c0*/  SYNCS.ARRIVE.TRANS64.RED.A1T0 RZ, [UR4], RZ ;  /* 0x000000ffffff79a7 */ /* 0x000fe60008100404 */
[----:B------:R2:W-:Y:S01]  /*42d0*/  ATOMS.XOR RZ, [UR5+0x10], R0 ;  /* 0x00001000ffff798c */ /* 0x0005e2000b800005 */
[----:B------:R-:W-:Y:S05]  /*42e0*/  BRA `(.L_x_78) ;  /* 0x0000000000107947 */ /* 0x000fea0003800000 */
.L_x_71:
[----:B------:R-:W-:Y:S02]  /*42f0*/  MOV R0, 0xffffffff ;  /* 0xffffffff00007802 */ /* 0x000fe40000000f00 */
[----:B------:R-:W-:-:S03]  /*4300*/  MOV R4, 0x4330 ;  /* 0x0000433000047802 */ /* 0x000fc60000000f00 */
[----:B------:R1:W-:Y:S04]  /*4310*/  STS [UR6+0x1c0], R0 ;  /* 0x0001c000ff007988 */ /* 0x0003e80008000806 */
[----:B-1---5:R-:W-:Y:S05]  /*4320*/  CALL.REL.NOINC `($__internal_1_$__cuda_sm10x_tcgen05_guardrail_trap_phase_invalid_during_alloc) ;  /* 0x0000007400207944 */ /* 0x022fea0003c00000 */
.L_x_78:
[----:B------:R-:W-:Y:S05]  /*4330*/  WARPSYNC.ALL ;  /* 0x0000000000007948 */ /* 0x000fea0003800000 */
[----:B------:R-:W3:Y:S01]  /*4340*/  S2UR UR4, SR_CgaCtaId ;  /* 0x00000000000479c3 */ /* 0x000ee20000008800 */
[----:B------:R-:W-:Y:S01]  /*4350*/  UMOV UR22, 0x400 ;  /* 0x0000040000167882 */ /* 0x000fe20000000000 */
[----:B------:R-:W-:-:S06]  /*4360*/  NOP ;  /* 0x0000000000007918 */ /* 0x000fcc0000000000 */
[----:B------:R-:W-:Y:S06]  /*4370*/  BAR.ARV 0x6, 0xa0 ;  /* 0x0182800000007b1d */ /* 0x000fec0000002000 */
[----:B------:R-:W4:Y:S01]  /*4380*/  LDCU UR11, c[0x0][0x38c] ;  /* 0x00007180ff0b77ac */ /* 0x000f220008000800 */
[----:B------:R-:W-:Y:S01]  /*4390*/  LOP3.LUT R3, R3, 0xffff, RZ, 0xc0, !PT ;  /* 0x0000ffff03037812 */ /* 0x000fe200078ec0ff */
[----:B-1----:R-:W-:Y:S01]  /*43a0*/  IMAD.MOV.U32 R9, RZ, RZ, 0x1 ;  /* 0x00000001ff097424 */ /* 0x002fe200078e00ff */
[----:B------:R-:W-:Y:S01]  /*43b0*/  LOP3.LUT R2, R2, 0xffff, RZ, 0xc0, !PT ;  /* 0x0000ffff02027812 */ /* 0x000fe200078ec0ff */
[----:B------:R-:W-:Y:S01]  /*43c0*/  IMAD.MOV.U32 R8, RZ, RZ, RZ ;  /* 0x000000ffff087224 */ /* 0x000fe200078e00ff */
[----:B------:R-:W-:Y:S01]  /*43d0*/  R2UR UR34, R3 ;  /* 0x00000000032272ca */ /* 0x000fe200000e0000 */
[----:B------:R-:W-:Y:S01]  /*43e0*/  UMOV UR39, URZ ;  /* 0x000000ff00277c82 */ /* 0x000fe20008000000 */
[----:B------:R-:W-:-:S02]  /*43f0*/  R2UR UR42, R2 ;  /* 0x00000000022a72ca */ /* 0x000fc400000e0000 */
[----:B------:R-:W-:Y:S01]  /*4400*/  CS2R R2, SRZ ;  /* 0x0000000000027805 */ /* 0x000fe2000001ff00 */
[----:B------:R-:W-:Y:S02]  /*4410*/  UISETP.NE.AND UP2, UPT, UR47, URZ, UPT ;  /* 0x000000ff2f00728c */ /* 0x000fe4000bf45270 */
[----:B---3--:R-:W-:Y:S01]  /*4420*/  ULEA UR22, UR4, UR22, 0x18 ;  /* 0x0000001604167291 */ /* 0x008fe2000f8ec0ff */
[----:B------:R-:W-:Y:S01]  /*4430*/  UMOV UR19, URZ ;  /* 0x000000ff00137c82 */ /* 0x000fe20008000000 */
[----:B------:R-:W-:Y:S02]  /*4440*/  UMOV UR18, URZ ;  /* 0x000000ff00127c82 */ /* 0x000fe40008000000 */
[----:B------:R-:W-:Y:S02]  /*4450*/  UIADD3 UR6, UPT, UPT, UR22, 0x8400, URZ ;  /* 0x0000840016067890 */ /* 0x000fe4000fffe0ff */
[----:B------:R-:W-:Y:S02]  /*4460*/  UIADD3 UR5, UPT, UPT, UR22, 0x24400, URZ ;  /* 0x0002440016057890 */ /* 0x000fe4000fffe0ff */
[----:B----4-:R-:W-:Y:S01]  /*4470*/  UIADD3 UR11, UPT, UPT, UR11, 0x7f, URZ ;  /* 0x0000007f0b0b7890 */ /* 0x010fe2000fffe0ff */
[----:B--2---:R-:W1:Y:S01]  /*4480*/  LDS R0, [UR22+0x1c0] ;  /* 0x0001c016ff007984 */ /* 0x004e620008000800 */
[----:B------:R-:W-:-:S02]  /*4490*/  UIADD3 UR4, UPT, UPT, UR22, 0x32400, URZ ;  /* 0x0003240016047890 */ /* 0x000fc4000fffe0ff */
[----:B------:R-:W-:Y:S02]  /*44a0*/  UIADD3 UR7, UPT, UPT, UR22, 0x34000, URZ ;  /* 0x0003400016077890 */ /* 0x000fe4000fffe0ff */
[----:B------:R-:W-:Y:S02]  /*44b0*/  USHF.R.U32.HI UR10, URZ, 0x4, UR6 ;  /* 0x00000004ff0a7899 */ /* 0x000fe40008011606 */
[----:B------:R-:W-:Y:S02]  /*44c0*/  USHF.R.U32.HI UR8, URZ, 0x4, UR5 ;  /* 0x00000004ff087899 */ /* 0x000fe40008011605 */
[----:B------:R-:W-:Y:S02]  /*44d0*/  USHF.R.S32.HI UR9, URZ, 0x1f, UR11 ;  /* 0x0000001fff097899 */ /* 0x000fe4000801140b */
[----:B------:R-:W-:Y:S02]  /*44e0*/  USHF.R.U32.HI UR6, URZ, 0x4, UR4 ;  /* 0x00000004ff067899 */ /* 0x000fe40008011604 */
[----:B------:R-:W-:-:S02]  /*44f0*/  USHF.R.U32.HI UR5, URZ, 0x4, UR7 ;  /* 0x00000004ff057899 */ /* 0x000fc40008011607 */
[----:B------:R-:W-:Y:S02]  /*4500*/  ULEA.HI UR4, UR9, UR11, URZ, 0x7 ;  /* 0x0000000b09047291 */ /* 0x000fe4000f8f38ff */
[----:B------:R-:W-:Y:S02]  /*4510*/  ULOP3.LUT UR6, UR6, 0x3fff, URZ, 0xc0, !UPT ;  /* 0x00003fff06067892 */ /* 0x000fe4000f8ec0ff */
[----:B------:R-:W-:Y:S02]  /*4520*/  ULOP3.LUT UR5, UR5, 0x3fff, URZ, 0xc0, !UPT ;  /* 0x00003fff05057892 */ /* 0x000fe4000f8ec0ff */
[----:B------:R-:W-:Y:S02]  /*4530*/  USHF.R.S32.HI UR41, URZ, 0x7, UR4 ;  /* 0x00000007ff297899 */ /* 0x000fe40008011404 */
[----:B------:R-:W-:Y:S02]  /*4540*/  ULOP3.LUT UR37, UR6, 0x10000, URZ, 0xfc, !UPT ;  /* 0x0001000006257892 */ /* 0x000fe4000f8efcff */
[----:B------:R-:W-:-:S02]  /*4550*/  ULOP3.LUT UR38, UR5, 0x10000, URZ, 0xfc, !UPT ;  /* 0x0001000005267892 */ /* 0x000fc4000f8efcff */
[----:B------:R-:W-:Y:S02]  /*4560*/  ULOP3.LUT UR10, UR10, 0x3fff, URZ, 0xc0, !UPT ;  /* 0x00003fff0a0a7892 */ /* 0x000fe4000f8ec0ff */
[----:B------:R-:W-:Y:S02]  /*4570*/  ULOP3.LUT UR8, UR8, 0x3fff, URZ, 0xc0, !UPT ;  /* 0x00003fff08087892 */ /* 0x000fe4000f8ec0ff */
[----:B------:R-:W-:Y:S02]  /*4580*/  UISETP.LT.AND UP0, UPT, UR41, 0x1, UPT ;  /* 0x000000012900788c */ /* 0x000fe4000bf01270 */
[----:B------:R-:W-:Y:S02]  /*4590*/  ULOP3.LUT UR35, UR10, 0x10000, URZ, 0xfc, !UPT ;  /* 0x000100000a237892 */ /* 0x000fe4000f8efcff */
[----:B------:R-:W-:Y:S02]  /*45a0*/  ULOP3.LUT UR36, UR8, 0x10000, URZ, 0xfc, !UPT ;  /* 0x0001000008247892 */ /* 0x000fe4000f8efcff */
[----:B------:R-:W-:Y:S01]  /*45b0*/  USEL UR43, UR41, 0x1, !UP0 ;  /* 0x00000001292b7887 */ /* 0x000fe2000c000000 */
[----:B------:R-:W-:Y:S01]  /*45c0*/  UMOV UR28, URZ ;  /* 0x000000ff001c7c82 */ /* 0x000fe20008000000 */
[----:B-1----:R-:W-:Y:S01]  /*45d0*/  R2UR UR23, R0 ;  /* 0x00000000001772ca */ /* 0x002fe200000e0000 */
[----:B------:R-:W-:-:S12]  /*45e0*/  UMOV UR26, URZ ;  /* 0x000000ff001a7c82 */ /* 0x000fd80008000000 */
[----:B------:R-:W-:Y:S02]  /*45f0*/  UIADD3 UR32, UPT, UPT, UR23, 0x100, URZ ;  /* 0x0000010017207890 */ /* 0x000fe4000fffe0ff */
[----:B------:R-:W-:Y:S02]  /*4600*/  UIADD3 UR33, UPT, UPT, UR23, 0x104, URZ ;  /* 0x0000010417217890 */ /* 0x000fe4000fffe0ff */
[----:B------:R-:W-:Y:S02]  /*4610*/  UIADD3 UR30, UPT, UPT, UR23, -0x7fffff00, URZ ;  /* 0x80000100171e7890 */ /* 0x000fe4000fffe0ff */
[----:B------:R-:W-:Y:S02]  /*4620*/  UIADD3 UR31, UPT, UPT, UR23, -0x7ffffefc, URZ ;  /* 0x80000104171f7890 */ /* 0x000fe4000fffe0ff */
[----:B------:R-:W-:Y:S02]  /*4630*/  USHF.R.U32.HI UR7, URZ, 0x11, UR32 ;  /* 0x00000011ff077899 */ /* 0x000fe40008011620 */
[----:B------:R-:W-:-:S02]  /*4640*/  USHF.R.U32.HI UR6, URZ, 0x1a, UR33 ;  /* 0x0000001aff067899 */ /* 0x000fc40008011621 */
[----:B------:R-:W-:Y:S02]  /*4650*/  USHF.R.U32.HI UR5, URZ, 0x11, UR30 ;  /* 0x00000011ff057899 */ /* 0x000fe4000801161e */
[----:B------:R-:W-:Y:S02]  /*4660*/  USHF.R.U32.HI UR4, URZ, 0x1a, UR31 ;  /* 0x0000001aff047899 */ /* 0x000fe4000801161f */
[----:B------:R-:W-:Y:S02]  /*4670*/  ULOP3.LUT UR7, UR7, 0x6000, URZ, 0xc0, !UPT ;  /* 0x0000600007077892 */ /* 0x000fe4000f8ec0ff */
[----:B------:R-:W-:Y:S02]  /*4680*/  ULOP3.LUT UR6, UR6, 0x30, URZ, 0xc0, !UPT ;  /* 0x0000003006067892 */ /* 0x000fe4000f8ec0ff */
[----:B------:R-:W-:Y:S02]  /*4690*/  ULOP3.LUT UR5, UR5, 0x6000, URZ, 0xc0, !UPT ;  /* 0x0000600005057892 */ /* 0x000fe4000f8ec0ff */
[----:B------:R-:W-:-:S02]  /*46a0*/  ULOP3.LUT UR4, UR4, 0x30, URZ, 0xc0, !UPT ;  /* 0x0000003004047892 */ /* 0x000fc4000f8ec0ff */
[----:B------:R-:W-:Y:S02]  /*46b0*/  ULOP3.LUT UR7, UR7, 0x10a0, URZ, 0xfc, !UPT ;  /* 0x000010a007077892 */ /* 0x000fe4000f8efcff */
[----:B------:R-:W-:Y:S02]  /*46c0*/  ULOP3.LUT UR6, UR6, 0x480, URZ, 0xfc, !UPT ;  /* 0x0000048006067892 */ /* 0x000fe4000f8efcff */
[----:B------:R-:W-:Y:S02]  /*46d0*/  ULOP3.LUT UR5, UR5, 0x10a0, URZ, 0xfc, !UPT ;  /* 0x000010a005057892 */ /* 0x000fe4000f8efcff */
[----:B------:R-:W-:Y:S02]  /*46e0*/  ULOP3.LUT UR4, UR4, 0x480, URZ, 0xfc, !UPT ;  /* 0x0000048004047892 */ /* 0x000fe4000f8efcff */
[----:B------:R-:W-:Y:S02]  /*46f0*/  UPRMT UR29, UR6, 0x5410, UR7 ;  /* 0x00005410061d7896 */ /* 0x000fe40008000007 */
[----:B------:R-:W-:-:S12]  /*4700*/  UPRMT UR27, UR4, 0x5410, UR5 ;  /* 0x00005410041b7896 */ /* 0x000fd80008000005 */
.L_x_89:
[C---:B------:R-:W-:Y:S02]  /*4710*/  LEA R0, R8.reuse, UR22, 0x3 ;  /* 0x0000001608007c11 */ /* 0x040fe4000f8e18ff */
[----:B------:R-:W-:Y:S02]  /*4720*/  SHF.L.U32 R5, R3, 0x1f, RZ ;  /* 0x0000001f03057819 */ /* 0x000fe400000006ff */
[----:B------:R-:W-:Y:S02]  /*4730*/  LEA R4, R8, UR22, 0x4 ;  /* 0x0000001608047c11 */ /* 0x000fe4000f8e20ff */
[----:B------:R-:W1:Y:S02]  /*4740*/  SYNCS.PHASECHK.TRANS64.TRYWAIT P0, [R0+URZ+0x130], R5 ;  /* 0x00013005000075a7 */ /* 0x000e6400080011ff */
[----:B-1-3--:R-:W-:Y:S05]  /*4750*/  @!P0 BRA `(.L_x_82) ;  /* 0x0000006800448947 */ /* 0x00afea0003800000 */
.L_x_200:
[----:B-1----:R-:W1:Y:S01]  /*4760*/  LDS.128 R4, [R4+0x1a0] ;  /* 0x0001a00004047984 */ /* 0x002e620000000c00 */
[----:B------:R-:W-:Y:S02]  /*4770*/  VIADD R0, R0, 0x140 ;  /* 0x0000014000007836 */ /* 0x000fe40000000000 */
[----:B------:R-:W-:Y:S01]  /*4780*/  VIADD R8, R8, 0x1 ;  /* 0x0000000108087836 */ /* 0x000fe20000000000 */
[----:B------:R-:W-:Y:S01]  /*4790*/  @!PT LDS RZ, [RZ] ;  /* 0x00000000fffff984 */ /* 0x000fe20000000800 */
[----:B------:R-:W-:Y:S01]  /*47a0*/  @!PT LDS RZ, [RZ] ;  /* 0x00000000fffff984 */ /* 0x000fe20000000800 */
[----:B------:R-:W-:Y:S01]  /*47b0*/  @!PT LDS RZ, [RZ] ;  /* 0x00000000fffff984 */ /* 0x000fe20000000800 */
[----:B------:R-:W-:Y:S01]  /*47c0*/  @!PT LDS RZ, [RZ] ;  /* 0x00000000fffff984 */ /* 0x000fe20000000800 */
[----:B------:R2:W-:Y:S06]  /*47d0*/  MEMBAR.ALL.CTA ;  /* 0x0000000000007992 */ /* 0x0005ec0000008000 */
[----:B--2---:R-:W2:Y:S01]  /*47e0*/  FENCE.VIEW.ASYNC.S ;  /* 0x00000000000073c6 */ /* 0x004ea20000000000 */
[----:B------:R-:W-:-:S04]  /*47f0*/  PRMT R0, RZ, 0x654, R0 ;  /* 0x00000654ff007816 */ /* 0x000fc80000000000 */
[----:B--2---:R2:W-:Y:S01]  /*4800*/  SYNCS.ARRIVE.TRANS64.RED.A1T0 RZ, [R0+URZ], RZ ;  /* 0x000000ff00ff79a7 */ /* 0x0045e200081004ff */
[----:B-1----:R-:W-:Y:S01]  /*4810*/  LOP3.LUT P1, RZ, R6, 0x1, RZ, 0xc0, !PT ;  /* 0x0000000106ff7812 */ /* 0x002fe2000782c0ff */
[----:B--2---:R-:W-:-:S12]  /*4820*/  BRA.U UP2, `(.L_x_83) ;  /* 0x0000000102fc7547 */ /* 0x004fd8000b800000 */
[----:B------:R-:W1:Y:S01]  /*4830*/  LDCU UR4, c[0x0][0x38c] ;  /* 0x00007180ff0477ac */ /* 0x000e620008000800 */
[----:B------:R-:W-:Y:S02]  /*4840*/  PLOP3.LUT P2, PT, PT, PT, PT, 0x80, 0x8 ;  /* 0x000000000008781c */ /* 0x000fe40003f4f070 */
[----:B------:R-:W-:Y:S01]  /*4850*/  SHF.L.U32 R5, R9, 0x1f, RZ ;  /* 0x0000001f09057819 */ /* 0x000fe200000006ff */
[----:B------:R-:W-:Y:S02]  /*4860*/  ULEA UR40, UR39, UR22, 0x3 ;  /* 0x0000001627287291 */ /* 0x000fe4000f8e18ff */
[----:B------:R-:W-:Y:S02]  /*4870*/  ULEA UR24, UR39, UR23, 0x7 ;  /* 0x0000001727187291 */ /* 0x000fe4000f8e38ff */
[----:B-1----:R-:W-:-:S06]  /*4880*/  UISETP.GE.AND UP0, UPT, UR4, 0x1, UPT ;  /* 0x000000010400788c */ /* 0x002fcc000bf06270 */
[----:B------:R-:W-:-:S05]  /*4890*/  PLOP3.LUT P0, PT, PT, PT, UP0, 0x80, 0x8 ;  /* 0x000000000008781c */ /* 0x000fca0003f0f008 */
[----:B------:R-:W-:-:S08]  /*48a0*/  @UP0 ULEA UR4, UR19, UR22, 0x3 ;  /* 0x0000001613040291 */ /* 0x000fd0000f8e18ff */
[----:B------:R-:W-:-:S04]  /*48b0*/  @P0 SHF.L.U32 R0, R2, 0x1f, RZ ;  /* 0x0000001f02000819 */ /* 0x000fc800000006ff */
[----:B------:R1:W2:Y:S01]  /*48c0*/  @P0 SYNCS.PHASECHK.TRANS64.TRYWAIT P2, [UR4], R0 ;  /* 0x00000000ff0005a7 */ /* 0x0002a20008041104 */
[----:B------:R-:W3:Y:S02]  /*48d0*/  SYNCS.PHASECHK.TRANS64.TRYWAIT P0, [UR40+0x160], R5 ;  /* 0x00016005ff0075a7 */ /* 0x000ee40008001128 */
[----:B-123--:R-:W-:Y:S05]  /*48e0*/  @!P0 BRA `(.L_x_84) ;  /* 0x0000006400f48947 */ /* 0x00efea0003800000 */
.L_x_202:
[----:B------:R-:W-:Y:S01]  /*48f0*/  UMOV UR25, UR18 ;  /* 0x0000001200197c82 */ /* 0x000fe20008000000 */
[----:B------:R-:W-:Y:S05]  /*4900*/  BRA.U !UP0, `(.L_x_85) ;  /* 0x0000000108b47547 */ /* 0x000fea000b800000 */
[----:B------:R-:W-:Y:S01]  /*4910*/  UIADD3 UR25, UPT, UPT, UR43, UR18, URZ ;  /* 0x000000122b197290 */ /* 0x000fe2000fffe0ff */
[----:B------:R-:W-:Y:S01]  /*4920*/  UMOV UR21, URZ ;  /* 0x000000ff00157c82 */ /* 0x000fe20008000000 */
[----:B------:R-:W-:Y:S01]  /*4930*/  UMOV UR20, UR41 ;  /* 0x0000002900147c82 */ /* 0x000fe20008000000 */
[----:B------:R-:W-:-:S09]  /*4940*/  UMOV UR6, UR19 ;  /* 0x0000001300067c82 */ /* 0x000fd20008000000 */
.L_x_88:
[----:B--2---:R-:W-:Y:S01]  /*4950*/  ULEA UR7, UR6, UR22, 0x3 ;  /* 0x0000001606077291 */ /* 0x004fe2000f8e18ff */
[----:B---3--:R-:W-:Y:S11]  /*4960*/  @P2 BRA `(.L_x_86) ;  /* 0x00000000000c2947 */ /* 0x008ff60003800000 */
[----:B-1----:R-:W-:Y:S04]  /*4970*/  SHF.L.U32 R5, R2, 0x1f, RZ ;  /* 0x0000001f02057819 */ /* 0x002fe800000006ff */
[----:B------:R-:W1:Y:S02]  /*4980*/  SYNCS.PHASECHK.TRANS64.TRYWAIT P0, [UR7], R5 ;  /* 0x00000005ff0075a7 */ /* 0x000e640008001107 */
[----:B-1----:R-:W-:Y:S05]  /*4990*/  @!P0 BRA `(.L_x_87) ;  /* 0x0000006400e08947 */ /* 0x002fea0003800000 */
.L_x_86:
[----:B------:R-:W-:Y:S01]  /*49a0*/  UISETP.NE.AND UP0, UPT, UR20, 0x1, UPT ;  /* 0x000000011400788c */ /* 0x000fe2000bf05270 */
[----:B------:R-:W-:Y:S01]  /*49b0*/  PLOP3.LUT P2, PT, PT, PT, PT, 0x80, 0x8 ;  /* 0x000000000008781c */ /* 0x000fe20003f4f070 */
[----:B------:R-:W-:Y:S02]  /*49c0*/  UIADD3 UR4, UPT, UPT, UR6, 0x1, URZ ;  /* 0x0000000106047890 */ /* 0x000fe4000fffe0ff */
[----:B------:R-:W-:Y:S02]  /*49d0*/  ULEA UR12, UR6, UR36, 0x8 ;  /* 0x00000024060c7291 */ /* 0x000fe4000f8e40ff */
[----:B------:R-:W-:Y:S01]  /*49e0*/  UISETP.NE.AND UP1, UPT, UR4, 0xe, UPT ;  /* 0x0000000e0400788c */ /* 0x000fe2000bf25270 */
[----:B------:R-:W-:Y:S01]  /*49f0*/  PLOP3.LUT P0, PT, PT, PT, UP0, 0x80, 0x8 ;  /* 0x000000000008781c */ /* 0x000fe20003f0f008 */
[----:B------:R-:W-:Y:S02]  /*4a00*/  ULEA UR10, UR6, UR35, 0x9 ;  /* 0x00000023060a7291 */ /* 0x000fe4000f8e48ff */
[----:B------:R-:W-:Y:S02]  /*4a10*/  USEL UR5, URZ, 0x1, UP1 ;  /* 0x00000001ff057887 */ /* 0x000fe40008800000 */
[----:B------:R-:W-:Y:S02]  /*4a20*/  USEL UR19, UR4, URZ, UP1 ;  /* 0x000000ff04137287 */ /* 0x000fe40008800000 */
[----:B------:R-:W-:Y:S02]  /*4a30*/  ULEA UR16, UR6, UR37, 0x5 ;  /* 0x0000002506107291 */ /* 0x000fe4000f8e28ff */
[----:B------:R-:W-:Y:S01]  /*4a40*/  @UP0 ULEA UR4, UR19, UR22, 0x3 ;  /* 0x0000001613040291 */ /* 0x000fe2000f8e18ff */
[----:B------:R-:W-:Y:S01]  /*4a50*/  LOP3.LUT R2, R2, UR5, RZ, 0x3c, !PT ;  /* 0x0000000502027c12 */ /* 0x000fe2000f8e3cff */
[----:B------:R-:W-:Y:S02]  /*4a60*/  UISETP.NE.U32.AND UP0, UPT, UR21, URZ, UPT ;  /* 0x000000ff1500728c */ /* 0x000fe4000bf05070 */
[----:B------:R-:W-:Y:S01]  /*4a70*/  ULEA UR14, UR6, UR38, 0x5 ;  /* 0x00000026060e7291 */ /* 0x000fe2000f8e28ff */
[----:B-1----:R-:W-:Y:S01]  /*4a80*/  @P0 SHF.L.U32 R0, R2, 0x1f, RZ ;  /* 0x0000001f02000819 */ /* 0x002fe200000006ff */
[----:B------:R-:W-:Y:S02]  /*4a90*/  UIADD3 UR8, UPT, UPT, UR12, 0x2, URZ ;  /* 0x000000020c087890 */ /* 0x000fe4000fffe0ff */
[----:B------:R-:W-:Y:S01]  /*4aa0*/  UIADD3 UR7, UPT, UPT, UR7, 0x70, URZ ;  /* 0x0000007007077890 */ /* 0x000fe2000fffe0ff */
[----:B------:R2:W3:Y:S01]  /*4ab0*/  @P0 SYNCS.PHASECHK.TRANS64.TRYWAIT P2, [UR4], R0 ;  /* 0x00000000ff0005a7 */ /* 0x0004e20008041104 */
[----:B------:R-:W-:Y:S02]  /*4ac0*/  UIADD3 UR4, UPT, UPT, UR10, 0x2, URZ ;  /* 0x000000020a047890 */ /* 0x000fe4000fffe0ff */
[----:B------:R-:W-:Y:S02]  /*4ad0*/  UIADD3 UR18, UPT, UPT, UR18, 0x1, URZ ;  /* 0x0000000112127890 */ /* 0x000fe4000fffe0ff */
[----:B------:R-:W-:Y:S01]  /*4ae0*/  UIADD3 UR20, UPT, UPT, UR20, -0x1, URZ ;  /* 0xffffffff14147890 */ /* 0x000fe2000fffe0ff */
[----:B------:R-:W-:Y:S01]  /*4af0*/  UMOV UR17, 0x4008 ;  /* 0x0000400800117882 */ /* 0x000fe20000000000 */
[----:B------:R-:W-:Y:S01]  /*4b00*/  UMOV UR15, 0x4008 ;  /* 0x00004008000f7882 */ /* 0x000fe20000000000 */
[----:B------:R2:W-:Y:S01]  /*4b10*/  UTCCP.T.S.2CTA.4x32dp128bit tmem[UR23+0x100], gdesc[UR16] ;  /* 0x00010010170079e7 */ /* 0x0005e20009300000 */
[----:B------:R2:W-:Y:S01]  /*4b20*/  UTCCP.T.S.2CTA.4x32dp128bit tmem[UR23+0x104], gdesc[UR14] ;  /* 0x0001040e170079e7 */ /* 0x0005e20009300000 */
[----:B------:R-:W-:Y:S01]  /*4b30*/  UMOV UR13, 0x80004020 ;  /* 0x80004020000d7882 */ /* 0x000fe20000000000 */
[----:B------:R-:W-:Y:S01]  /*4b40*/  UMOV UR11, 0x80004020 ;  /* 0x80004020000b7882 */ /* 0x000fe20000000000 */
[----:B------:R-:W-:Y:S01]  /*4b50*/  UMOV UR9, 0x80004020 ;  /* 0x8000402000097882 */ /* 0x000fe20000000000 */
[----:B------:R2:W-:Y:S01]  /*4b60*/  UTCOMMA.2CTA gdesc[UR10], gdesc[UR12], tmem[UR24], tmem[UR28], idesc[UR29], tmem[UR32], UP0 ;  /* 0xc0201c0c0a0075ea */ /* 0x0005e20008200018 */
[----:B------:R-:W-:Y:S01]  /*4b70*/  UISETP.NE.AND UP0, UPT, UR18, UR25, UPT ;  /* 0x000000191200728c */ /* 0x000fe2000bf05270 */
[----:B------:R-:W-:Y:S01]  /*4b80*/  UMOV UR5, 0x80004020 ;  /* 0x8000402000057882 */ /* 0x000fe20000000000 */
[----:B------:R-:W-:Y:S01]  /*4b90*/  UMOV UR21, 0x1 ;  /* 0x0000000100157882 */ /* 0x000fe20000000000 */
[----:B------:R2:W-:Y:S01]  /*4ba0*/  UTCOMMA.2CTA gdesc[UR4], gdesc[UR8], tmem[UR24], tmem[UR26], idesc[UR27], tmem[UR30], UPT ;  /* 0xc01e1a08040075ea */ /* 0x0005e2000ba00018 */
[----:B------:R2:W-:Y:S01]  /*4bb0*/  UTCBAR.2CTA.MULTICAST [UR7], URZ, UR34 ;  /* 0x000000ff070073e9 */ /* 0x0005e20008200822 */
[----:B------:R-:W-:Y:S04]  /*4bc0*/  UMOV UR6, UR19 ;  /* 0x0000001300067c82 */ /* 0x000fe80008000000 */
[----:B------:R-:W-:Y:S05]  /*4bd0*/  BRA.U UP0, `(.L_x_88) ;  /* 0xfffffffd005c7547 */ /* 0x000fea000b83ffff */
.L_x_85:
[----:B--2---:R-:W-:Y:S01]  /*4be0*/  UIADD3 UR4, UPT, UPT, UR40, 0x150, URZ ;  /* 0x0000015028047890 */ /* 0x004fe2000fffe0ff */
[----:B------:R-:W-:-:S08]  /*4bf0*/  UMOV UR18, UR25 ;  /* 0x0000001900127c82 */ /* 0x000fd00008000000 */
[----:B------:R2:W-:Y:S01]  /*4c00*/  UTCBAR.2CTA.MULTICAST [UR4], URZ, UR42 ;  /* 0x000000ff040073e9 */ /* 0x0005e2000820082a */
[----:B------:R-:W-:Y:S02]  /*4c10*/  NOP ;  /* 0x0000000000007918 */ /* 0x000fe40000000000 */
.L_x_83:
[----:B--2---:R-:W-:Y:S01]  /*4c20*/  UIADD3 UR4, UPT, UPT, UR39, 0x1, URZ ;  /* 0x0000000127047890 */ /* 0x004fe2000fffe0ff */
[----:B------:R-:W-:-:S03]  /*4c30*/  ISETP.NE.AND P0, PT, R8, 0x2, PT ;  /* 0x000000020800780c */ /* 0x000fc60003f05270 */
[----:B------:R-:W-:Y:S01]  /*4c40*/  UISETP.NE.AND UP0, UPT, UR4, 0x2, UPT ;  /* 0x000000020400788c */ /* 0x000fe2000bf05270 */
[----:B-1----:R-:W-:Y:S02]  /*4c50*/  SEL R0, RZ, 0x1, P0 ;  /* 0x00000001ff007807 */ /* 0x002fe40000000000 */
[----:B------:R-:W-:Y:S01]  /*4c60*/  SEL R8, R8, RZ, P0 ;  /* 0x000000ff08087207 */ /* 0x000fe20000000000 */
[----:B------:R-:W-:Y:S01]  /*4c70*/  USEL UR5, URZ, 0x1, UP0 ;  /* 0x00000001ff057887 */ /* 0x000fe20008000000 */
[----:B------:R-:W-:Y:S01]  /*4c80*/  LOP3.LUT R3, R3, R0, RZ, 0x3c, !PT ;  /* 0x0000000003037212 */ /* 0x000fe200078e3cff */
[----:B------:R-:W-:-:S04]  /*4c90*/  USEL UR39, UR4, URZ, UP0 ;  /* 0x000000ff04277287 */ /* 0x000fc80008000000 */
[----:B------:R-:W-:Y:S01]  /*4ca0*/  LOP3.LUT R9, R9, UR5, RZ, 0x3c, !PT ;  /* 0x0000000509097c12 */ /* 0x000fe2000f8e3cff */
[----:B------:R-:W-:Y:S07]  /*4cb0*/  @P1 BRA `(.L_x_89) ;  /* 0xfffffff800941947 */ /* 0x000fee000383ffff */
[----:B------:R-:W1:Y:S01]  /*4cc0*/  S2UR UR8, SR_CgaCtaId ;  /* 0x00000000000879c3 */ /* 0x000e620000008800 */
[----:B------:R-:W-:Y:S01]  /*4cd0*/  ELECT P0, URZ, PT ;  /* 0x0000000000ff782f */ /* 0x000fe20003800000 */
[----:B------:R-:W-:Y:S01]  /*4ce0*/  HFMA2 R0, -RZ, RZ, 0, 5.9604644775390625e-08 ;  /* 0x00000001ff007431 */ /* 0x000fe200000001ff */
[----:B------:R-:W-:-:S05]  /*4cf0*/  UMOV UR4, 0x40 ;  /* 0x0000004000047882 */ /* 0x000fca0000000000 */
[----:B------:R-:W-:Y:S01]  /*4d00*/  UVIRTCOUNT.DEALLOC.SMPOOL 0x80 ;  /* 0x000000800000784c */ /* 0x000fe20000000000 */
[----:B------:R-:W-:Y:S02]  /*4d10*/  UISETP.NE.AND UP0, UPT, UR47, URZ, UPT ;  /* 0x000000ff2f00728c */ /* 0x000fe4000bf05270 */
[----:B-1----:R-:W-:-:S09]  /*4d20*/  ULEA UR8, UR8, UR4, 0x18 ;  /* 0x0000000408087291 */ /* 0x002fd2000f8ec0ff */
[----:B------:R1:W-:Y:S01]  /*4d30*/  @P0 STS.U8 [UR8+0x1c], R0 ;  /* 0x00001c00ff000988 */ /* 0x0003e20008000008 */
[----:B------:R-:W-:Y:S05]  /*4d40*/  BRA.U UP0, `(.L_x_90) ;  /* 0x0000000100587547 */ /* 0x000fea000b800000 */
[----:B------:R-:W-:Y:S01]  /*4d50*/  UIADD3 UR5, UPT, UPT, UR22, 0x160, URZ ;  /* 0x0000016016057890 */ /* 0x000fe2000fffe0ff */
[----:B------:R-:W-:-:S03]  /*4d60*/  SHF.L.U32 R3, R9, 0x1f, RZ ;  /* 0x0000001f09037819 */ /* 0x000fc600000006ff */
[----:B------:R-:W-:-:S09]  /*4d70*/  ULEA UR4, UR39, UR5, 0x3 ;  /* 0x0000000527047291 */ /* 0x000fd2000f8e18ff */
[----:B------:R-:W2:Y:S02]  /*4d80*/  SYNCS.PHASECHK.TRANS64.TRYWAIT P0, [UR4], R3 ;  /* 0x00000003ff0075a7 */ /* 0x000ea40008001104 */
[----:B--2---:R-:W-:Y:S05]  /*4d90*/  @!P0 BRA `(.L_x_91) ;  /* 0x0000006000f88947 */ /* 0x004fea0003800000 */
.L_x_205:
[----:B------:R-:W-:-:S04]  /*4da0*/  UIADD3 UR39, UPT, UPT, UR39, 0x1, URZ ;  /* 0x0000000127277890 */ /* 0x000fc8000fffe0ff */
[----:B------:R-:W-:-:S04]  /*4db0*/  UISETP.NE.AND UP1, UPT, UR39, 0x2, UPT ;  /* 0x000000022700788c */ /* 0x000fc8000bf25270 */
[----:B------:R-:W-:Y:S02]  /*4dc0*/  USEL UR6, URZ, 0x1, UP1 ;  /* 0x00000001ff067887 */ /* 0x000fe40008800000 */
[----:B------:R-:W-:-:S04]  /*4dd0*/  USEL UR4, UR39, URZ, UP1 ;  /* 0x000000ff27047287 */ /* 0x000fc80008800000 */
[----:B------:R-:W-:Y:S01]  /*4de0*/  ULEA UR4, UR4, UR5, 0x3 ;  /* 0x0000000504047291 */ /* 0x000fe2000f8e18ff */
[----:B-1----:R-:W-:-:S04]  /*4df0*/  LOP3.LUT R3, R9, UR6, RZ, 0x3c, !PT ;  /* 0x0000000609037c12 */ /* 0x002fc8000f8e3cff */
[----:B------:R-:W-:Y:S01]  /*4e00*/  SHF.L.U32 R3, R3, 0x1f, RZ ;  /* 0x0000001f03037819 */ /* 0x000fe200000006ff */
[----:B------:R-:W-:-:S04]  /*4e10*/  IMAD.U32 R0, RZ, RZ, UR4 ;  /* 0x00000004ff007e24 */ /* 0x000fc8000f8e00ff */
[----:B------:R1:W2:Y:S03]  /*4e20*/  SYNCS.PHASECHK.TRANS64.TRYWAIT P0, [R0+URZ], R3 ;  /* 0x00000003000075a7 */ /* 0x0002a600080011ff */
[----:B--2---:R-:W-:Y:S05]  /*4e30*/  @!P0 NANOSLEEP.SYNCS 0x989680 ;  /* 0x009896800000895d */ /* 0x004fea0003900000 */
[----:B------:R-:W2:Y:S02]  /*4e40*/  @!P0 SYNCS.PHASECHK.TRANS64 P0, [R0+URZ], R3 ;  /* 0x00000003000085a7 */ /* 0x000ea400080010ff */
[----:B--2---:R-:W-:Y:S05]  /*4e50*/  @P0 BRA `(.L_x_92) ;  /* 0x0000000000200947 */ /* 0x004fea0003800000 */
.L_x_93:
[----:B--2---:R2:W4:Y:S02]  /*4e60*/  SYNCS.PHASECHK.TRANS64.TRYWAIT P0, [R0+URZ], R3 ;  /* 0x00000003000075a7 */ /* 0x00452400080011ff */
[----:B----4-:R-:W-:Y:S05]  /*4e70*/  @!P0 NANOSLEEP.SYNCS 0x989680 ;  /* 0x009896800000895d */ /* 0x010fea0003900000 */
[----:B------:R-:W4:Y:S02]  /*4e80*/  @!P0 SYNCS.PHASECHK.TRANS64 P0, [R0+URZ], R3 ;  /* 0x00000003000085a7 */ /* 0x000f2400080010ff */
[----:B----4-:R-:W-:Y:S05]  /*4e90*/  @!P0 BRA `(.L_x_93) ;  /* 0xfffffffc00f08947 */ /* 0x010fea000383ffff */
[----:B------:R-:W-:Y:S05]  /*4ea0*/  BRA `(.L_x_92) ;  /* 0x00000000000c7947 */ /* 0x000fea0003800000 */
.L_x_90:
[----:B------:R-:W-:-:S04]  /*4eb0*/  UIADD3 UR4, UPT, UPT, UR22, 0x190, URZ ;  /* 0x0000019016047890 */ /* 0x000fc8000fffe0ff */
[----:B------:R-:W-:-:S09]  /*4ec0*/  UPRMT UR4, UR46, 0x654, UR4 ;  /* 0x000006542e047896 */ /* 0x000fd20008000004 */
[----:B------:R-:W-:Y:S03]  /*4ed0*/  SYNCS.ARRIVE.TRANS64.RED.A1T0 RZ, [UR4], RZ ;  /* 0x000000ffffff79a7 */ /* 0x000fe60008100404 */
.L_x_92:
[----:B-12---:R-:W-:Y:S01]  /*4ee0*/  SHF.L.U32 R3, RZ, 0x1f, RZ ;  /* 0x0000001fff037819 */ /* 0x006fe200000006ff */
[----:B------:R-:W-:Y:S01]  /*4ef0*/  UIADD3 UR4, UPT, UPT, UR22, 0x190, URZ ;  /* 0x0000019016047890 */ /* 0x000fe2000fffe0ff */
[----:B------:R-:W-:Y:S02]  /*4f00*/  PLOP3.LUT P0, PT, PT, PT, UP0, 0x80, 0x8 ;  /* 0x000000000008781c */ /* 0x000fe40003f0f008 */
[----:B------:R-:W1:Y:S02]  /*4f10*/  SYNCS.PHASECHK.TRANS64.TRYWAIT P1, [UR22+0x190], R3 ;  /* 0x00019003ff0075a7 */ /* 0x000e640008021116 */
[----:B-1----:R-:W-:Y:S09]  /*4f20*/  @!P1 BRA `(.L_x_94) ;  /* 0x0000006000ac9947 */ /* 0x002ff20003800000 */
.L_x_207:
[----:B------:R-:W-:Y:S01]  /*4f30*/  @!UP0 UPRMT UR4, UR46, 0x654, UR4 ;  /* 0x000006542e048896 */ /* 0x000fe20008000004 */
[----:B------:R-:W-:Y:S01]  /*4f40*/  UMOV UR5, 0xffff ;  /* 0x0000ffff00057882 */ /* 0x000fe20000000000 */
[----:B------:R-:W-:-:S07]  /*4f50*/  UMOV UR6, 0x1 ;  /* 0x0000000100067882 */ /* 0x000fce0000000000 */
[----:B------:R-:W-:Y:S01]  /*4f60*/  @!P0 SYNCS.ARRIVE.TRANS64.RED.A1T0 RZ, [UR4], RZ ;  /* 0x000000ffffff89a7 */ /* 0x000fe20008100404 */
[----:B------:R-:W-:Y:S01]  /*4f70*/  NOP ;  /* 0x0000000000007918 */ /* 0x000fe20000000000 */
[----:B-1----:R-:W1:Y:S01]  /*4f80*/  LDS R0, [UR8+0x14] ;  /* 0x00001408ff007984 */ /* 0x002e620008000800 */
[----:B------:R-:W-:-:S04]  /*4f90*/  ULOP3.LUT UR4, UR23, 0xffff, URZ, 0xc0, !UPT ;  /* 0x0000ffff17047892 */ /* 0x000fc8000f8ec0ff */
[----:B------:R-:W-:-:S04]  /*4fa0*/  USHF.R.U32.HI UR4, URZ, 0x5, UR4 ;  /* 0x00000005ff047899 */ /* 0x000fc80008011604 */
[----:B------:R-:W-:Y:S02]  /*4fb0*/  USHF.L.U32 UR5, UR5, UR4, URZ ;  /* 0x0000000405057299 */ /* 0x000fe400080006ff */
[----:B------:R-:W-:-:S04]  /*4fc0*/  USHF.L.U32 UR4, UR6, UR4, URZ ;  /* 0x0000000406047299 */ /* 0x000fc800080006ff */
[----:B-1----:R-:W-:-:S04]  /*4fd0*/  LOP3.LUT R0, R0, UR5, RZ, 0xc0, !PT ;  /* 0x0000000500007c12 */ /* 0x002fc8000f8ec0ff */
[----:B------:R-:W-:-:S13]  /*4fe0*/  ISETP.NE.AND P0, PT, R0, UR5, PT ;  /* 0x0000000500007c0c */ /* 0x000fda000bf05270 */
[----:B------:R-:W-:Y:S05]  /*4ff0*/  @P0 BRA `(.L_x_95) ;  /* 0x0000000000580947 */ /* 0x000fea0003800000 */
[----:B------:R-:W1:Y:S02]  /*5000*/  LDS R0, [UR8+0x18] ;  /* 0x00001808ff007984 */ /* 0x000e640008000800 */
[----:B-1----:R-:W-:-:S04]  /*5010*/  LOP3.LUT R0, R0, UR4, RZ, 0xc0, !PT ;  /* 0x0000000400007c12 */ /* 0x002fc8000f8ec0ff */
[----:B------:R-:W-:-:S13]  /*5020*/  ISETP.NE.AND P0, PT, R0, UR4, PT ;  /* 0x0000000400007c0c */ /* 0x000fda000bf05270 */
[----:B------:R-:W-:Y:S05]  /*5030*/  @P0 BRA `(.L_x_96) ;  /* 0x00000000003c0947 */ /* 0x000fea0003800000 */
[----:B------:R-:W1:Y:S01]  /*5040*/  S2R R2, SR_LANEID ;  /* 0x0000000000027919 */ /* 0x000e620000000000 */
[----:B------:R-:W-:Y:S01]  /*5050*/  ULOP3.LUT UR5, URZ, UR5, URZ, 0x33, !UPT ;  /* 0x00000005ff057292 */ /* 0x000fe2000f8e33ff */
[----:B------:R-:W-:Y:S01]  /*5060*/  LOP3.LUT R4, RZ, UR4, RZ, 0x33, !PT ;  /* 0x00000004ff047c12 */ /* 0x000fe2000f8e33ff */
[----:B------:R-:W-:Y:S02]  /*5070*/  VOTEU.ANY UR4, UPT, PT ;  /* 0x0000000000047886 */ /* 0x000fe400038e0100 */
[----:B------:R-:W-:Y:S01]  /*5080*/  UFLO.U32 UR4, UR4 ;  /* 0x00000004000472bd */ /* 0x000fe200080e0000 */
[----:B------:R-:W2:Y:S01]  /*5090*/  REDUX UR6, R4 ;  /* 0x00000000040673c4 */ /* 0x000ea20000000000 */
[----:B------:R-:W-:-:S06]  /*50a0*/  IMAD.U32 R0, RZ, RZ, UR5 ;  /* 0x00000005ff007e24 */ /* 0x000fcc000f8e00ff */
[----:B------:R4:W-:Y:S01]  /*50b0*/  UTCATOMSWS.AND URZ, UR5 ;  /* 0x0000000500ff79e3 */ /* 0x0009e20008000000 */
[----:B------:R-:W3:Y:S01]  /*50c0*/  REDUX UR7, R0 ;  /* 0x00000000000773c4 */ /* 0x000ee20000000000 */
[----:B-1----:R-:W-:Y:S01]  /*50d0*/  ISETP.EQ.U32.AND P0, PT, R2, UR4, PT ;  /* 0x0000000402007c0c */ /* 0x002fe2000bf02070 */
[----:B--2---:R-:W-:Y:S01]  /*50e0*/  IMAD.U32 R2, RZ, RZ, UR6 ;  /* 0x00000006ff027e24 */ /* 0x004fe2000f8e00ff */
[----:B---3--:R-:W-:-:S11]  /*50f0*/  MOV R3, UR7 ;  /* 0x0000000700037c02 */ /* 0x008fd60008000f00 */
[----:B------:R4:W-:Y:S04]  /*5100*/  @P0 ATOMS.AND RZ, [UR8+0x14], R3 ;  /* 0x00001403ffff098c */ /* 0x0009e8000a800008 */
[----:B------:R4:W-:Y:S01]  /*5110*/  @P0 ATOMS.AND RZ, [UR8+0x18], R2 ;  /* 0x00001802ffff098c */ /* 0x0009e2000a800008 */
[----:B------:R-:W-:Y:S05]  /*5120*/  BRA `(.L_x_97) ;  /* 0x0000000000147947 */ /* 0x000fea0003800000 */
.L_x_96:
[----:B------:R-:W-:Y:S02]  /*5130*/  MOV R2, 0x5150 ;  /* 0x0000515000027802 */ /* 0x000fe40000000f00 */
[----:B---3-5:R-:W-:Y:S05]  /*5140*/  CALL.REL.NOINC `($__internal_0_$__cuda_sm10x_tcgen05_guardrail_trap_col_being_dealloced_not_returned_by_alloc) ;  /* 0x00000064008c7944 */ /* 0x028fea0003c00000 */
[----:B------:R-:W-:Y:S05]  /*5150*/  BRA `(.L_x_97) ;  /* 0x0000000000087947 */ /* 0x000fea0003800000 */
.L_x_95:
[----:B------:R-:W-:Y:S02]  /*5160*/  MOV R2, 0x5180 ;  /* 0x0000518000027802 */ /* 0x000fe40000000f00 */
[----:B---3-5:R-:W-:Y:S05]  /*5170*/  CALL.REL.NOINC `($__internal_2_$__cuda_sm10x_tcgen05_guardrail_trap_unallocated_columns_being_dealloced) ;  /* 0x0000006400987944 */ /* 0x028fea0003c00000 */
.L_x_97:
[----:B------:R-:W-:Y:S01]  /*5180*/  NOP ;  /* 0x0000000000007918 */ /* 0x000fe20000000000 */
[----:B----4-:R-:W-:Y:S05]  /*5190*/  EXIT ;  /* 0x000000000000794d */ /* 0x010fea0003800000 */
.L_x_70:
[----:B------:R-:W-:-:S09]  /*51a0*/  UISETP.NE.OR UP0, UPT, UR27, 0x3, !UP3 ;  /* 0x000000031b00788c */ /* 0x000fd2000df05670 */
[----:B------:R-:W-:Y:S05]  /*51b0*/  BRA.U UP0, `(.L_x_98) ;  /* 0x0000001100587547 */ /* 0x000fea000b800000 */
[----:B------:R-:W1:Y:S01]  /*51c0*/  LDCU UR45, c[0x0][0x370] ;  /* 0x00006e00ff2d77ac */ /* 0x000e620008000800 */
[----:B------:R-:W2:Y:S01]  /*51d0*/  LDC.64 R16, c[0x0][0x348] ;  /* 0x0000d200ff107b82 */ /* 0x000ea20000000a00 */
[----:B------:R-:W-:Y:S02]  /*51e0*/  HFMA2 R13, -RZ, RZ, 0, 0 ;  /* 0x00000000ff0d7431 */ /* 0x000fe400000001ff */
[----:B------:R-:W-:Y:S01]  /*51f0*/  IMAD.MOV.U32 R15, RZ, RZ, 0x1 ;  /* 0x00000001ff0f7424 */ /* 0x000fe200078e00ff */
[----:B------:R-:W1:Y:S01]  /*5200*/  LDCU.128 UR40, c[0x0][0xf10] ;  /* 0x0001e200ff2877ac */ /* 0x000e620008000c00 */
[----:B------:R-:W-:Y:S01]  /*5210*/  IMAD.MOV.U32 R14, RZ, RZ, RZ ;  /* 0x000000ffff0e7224 */ /* 0x000fe200078e00ff */
[----:B------:R-:W-:Y:S01]  /*5220*/  MOV R7, 0x2000 ;  /* 0x0000200000077802 */ /* 0x000fe20000000f00 */
[----:B------:R-:W3:Y:S01]  /*5230*/  LDCU UR38, c[0x0][0x374] ;  /* 0x00006e80ff2677ac */ /* 0x000ee20008000800 */
[----:B------:R-:W4:Y:S01]  /*5240*/  LDC.64 R2, c[0x0][0xc88] ;  /* 0x00032200ff027b82 */ /* 0x000f220000000a00 */
[----:B------:R-:W3:Y:S01]  /*5250*/  LDCU UR15, c[0x0][0xf0c] ;  /* 0x0001e180ff0f77ac */ /* 0x000ee20008000800 */
[----:B------:R-:W2:Y:S06]  /*5260*/  LDCU UR49, c[0x0][0xf20] ;  /* 0x0001e400ff3177ac */ /* 0x000eac0008000800 */
[----:B------:R-:W4:Y:S01]  /*5270*/  LDC.64 R4, c[0x0][0xc90] ;  /* 0x00032400ff047b82 */ /* 0x000f220000000a00 */
[----:B------:R-:W2:Y:S01]  /*5280*/  LDCU UR4, c[0x0][0xf30] ;  /* 0x0001e600ff0477ac */ /* 0x000ea20008000800 */
[----:B------:R-:W-:Y:S01]  /*5290*/  UMOV UR21, 0x400 ;  /* 0x0000040000157882 */ /* 0x000fe20000000000 */
[----:B-1----:R-:W-:-:S02]  /*52a0*/  UIMAD.WIDE.U32 UR6, UR45, UR40, URZ ;  /* 0x000000282d0672a5 */ /* 0x002fc4000f8e00ff */
[----:B---3--:R-:W-:Y:S02]  /*52b0*/  UIMAD.WIDE.U32 UR8, UR38, UR43, URZ ;  /* 0x0000002b260872a5 */ /* 0x008fe4000f8e00ff */
[----:B------:R-:W-:Y:S02]  /*52c0*/  ULEA UR21, UR58, UR21, 0x18 ;  /* 0x000000153a157291 */ /* 0x000fe4000f8ec0ff */
[----:B------:R-:W-:Y:S02]  /*52d0*/  UPLOP3.LUT UP3, UPT, UPT, UPT, UPT, 0x40, 0x4 ;  /* 0x000000000004789c */ /* 0x000fe40003f6e870 */
[----:B------:R-:W-:Y:S01]  /*52e0*/  UIADD3 UR46, UPT, UPT, UR21, 0xf8, URZ ;  /* 0x000000f8152e7890 */ /* 0x000fe2000fffe0ff */
[----:B------:R-:W-:Y:S01]  /*52f0*/  UMOV UR6, UR7 ;  /* 0x0000000700067c82 */ /* 0x000fe20008000000 */
[----:B------:R-:W-:Y:S01]  /*5300*/  UMOV UR47, UR9 ;  /* 0x00000009002f7c82 */ /* 0x000fe20008000000 */
[----:B------:R-:W-:Y:S02]  /*5310*/  UISETP.GE.AND UP0, UPT, UR39, 0x1, UPT ;  /* 0x000000012700788c */ /* 0x000fe4000bf06270 */
[----:B------:R-:W-:Y:S01]  /*5320*/  UISETP.NE.AND UP4, UPT, UR39, 0x1, UPT ;  /* 0x000000012700788c */ /* 0x000fe2000bf85270 */
[----:B------:R-:W1:Y:S01]  /*5330*/  LDCU.64 UR22, c[0x0][0xf28] ;  /* 0x0001e500ff1677ac */ /* 0x000e620008000a00 */
[----:B------:R-:W-:-:S02]  /*5340*/  UISETP.NE.AND UP6, UPT, UR15, 0x1, UPT ;  /* 0x000000010f00788c */ /* 0x000fc4000bfc5270 */
[----:B------:R-:W-:Y:S02]  /*5350*/  UISETP.NE.AND UP5, UPT, UR42, 0x1, UPT ;  /* 0x000000012a00788c */ /* 0x000fe4000bfa5270 */
[----:B------:R-:W-:Y:S02]  /*5360*/  UIADD3 UR33, UPT, UPT, UR21, 0xe0, URZ ;  /* 0x000000e015217890 */ /* 0x000fe4000fffe0ff */
[----:B------:R-:W-:Y:S02]  /*5370*/  UIADD3 UR25, UPT, UPT, UR21, 0xe8, URZ ;  /* 0x000000e815197890 */ /* 0x000fe4000fffe0ff */
[----:B------:R-:W-:Y:S02]  /*5380*/  UIADD3 UR17, UPT, UPT, UR21, 0xf0, URZ ;  /* 0x000000f015117890 */ /* 0x000fe4000fffe0ff */
[----:B------:R-:W-:Y:S02]  /*5390*/  UPRMT UR46, UR58, 0x654, UR46 ;  /* 0x000006543a2e7896 */ /* 0x000fe4000800002e */
[----:B------:R-:W-:-:S02]  /*53a0*/  USHF.R.U32.HI UR48, URZ, UR41, UR6 ;  /* 0x00000029ff307299 */ /* 0x000fc40008011606 */
[----:B--2---:R-:W-:Y:S02]  /*53b0*/  USHF.R.U32.HI UR47, URZ, UR49, UR47 ;  /* 0x00000031ff2f7299 */ /* 0x004fe4000801162f */
[----:B------:R-:W-:-:S11]  /*53c0*/  UISETP.NE.AND UP2, UPT, UR4, 0x1, UPT ;  /* 0x000000010400788c */ /* 0x000fd6000bf45270 */
.L_x_109:
[C---:B------:R-:W-:Y:S02]  /*53d0*/  LEA R12, R14.reuse, UR21, 0x3 ;  /* 0x000000150e0c7c11 */ /* 0x040fe4000f8e18ff */
[----:B------:R-:W-:Y:S02]  /*53e0*/  SHF.L.U32 R9, R13, 0x1f, RZ ;  /* 0x0000001f0d097819 */ /* 0x000fe400000006ff */
[----:B------:R-:W-:Y:S02]  /*53f0*/  LEA R10, R14, UR21, 0x4 ;  /* 0x000000150e0a7c11 */ /* 0x000fe4000f8e20ff */
[----:B------:R-:W2:Y:S02]  /*5400*/  SYNCS.PHASECHK.TRANS64.TRYWAIT P0, [R12+URZ+0x130], R9 ;  /* 0x000130090c0075a7 */ /* 0x000ea400080011ff */
[----:B--23--:R-:W-:Y:S05]  /*5410*/  @!P0 BRA `(.L_x_99) ;  /* 0x0000005c00888947 */ /* 0x00cfea0003800000 */
.L_x_208:
[----:B--2---:R-:W2:Y:S01]  /*5420*/  LDS.128 R8, [R10+0x1a0] ;  /* 0x0001a0000a087984 */ /* 0x004ea20000000c00 */
[----:B------:R-:W-:Y:S01]  /*5430*/  UISETP.GE.AND UP0, UPT, UR39, 0x1, UPT ;  /* 0x000000012700788c */ /* 0x000fe2000bf06270 */
[----:B------:R-:W-:Y:S01]  /*5440*/  @!PT LDS RZ, [RZ] ;  /* 0x00000000fffff984 */ /* 0x000fe20000000800 */
[----:B------:R-:W-:Y:S01]  /*5450*/  @!PT LDS RZ, [RZ] ;  /* 0x00000000fffff984 */ /* 0x000fe20000000800 */
[----:B------:R-:W-:Y:S01]  /*5460*/  @!PT LDS RZ, [RZ] ;  /* 0x00000000fffff984 */ /* 0x000fe20000000800 */
[----:B------:R-:W-:Y:S01]  /*5470*/  @!PT LDS RZ, [RZ] ;  /* 0x00000000fffff984 */ /* 0x000fe20000000800 */
[----:B------:R3:W-:Y:S06]  /*5480*/  MEMBAR.ALL.CTA ;  /* 0x0000000000007992 */ /* 0x0007ec0000008000 */
[----:B---3--:R-:W3:Y:S01]  /*5490*/  FENCE.VIEW.ASYNC.S ;  /* 0x00000000000073c6 */ /* 0x008ee20000000000 */
[----:B--2---:R-:W-:Y:S11]  /*54a0*/  LOP3.LUT P0, RZ, R10, 0x1, RZ, 0xc0, !PT ;  /* 0x000000010aff7812 */ /* 0x004ff6000780c0ff */
[----:B------:R-:W-:Y:S02]  /*54b0*/  @!UPT UIADD3 URZ, UPT, UPT, URZ, URZ, URZ ;  /* 0x000000fffffff290 */ /* 0x000fe4000fffe0ff */
[----:B---3--:R-:W-:Y:S01]  /*54c0*/  VOTEU.ANY UP1, P0 ;  /* 0x0000000000ff7886 */ /* 0x008fe20000020100 */
[----:B------:R-:W-:Y:S11]  /*54d0*/  PLOP3.LUT P0, PT, PT, PT, UP1, 0x80, 0x8 ;  /* 0x000000000008781c */ /* 0x000ff60003f0f018 */
[----:B------:R-:W-:Y:S02]  /*54e0*/  @!UPT UIADD3 URZ, UPT, UPT, URZ, URZ, URZ ;  /* 0x000000fffffff290 */ /* 0x000fe4000fffe0ff */
[----:B------:R-:W-:Y:S02]  /*54f0*/  @P0 SHF.R.U32.HI R0, RZ, 0x10, R9 ;  /* 0x00000010ff000819 */ /* 0x000fe40000011609 */
[----:B------:R-:W-:Y:S02]  /*5500*/  @P0 MOV R6, R8 ;  /* 0x0000000800060202 */ /* 0x000fe40000000f00 */
[----:B------:R-:W-:Y:S01]  /*5510*/  @P0 R2UR UR4, R0 ;  /* 0x00000000000402ca */ /* 0x000fe200000e0000 */
[----:B------:R-:W-:Y:S01]  /*5520*/  VIADD R0, R12, 0x140 ;  /* 0x000001400c007836 */ /* 0x000fe20000000000 */
[----:B------:R-:W-:Y:S02]  /*5530*/  @P0 LOP3.LUT R8, R9, 0xffff, RZ, 0xc0, !PT ;  /* 0x0000ffff09080812 */ /* 0x000fe400078ec0ff */
[----:B------:R-:W-:Y:S02]  /*5540*/  @P0 R2UR UR6, R6 ;  /* 0x00000000060602ca */ /* 0x000fe400000e0000 */
[----:B------:R-:W-:Y:S02]  /*5550*/  PRMT R0, RZ, 0x654, R0 ;  /* 0x00000654ff007816 */ /* 0x000fe40000000000 */
[----:B------:R-:W-:Y:S02]  /*5560*/  @P0 R2UR UR5, R8 ;  /* 0x00000000080502ca */ /* 0x000fe400000e0000 */
[----:B------:R2:W-:Y:S03]  /*5570*/  SYNCS.ARRIVE.TRANS64.RED.A1T0 RZ, [R0+URZ], RZ ;  /* 0x000000ff00ff79a7 */ /* 0x0005e600081004ff */
[----:B------:R-:W-:Y:S04]  /*5580*/  @UP1 UMOV UR37, UR4 ;  /* 0x0000000400251c82 */ /* 0x000fe80008000000 */
[----:B------:R-:W-:Y:S04]  /*5590*/  @UP1 UMOV UR14, UR6 ;  /* 0x00000006000e1c82 */ /* 0x000fe80008000000 */
[----:B------:R-:W-:Y:S01]  /*55a0*/  @UP1 UMOV UR13, UR5 ;  /* 0x00000005000d1c82 */ /* 0x000fe20008000000 */
[----:B------:R-:W-:Y:S05]  /*55b0*/  BRA.U !UP0, `(.L_x_100) ;  /* 0x0000000108a47547 */ /* 0x000fea000b800000 */
[----:B------:R-:W-:Y:S02]  /*55c0*/  UIMAD.WIDE.U32 UR26, UR13, UR43, URZ ;  /* 0x0000002b0d1a72a5 */ /* 0x000fe4000f8e00ff */
[----:B------:R-:W-:Y:S02]  /*55d0*/  UIMAD.WIDE.U32 UR28, UR14, UR40, URZ ;  /* 0x000000280e1c72a5 */ /* 0x000fe4000f8e00ff */
[----:B------:R-:W-:Y:S02]  /*55e0*/  USEL UR4, UR38, UR47, !UP5 ;  /* 0x0000002f26047287 */ /* 0x000fe4000e800000 */
[----:B------:R-:W-:Y:S02]  /*55f0*/  USEL UR7, UR45, UR48, !UP6 ;  /* 0x000000302d077287 */ /* 0x000fe4000f000000 */
[----:B-1----:R-:W-:Y:S02]  /*5600*/  UIMAD.WIDE.U32 UR8, UR4, UR22, URZ ;  /* 0x00000016040872a5 */ /* 0x002fe4000f8e00ff */
[----:B------:R-:W-:Y:S01]  /*5610*/  UIMAD.WIDE.U32 UR18, UR7, UR22, URZ ;  /* 0x00000016071272a5 */ /* 0x000fe2000f8e00ff */
[----:B------:R-:W-:Y:S02]  /*5620*/  UMOV UR5, UR27 ;  /* 0x0000001b00057c82 */ /* 0x000fe40008000000 */
[----:B------:R-:W-:Y:S03]  /*5630*/  USHF.R.U32.HI UR6, URZ, UR49, UR5 ;  /* 0x00000031ff067299 */ /* 0x000fe60008011605 */
[----:B------:R-:W-:Y:S01]  /*5640*/  UMOV UR5, UR29 ;  /* 0x0000001d00057c82 */ /* 0x000fe20008000000 */
[----:B------:R-:W-:Y:S02]  /*5650*/  USEL UR6, UR13, UR6, !UP5 ;  /* 0x000000060d067287 */ /* 0x000fe4000e800000 */
[----:B------:R-:W-:Y:S03]  /*5660*/  USHF.R.U32.HI UR10, URZ, UR41, UR5 ;  /* 0x00000029ff0a7299 */ /* 0x000fe60008011605 */
[----:B------:R-:W-:Y:S02]  /*5670*/  UMOV UR5, UR9 ;  /* 0x0000000900057c82 */ /* 0x000fe40008000000 */
[----:B------:R-:W-:Y:S03]  /*5680*/  @UP4 USHF.R.U32.HI UR4, URZ, UR23, UR5 ;  /* 0x00000017ff044299 */ /* 0x000fe60008011605 */
[----:B------:R-:W-:Y:S01]  /*5690*/  UMOV UR5, UR19 ;  /* 0x0000001300057c82 */ /* 0x000fe20008000000 */
[----:B------:R-:W-:Y:S02]  /*56a0*/  UIMAD UR4, UR39, UR4, URZ ;  /* 0x00000004270472a4 */ /* 0x000fe4000f8e02ff */
[----:B------:R-:W-:Y:S02]  /*56b0*/  @UP4 USHF.R.U32.HI UR7, URZ, UR23, UR5 ;  /* 0x00000017ff074299 */ /* 0x000fe40008011605 */
[----:B------:R-:W-:Y:S02]  /*56c0*/  UIMAD.WIDE.U32 UR18, UR6, UR22, URZ ;  /* 0x00000016061272a5 */ /* 0x000fe4000f8e00ff */
[----:B------:R-:W-:Y:S02]  /*56d0*/  USEL UR5, UR14, UR10, !UP6 ;  /* 0x0000000a0e057287 */ /* 0x000fe4000f000000 */
[----:B------:R-:W-:Y:S02]  /*56e0*/  UIMAD UR8, UR39, UR7, URZ ;  /* 0x00000007270872a4 */ /* 0x000fe4000f8e02ff */
[----:B------:R-:W-:Y:S03]  /*56f0*/  UISETP.GE.AND UP0, UPT, UR6, UR4, UPT ;  /* 0x000000040600728c */ /* 0x000fe6000bf06270 */
[----:B------:R-:W-:Y:S01]  /*5700*/  UMOV UR4, UR19 ;  /* 0x0000001300047c82 */ /* 0x000fe20008000000 */
[----:B------:R-:W-:Y:S02]  /*5710*/  UISETP.GE.OR UP0, UPT, UR5, UR8, UP0 ;  /* 0x000000080500728c */ /* 0x000fe40008706670 */
[----:B------:R-:W-:Y:S02]  /*5720*/  USHF.R.U32.HI UR4, URZ, UR23, UR4 ;  /* 0x00000017ff047299 */ /* 0x000fe40008011604 */
[----:B------:R-:W-:Y:S02]  /*5730*/  UIMAD.WIDE.U32 UR8, UR5, UR22, URZ ;  /* 0x00000016050872a5 */ /* 0x000fe4000f8e00ff */
[----:B------:R-:W-:Y:S04]  /*5740*/  USEL UR10, UR6, UR4, !UP4 ;  /* 0x00000004060a7287 */ /* 0x000fe8000e000000 */
[----:B------:R-:W-:Y:S01]  /*5750*/  UIADD3 UR12, UPT, UPT, -UR10, URZ, URZ ;  /* 0x000000ff0a0c7290 */ /* 0x000fe2000fffe1ff */
[----:B------:R-:W-:Y:S02]  /*5760*/  @!UP0 UMOV UR4, UR9 ;  /* 0x0000000900048c82 */ /* 0x000fe40008000000 */
[----:B------:R-:W-:Y:S02]  /*5770*/  @!UP0 USHF.R.U32.HI UR4, URZ, UR23, UR4 ;  /* 0x00000017ff048299 */ /* 0x000fe40008011604 */
[----:B------:R-:W-:Y:S02]  /*5780*/  UIMAD UR8, UR39, UR12, UR6 ;  /* 0x0000000c270872a4 */ /* 0x000fe4000f8e0206 */
[----:B------:R-:W-:Y:S04]  /*5790*/  @!UP0 USEL UR4, UR5, UR4, !UP4 ;  /* 0x0000000405048287 */ /* 0x000fe8000e000000 */
[----:B------:R-:W-:Y:S02]  /*57a0*/  @!UP0 UIMAD UR8, UR7, UR8, UR4 ;  /* 0x00000008070882a4 */ /* 0x000fe4000f8e0204 */
[----:B------:R-:W-:Y:S02]  /*57b0*/  @!UP0 UIADD3 UR9, UPT, UPT, UR10, -UR4, URZ ;  /* 0x800000040a098290 */ /* 0x000fe4000fffe0ff */
[----:B------:R-:W-:Y:S02]  /*57c0*/  UIADD3 UR4, UPT, UPT, -UR5, URZ, URZ ;  /* 0x000000ff05047290 */ /* 0x000fe4000fffe1ff */
[----:B------:R-:W-:Y:S02]  /*57d0*/  UIADD3 UR7, UPT, UPT, -UR6, URZ, URZ ;  /* 0x000000ff06077290 */ /* 0x000fe4000fffe1ff */
[----:B------:R-:W-:Y:S02]  /*57e0*/  @!UP0 UIMAD UR6, UR9, UR39, UR5 ;  /* 0x00000027090682a4 */ /* 0x000fe4000f8e0205 */
[----:B------:R-:W-:Y:S02]  /*57f0*/  UIMAD UR14, UR15, UR4, UR14 ;  /* 0x000000040f0e72a4 */ /* 0x000fe4000f8e020e */
[----:B------:R-:W-:Y:S01]  /*5800*/  UIMAD UR13, UR42, UR7, UR13 ;  /* 0x000000072a0d72a4 */ /* 0x000fe2000f8e020d */
[----:B------:R-:W-:Y:S02]  /*5810*/  @!UP0 UMOV UR5, UR8 ;  /* 0x0000000800058c82 */ /* 0x000fe40008000000 */
[----:B------:R-:W-:Y:S02]  /*5820*/  UIMAD UR14, UR5, UR15, UR14 ;  /* 0x0000000f050e72a4 */ /* 0x000fe4000f8e020e */
[----:B------:R-:W-:Y:S11]  /*5830*/  UIMAD UR13, UR6, UR42, UR13 ;  /* 0x0000002a060d72a4 */ /* 0x000ff6000f8e020d */
[----:B------:R-:W-:Y:S01]  /*5840*/  @!UPT UIADD3 URZ, UPT, UPT, URZ, URZ, URZ ;  /* 0x000000fffffff290 */ /* 0x000fe2000fffe0ff */
.L_x_100:
[----:B------:R-:W3:Y:S01]  /*5850*/  @!UP2 LDCU.128 UR28, c[0x0][0xf10] ;  /* 0x0001e200ff1ca7ac */ /* 0x000ee20008000c00 */
[C---:B----4-:R-:W-:Y:S02]  /*5860*/  ISETP.NE.U32.AND P1, PT, R4.reuse, RZ, PT ;  /* 0x000000ff0400720c */ /* 0x050fe40003f25070 */
[----:B------:R-:W-:Y:S02]  /*5870*/  ISETP.NE.U32.AND P0, PT, R4, RZ, PT ;  /* 0x000000ff0400720c */ /* 0x000fe40003f05070 */
[C---:B------:R-:W-:Y:S02]  /*5880*/  ISETP.NE.AND.EX P1, PT, R5.reuse, RZ, PT, P1 ;  /* 0x000000ff0500720c */ /* 0x040fe40003f25310 */
[----:B------:R-:W-:Y:S01]  /*5890*/  ISETP.NE.AND.EX P0, PT, R5, RZ, PT, P0 ;  /* 0x000000ff0500720c */ /* 0x000fe20003f05300 */
[----:B------:R-:W4:Y:S01]  /*58a0*/  @!UP2 LDCU UR5, c[0x0][0xf0c] ;  /* 0x0001e180ff05a7ac */ /* 0x000f220008000800 */
[----:B------:R-:W-:Y:S01]  /*58b0*/  SHF.L.U32 R9, R15, 0x1f, RZ ;  /* 0x0000001f0f097819 */ /* 0x000fe200000006ff */
[----:B------:R-:W-:Y:S02]  /*58c0*/  USHF.L.U32 UR35, UR16, 0x7, URZ ;  /* 0x0000000710237899 */ /* 0x000fe400080006ff */
[----:B------:R-:W-:Y:S02]  /*58d0*/  USHF.L.U32 UR34, UR11, 0x7, URZ ;  /* 0x000000070b227899 */ /* 0x000fe400080006ff */
[----:B---3--:R-:W-:Y:S07]  /*58e0*/  UIMAD.WIDE.U32 UR6, UR14, UR28, URZ ;  /* 0x0000001c0e0672a5 */ /* 0x008fee000f8e00ff */
[----:B------:R-:W-:Y:S01]  /*58f0*/  @!UP2 UMOV UR4, UR7 ;  /* 0x000000070004ac82 */ /* 0x000fe20008000000 */
[----:B----4-:R-:W-:Y:S02]  /*5900*/  @!UP2 UISETP.NE.AND UP0, UPT, UR5, 0x1, UPT ;  /* 0x000000010500a88c */ /* 0x010fe4000bf05270 */
[----:B------:R-:W-:Y:S02]  /*5910*/  @!UP2 USHF.R.U32.HI UR4, URZ, UR29, UR4 ;  /* 0x0000001dff04a299 */ /* 0x000fe40008011604 */
[----:B------:R-:W-:Y:S02]  /*5920*/  UIMAD.WIDE.U32 UR6, UR13, UR31, URZ ;  /* 0x0000001f0d0672a5 */ /* 0x000fe4000f8e00ff */
[----:B------:R-:W-:Y:S02]  /*5930*/  @!UP2 USEL UR8, UR14, UR4, !UP0 ;  /* 0x000000040e08a287 */ /* 0x000fe4000c000000 */
[----:B------:R-:W-:Y:S03]  /*5940*/  @!UP2 UISETP.NE.AND UP0, UPT, UR30, 0x1, UPT ;  /* 0x000000011e00a88c */ /* 0x000fe6000bf05270 */
[----:B------:R-:W-:Y:S02]  /*5950*/  @!UP2 UMOV UR6, UR7 ;  /* 0x000000070006ac82 */ /* 0x000fe40008000000 */
[----:B------:R-:W3:Y:S02]  /*5960*/  @!UP2 LDCU UR4, c[0x0][0xf20] ;  /* 0x0001e400ff04a7ac */ /* 0x000ee40008000800 */
[----:B---3--:R-:W-:Y:S04]  /*5970*/  @!UP2 USHF.R.U32.HI UR6, URZ, UR4, UR6 ;  /* 0x00000004ff06a299 */ /* 0x008fe80008011606 */
[----:B------:R-:W-:Y:S04]  /*5980*/  @!UP2 USEL UR6, UR13, UR6, !UP0 ;  /* 0x000000060d06a287 */ /* 0x000fe8000c000000 */
[----:B------:R-:W-:Y:S02]  /*5990*/  @!UP2 UIADD3 UR4, UPT, UPT, -UR8, UR6, URZ ;  /* 0x000000060804a290 */ /* 0x000fe4000fffe1ff */
[----:B------:R-:W-:Y:S02]  /*59a0*/  @!UP2 UIADD3 UR6, UPT, UPT, UR8, -UR6, URZ ;  /* 0x800000060806a290 */ /* 0x000fe4000fffe0ff */
[----:B------:R-:W-:Y:S02]  /*59b0*/  @!UP2 UIMAD UR14, UR4, UR5, UR14 ;  /* 0x00000005040ea2a4 */ /* 0x000fe4000f8e020e */
[----:B------:R-:W-:Y:S01]  /*59c0*/  @!UP2 UIMAD UR13, UR6, UR30, UR13 ;  /* 0x0000001e060da2a4 */ /* 0x000fe2000f8e020d */
[----:B------:R-:W-:Y:S11]  /*59d0*/  BRA.U UP3, `(.L_x_101) ;  /* 0x0000000103107547 */ /* 0x000ff6000b800000 */
[----:B--2---:R-:W-:Y:S04]  /*59e0*/  MOV R0, UR51 ;  /* 0x0000003300007c02 */ /* 0x004fe80008000f00 */
[----:B------:R-:W-:Y:S04]  /*59f0*/  SHF.L.U32 R11, R0, 0x1f, RZ ;  /* 0x0000001f000b7819 */ /* 0x000fe800000006ff */
[----:B------:R-:W2:Y:S02]  /*5a00*/  SYNCS.PHASECHK.TRANS64.TRYWAIT P2, [UR21+0x128], R11 ;  /* 0x0001280bff0075a7 */ /* 0x000ea40008041115 */
[----:B--2---:R-:W-:Y:S05]  /*5a10*/  @!P2 BRA `(.L_x_102) ;  /* 0x00000058001ca947 */ /* 0x004fea0003800000 */
.L_x_101:
[----:B------:R-:W-:Y:S05]  /*5a20*/  @!P1 BRA `(.L_x_103) ;  /* 0x0000000000309947 */ /* 0x000fea0003800000 */
[----:B------:R-:W-:Y:S01]  /*5a30*/  ISETP.NE.U32.AND P1, PT, R2, RZ, PT ;  /* 0x000000ff0200720c */ /* 0x000fe20003f25070 */
[----:B------:R-:W3:Y:S01]  /*5a40*/  LDCU.64 UR4, c[0x0][0x358] ;  /* 0x00006b00ff0477ac */ /* 0x000ee20008000a00 */
[----:B------:R-:W-:Y:S02]  /*5a50*/  IMAD.MOV.U32 R84, RZ, RZ, 0x1 ;  /* 0x00000001ff547424 */ /* 0x000fe400078e00ff */
[----:B------:R-:W-:Y:S11]  /*5a60*/  ISETP.NE.AND.EX P1, PT, R3, RZ, PT, P1 ;  /* 0x000000ff0300720c */ /* 0x000ff60003f25310 */
[----:B------:R-:W-:Y:S02]  /*5a70*/  @!UPT UIADD3 URZ, UPT, UPT, URZ, URZ, URZ ;  /* 0x000000fffffff290 */ /* 0x000fe4000fffe0ff */
[----:B--2---:R-:W2:Y:S01]  /*5a80*/  @P1 LDC.64 R10, c[0x0][0xc88] ;  /* 0x00032200ff0a1b82 */ /* 0x004ea20000000a00 */
[----:B------:R-:W-:Y:S04]  /*5a90*/  @P1 IMAD R0, R4, UR44, RZ ;  /* 0x0000002c04001c24 */ /* 0x000fe8000f8e02ff */
[----:B--2---:R-:W-:Y:S04]  /*5aa0*/  @P1 IMAD.WIDE R10, R0, 0x4, R10 ;  /* 0x00000004000a1825 */ /* 0x004fe800078e020a */
[----:B------:R-:W-:Y:S01]  /*5ab0*/  HFMA2 R0, -RZ, RZ, 0, 5.9604644775390625e-08 ;  /* 0x00000001ff007431 */ /* 0x000fe200000001ff */
[----:B---3-5:R3:W5:Y:S04]  /*5ac0*/  @P1 LDG.E R41, desc[UR4][R10.64] ;  /* 0x000000040a291981 */ /* 0x028768000c1e1900 */
[----:B------:R-:W-:Y:S01]  /*5ad0*/  @!P1 PRMT R84, R0, 0x7610, R84 ;  /* 0x0000761000549816 */ /* 0x000fe20000000054 */
[----:B---3--:R-:W4:Y:S06]  /*5ae0*/  @!P1 LDC R41, c[0x0][0xc80] ;  /* 0x00032000ff299b82 */ /* 0x008f2c0000000800 */
.L_x_103:
[----:B----45:R-:W-:Y:S01]  /*5af0*/  @!P0 FSETP.EQ.AND P1, PT, R41, RZ, PT ;  /* 0x000000ff2900820b */ /* 0x030fe20003f22000 */
[----:B------:R-:W-:Y:S01]  /*5b00*/  @!UPT UIADD3 URZ, UPT, UPT, URZ, URZ, URZ ;  /* 0x000000fffffff290 */ /* 0x000fe2000fffe0ff */
[----:B------:R-:W-:Y:S11]  /*5b10*/  @!P0 BRA `(.L_x_104) ;  /* 0x0000000000188947 */ /* 0x000ff60003800000 */
[----:B------:R-:W-:Y:S02]  /*5b20*/  LOP3.LUT P0, RZ, R84, 0xff, RZ, 0xc0, !PT ;  /* 0x000000ff54ff7812 */ /* 0x000fe4000780c0ff */
[----:B------:R-:W-:Y:S04]  /*5b30*/  ISETP.NE.U32.AND P1, PT, R2, RZ, PT ;  /* 0x000000ff0200720c */ /* 0x000fe80003f25070 */
[----:B------:R-:W-:Y:S04]  /*5b40*/  ISETP.NE.AND.EX P1, PT, R3, RZ, PT, P1 ;  /* 0x000000ff0300720c */ /* 0x000fe80003f25310 */
[----:B------:R-:W-:Y:S03]  /*5b50*/  PLOP3.LUT P1, PT, P1, PT, PT, 0x8, 0x80 ;  /* 0x000000000080781c */ /* 0x000fe60000f2e170 */
[----:B------:R-:W-:Y:S11]  /*5b60*/  @P0 FSETP.EQ.AND P1, PT, R41, RZ, PT ;  /* 0x000000ff2900020b */ /* 0x000ff60003f22000 */
[----:B------:R-:W-:Y:S02]  /*5b70*/  @!UPT UIADD3 URZ, UPT, UPT, URZ, URZ, URZ ;  /* 0x000000fffffff290 */ /* 0x000fe4000fffe0ff */
.L_x_104:
[----:B------:R-:W3:Y:S01]  /*5b80*/  SYNCS.PHASECHK.TRANS64.TRYWAIT P2, [UR21+0x100], R9 ;  /* 0x00010009ff0075a7 */ /* 0x000ee20008041115 */
[----:B------:R-:W-:Y:S04]  /*5b90*/  ELECT P0, URZ, PT ;  /* 0x0000000000ff782f */ /* 0x000fe80003800000 */
[----:B------:R-:W-:Y:S11]  /*5ba0*/  PLOP3.LUT P1, PT, P1, P0, PT, 0xf2, 0x2f ;  /* 0x00000000002f781c */ /* 0x000ff60000f21e72 */
[----:B------:R-:W-:Y:S02]  /*5bb0*/  @!UPT UIADD3 URZ, UPT, UPT, URZ, URZ, URZ ;  /* 0x000000fffffff290 */ /* 0x000fe4000fffe0ff */
[----:B------:R-:W-:Y:S05]  /*5bc0*/  @!P1 IADD3 R8, P0, PT, R16, 0x980, RZ ;  /* 0x0000098010089810 */ /* 0x000fea0007f1e0ff */
[----:B------:R-:W-:Y:S01]  /*5bd0*/  @!P1 IMAD.X R6, RZ, RZ, R17, P0 ;  /* 0x000000ffff069224 */ /* 0x000fe200000e0611 */
[----:B---3--:R-:W-:Y:S07]  /*5be0*/  @!P2 BRA `(.L_x_105) ;  /* 0x0000005400c0a947 */ /* 0x008fee0003800000 */
.L_x_211:
[----:B------:R-:W-:Y:S01]  /*5bf0*/  @!P1 R2UR UR5, R8 ;  /* 0x00000000080592ca */ /* 0x000fe200000e0000 */
[----:B------:R-:W-:Y:S01]  /*5c00*/  VOTEU.ALL UP0, P1 ;  /* 0x0000000000ff7886 */ /* 0x000fe20000800000 */
[----:B------:R-:W-:Y:S01]  /*5c10*/  @!P1 R2UR UR4, R6 ;  /* 0x00000000060492ca */ /* 0x000fe200000e0000 */
[----:B--2---:R-:W-:Y:S01]  /*5c20*/  @!P1 IMAD.MOV.U32 R0, RZ, RZ, 0x2000 ;  /* 0x00002000ff009424 */ /* 0x004fe200078e00ff */
[----:B------:R-:W-:Y:S01]  /*5c30*/  UMOV UR8, 0x0 ;  /* 0x0000000000087882 */ /* 0x000fe20000000000 */
[----:B------:R-:W-:Y:S01]  /*5c40*/  UMOV UR9, 0x10000000 ;  /* 0x1000000000097882 */ /* 0x000fe20000000000 */
[----:B------:R-:W-:Y:S01]  /*5c50*/  @!UP0 UIADD3 UR32, UPT, UPT, UR21, 0x200, URZ ;  /* 0x0000020015208890 */ /* 0x000fe2000fffe0ff */
[----:B------:R-:W-:Y:S01]  /*5c60*/  @!P1 IADD3 R8, P0, PT, R16, 0x980, RZ ;  /* 0x0000098010089810 */ /* 0x000fe20007f1e0ff */
[----:B------:R-:W-:Y:S01]  /*5c70*/  VOTEU.ALL UP0, P1 ;  /* 0x0000000000ff7886 */ /* 0x000fe20000800000 */
[----:B------:R-:W-:Y:S01]  /*5c80*/  UMOV UR36, UR44 ;  /* 0x0000002c00247c82 */ /* 0x000fe20008000000 */
[----:B------:R-:W-:Y:S02]  /*5c90*/  UPRMT UR6, UR58, 0x654, UR33 ;  /* 0x000006543a067896 */ /* 0x000fe40008000021 */
[----:B------:R-:W-:Y:S02]  /*5ca0*/  @!P1 IMAD.X R6, RZ, RZ, R17, P0 ;  /* 0x000000ffff069224 */ /* 0x000fe400000e0611 */
[----:B------:R-:W-:Y:S02]  /*5cb0*/  IMAD.U32 R10, RZ, RZ, UR5 ;  /* 0x00000005ff0a7e24 */ /* 0x000fe4000f8e00ff */
[----:B------:R-:W-:Y:S03]  /*5cc0*/  IMAD.U32 R11, RZ, RZ, UR4 ;  /* 0x00000004ff0b7e24 */ /* 0x000fe6000f8e00ff */
[----:B------:R-:W-:Y:S02]  /*5cd0*/  @!P1 R2UR UR4, R10 ;  /* 0x000000000a0492ca */ /* 0x000fe400000e0000 */
[----:B------:R-:W-:Y:S11]  /*5ce0*/  @!P1 R2UR UR5, R11 ;  /* 0x000000000b0592ca */ /* 0x000ff600000e0000 */
[----:B------:R-:W-:Y:S02]  /*5cf0*/  @!UPT UIADD3 URZ, UPT, UPT, URZ, URZ, URZ ;  /* 0x000000fffffff290 */ /* 0x000fe4000fffe0ff */
[----:B------:R2:W-:Y:S01]  /*5d00*/  @!UP0 UTMALDG.3D [UR32], [UR4], desc[UR8] ;  /* 0x00000820040085b4 */ /* 0x0005e20008011000 */
[----:B------:R2:W-:Y:S01]  /*5d10*/  @!P1 SYNCS.ARRIVE.TRANS64.RED.A0TR RZ, [UR21+0xe0], R0 ;  /* 0x0000e000ffff99a7 */ /* 0x0005e20008300415 */
[----:B------:R-:W-:Y:S01]  /*5d20*/  SYNCS.ARRIVE.TRANS64.RED.A1T0 RZ, [UR6], RZ ;  /* 0x000000ffffff79a7 */ /* 0x000fe20008100406 */
[----:B------:R-:W3:Y:S02]  /*5d30*/  SYNCS.PHASECHK.TRANS64.TRYWAIT P2, [UR21+0x108], R9 ;  /* 0x00010809ff0075a7 */ /* 0x000ee40008041115 */
[----:B--23--:R-:W-:Y:S05]  /*5d40*/  @!P2 BRA `(.L_x_106) ;  /* 0x000000540080a947 */ /* 0x00cfea0003800000 */
.L_x_213:
        /* <DEDUP_REMOVED lines=8> */
[----:B------:R-:W-:Y:S01]  /*5dd0*/  @!UP0 UIADD3 UR24, UPT, UPT, UR21, 0x2200, URZ ;  /* 0x0000220015188890 */ /* 0x000fe2000fffe0ff */
[----:B------:R-:W-:Y:S01]  /*5de0*/  VOTEU.ALL UP0, P1 ;  /* 0x0000000000ff7886 */ /* 0x000fe20000800000 */
[----:B------:R-:W-:Y:S01]  /*5df0*/  UMOV UR27, UR35 ;  /* 0x00000023001b7c82 */ /* 0x000fe20008000000 */
[----:B------:R-:W-:Y:S02]  /*5e00*/  UMOV UR28, UR44 ;  /* 0x0000002c001c7c82 */ /* 0x000fe40008000000 */
[----:B------:R-:W-:Y:S01]  /*5e10*/  IMAD.U32 R10, RZ, RZ, UR5 ;  /* 0x00000005ff0a7e24 */ /* 0x000fe2000f8e00ff */
[----:B------:R-:W-:Y:S01]  /*5e20*/  UPRMT UR6, UR58, 0x654, UR25 ;  /* 0x000006543a067896 */ /* 0x000fe20008000019 */
[----:B------:R-:W-:Y:S02]  /*5e30*/  IMAD.U32 R11, RZ, RZ, UR4 ;  /* 0x00000004ff0b7e24 */ /* 0x000fe4000f8e00ff */
[----:B------:R-:W-:Y:S01]  /*5e40*/  @!P1 IMAD.X R6, RZ, RZ, R17, P0 ;  /* 0x000000ffff069224 */ /* 0x000fe200000e0611 */
        /* <DEDUP_REMOVED lines=8> */
.L_x_215:
[----:B------:R-:W-:Y:S01]  /*5ed0*/  @!P1 R2UR UR5, R8 ;  /* 0x00000000080592ca */ /* 0x000fe200000e0000 */
[----:B------:R-:W-:Y:S01]  /*5ee0*/  VOTEU.ALL UP0, P1 ;  /* 0x0000000000ff7886 */ /* 0x000fe20000800000 */
[----:B------:R-:W-:Y:S01]  /*5ef0*/  @!P1 R2UR UR4, R6 ;  /* 0x00000000060492ca */ /* 0x000fe200000e0000 */
[----:B--2---:R-:W-:Y:S01]  /*5f00*/  @!P1 IMAD.MOV.U32 R0, RZ, RZ, 0x2000 ;  /* 0x00002000ff009424 */ /* 0x004fe200078e00ff */
[----:B------:R-:W-:Y:S01]  /*5f10*/  UMOV UR8, 0x0 ;  /* 0x0000000000087882 */ /* 0x000fe20000000000 */
[----:B------:R-:W-:Y:S01]  /*5f20*/  UMOV UR9, 0x10000000 ;  /* 0x1000000000097882 */ /* 0x000fe20000000000 */
[----:B------:R-:W-:Y:S01]  /*5f30*/  @!UP0 UIADD3 UR18, UPT, UPT, UR34, 0x40, URZ ;  /* 0x0000004022128890 */ /* 0x000fe2000fffe0ff */
[----:B------:R-:W-:Y:S01]  /*5f40*/  VIADD R14, R14, 0x1 ;  /* 0x000000010e0e7836 */ /* 0x000fe20000000000 */
[----:B------:R-:W-:Y:S01]  /*5f50*/  @!UP0 UIADD3 UR16, UPT, UPT, UR21, 0x4200, URZ ;  /* 0x0000420015108890 */ /* 0x000fe2000fffe0ff */
[----:B------:R-:W-:Y:S01]  /*5f60*/  VOTEU.ALL UP0, P1 ;  /* 0x0000000000ff7886 */ /* 0x000fe20000800000 */
[----:B------:R-:W-:Y:S01]  /*5f70*/  UMOV UR19, UR35 ;  /* 0x0000002300137c82 */ /* 0x000fe20008000000 */
[----:B------:R-:W-:Y:S02]  /*5f80*/  UMOV UR20, UR44 ;  /* 0x0000002c00147c82 */ /* 0x000fe40008000000 */
[----:B------:R-:W-:Y:S01]  /*5f90*/  IMAD.U32 R10, RZ, RZ, UR5 ;  /* 0x00000005ff0a7e24 */ /* 0x000fe2000f8e00ff */
[----:B------:R-:W-:Y:S01]  /*5fa0*/  UPRMT UR6, UR58, 0x654, UR17 ;  /* 0x000006543a067896 */ /* 0x000fe20008000011 */
        /* <DEDUP_REMOVED lines=9> */
.L_x_217:
[----:B------:R-:W-:Y:S01]  /*6040*/  @!P1 IADD3 R6, P0, PT, R16, 0x980, RZ ;  /* 0x0000098010069810 */ /* 0x000fe20007f1e0ff */
[----:B------:R-:W-:Y:S01]  /*6050*/  VOTEU.ALL UP0, P1 ;  /* 0x0000000000ff7886 */ /* 0x000fe20000800000 */
[----:B------:R-:W-:Y:S01]  /*6060*/  UMOV UR6, 0x0 ;  /* 0x0000000000067882 */ /* 0x000fe20000000000 */
[----:B------:R-:W-:Y:S01]  /*6070*/  UMOV UR7, 0x10000000 ;  /* 0x1000000000077882 */ /* 0x000fe20000000000 */
[----:B------:R-:W-:Y:S01]  /*6080*/  @!P1 R2UR UR5, R6 ;  /* 0x00000000060592ca */ /* 0x000fe200000e0000 */
[----:B--2---:R-:W-:Y:S01]  /*6090*/  @!P1 IMAD.X R0, RZ, RZ, R17, P0 ;  /* 0x000000ffff009224 */ /* 0x004fe200000e0611 */
[----:B------:R-:W-:Y:S01]  /*60a0*/  @!UP0 UIADD3 UR10, UPT, UPT, UR34, 0x60, URZ ;  /* 0x00000060220a8890 */ /* 0x000fe2000fffe0ff */
[----:B------:R-:W-:Y:S01]  /*60b0*/  R2UR UR18, R86 ;  /* 0x00000000561272ca */ /* 0x000fe200000e0000 */
[----:B------:R-:W-:Y:S01]  /*60c0*/  @!UP0 UIADD3 UR8, UPT, UPT, UR21, 0x6200, URZ ;  /* 0x0000620015088890 */ /* 0x000fe2000fffe0ff */
[----:B------:R-:W-:Y:S01]  /*60d0*/  ISETP.NE.AND P0, PT, R14, 0x2, PT ;  /* 0x000000020e00780c */ /* 0x000fe20003f05270 */
[----:B------:R-:W-:Y:S01]  /*60e0*/  @!UP0 UIADD3 UR9, UPT, UPT, UR21, 0xf8, URZ ;  /* 0x000000f815098890 */ /* 0x000fe2000fffe0ff */
[----:B------:R-:W-:Y:S01]  /*60f0*/  @!P1 R2UR UR4, R0 ;  /* 0x00000000000492ca */ /* 0x000fe200000e0000 */
[----:B------:R-:W-:Y:S01]  /*6100*/  VOTEU.ALL UP0, P1 ;  /* 0x0000000000ff7886 */ /* 0x000fe20000800000 */
[----:B------:R-:W-:Y:S01]  /*6110*/  UMOV UR11, UR35 ;  /* 0x00000023000b7c82 */ /* 0x000fe20008000000 */
[----:B------:R-:W-:Y:S01]  /*6120*/  UMOV UR12, UR44 ;  /* 0x0000002c000c7c82 */ /* 0x000fe20008000000 */
[----:B------:R-:W-:Y:S01]  /*6130*/  SEL R0, RZ, 0x1, P0 ;  /* 0x00000001ff007807 */ /* 0x000fe20000000000 */
[----:B------:R-:W-:Y:S01]  /*6140*/  UIADD3 UR16, UPT, UPT, UR14, UR63, URZ ;  /* 0x0000003f0e107290 */ /* 0x000fe2000fffe0ff */
[----:B------:R-:W-:Y:S01]  /*6150*/  IMAD.U32 R8, RZ, RZ, UR5 ;  /* 0x00000005ff087e24 */ /* 0x000fe2000f8e00ff */
[----:B------:R-:W-:Y:S01]  /*6160*/  LOP3.LUT R15, R15, 0x1, RZ, 0x3c, !PT ;  /* 0x000000010f0f7812 */ /* 0x000fe200078e3cff */
[----:B------:R-:W-:Y:S01]  /*6170*/  UPLOP3.LUT UP3, UPT, UPT, UPT, UPT, 0x80, 0x8 ;  /* 0x000000000008789c */ /* 0x000fe20003f6f070 */
[----:B------:R-:W-:Y:S01]  /*6180*/  LOP3.LUT R13, R13, R0, RZ, 0x3c, !PT ;  /* 0x000000000d0d7212 */ /* 0x000fe200078e3cff */
[----:B------:R-:W-:Y:S01]  /*6190*/  UMOV UR44, UR37 ;  /* 0x00000025002c7c82 */ /* 0x000fe20008000000 */
[----:B------:R-:W-:Y:S02]  /*61a0*/  SEL R14, R14, RZ, P0 ;  /* 0x000000ff0e0e7207 */ /* 0x000fe40000000000 */
[----:B------:R-:W-:Y:S01]  /*61b0*/  IMAD.U32 R9, RZ, RZ, UR4 ;  /* 0x00000004ff097e24 */ /* 0x000fe2000f8e00ff */
[----:B------:R-:W-:Y:S04]  /*61c0*/  @!P1 R2UR UR4, R8 ;  /* 0x00000000080492ca */ /* 0x000fe800000e0000 */
[----:B------:R-:W-:Y:S11]  /*61d0*/  @!P1 R2UR UR5, R9 ;  /* 0x00000000090592ca */ /* 0x000ff600000e0000 */
[----:B------:R-:W-:Y:S02]  /*61e0*/  @!UPT UIADD3 URZ, UPT, UPT, URZ, URZ, URZ ;  /* 0x000000fffffff290 */ /* 0x000fe4000fffe0ff */
[----:B------:R2:W-:Y:S01]  /*61f0*/  @!UP0 UTMALDG.3D [UR8], [UR4], desc[UR6] ;  /* 0x00000608040085b4 */ /* 0x0005e20008011000 */
[----:B------:R3:W-:Y:S01]  /*6200*/  @!P1 SYNCS.ARRIVE.TRANS64.RED.A0TR RZ, [UR21+0xf8], R7 ;  /* 0x0000f807ffff99a7 */ /* 0x0007e20008300415 */
[----:B------:R-:W-:Y:S01]  /*6210*/  SYNCS.ARRIVE.TRANS64.RED.A1T0 RZ, [UR46], RZ ;  /* 0x000000ffffff79a7 */ /* 0x000fe2000810042e */
[----:B--2---:R-:W-:Y:S01]  /*6220*/  UIADD3 UR11, UPT, UPT, UR13, UR18, URZ ;  /* 0x000000120d0b7290 */ /* 0x004fe2000fffe0ff */
[----:B------:R-:W-:Y:S11]  /*6230*/  BRA.U UP1, `(.L_x_109) ;  /* 0xfffffff101647547 */ /* 0x000ff6000b83ffff */
[----:B------:R-:W-:-:S04]  /*6240*/  SHF.L.U32 R3, R15, 0x1f, RZ ;  /* 0x0000001f0f037819 */ /* 0x000fc800000006ff */
[----:B------:R-:W2:Y:S02]  /*6250*/  SYNCS.PHASECHK.TRANS64.TRYWAIT P0, [UR21+0x100], R3 ;  /* 0x00010003ff0075a7 */ /* 0x000ea40008001115 */
[----:B--2---:R-:W-:Y:S05]  /*6260*/  @!P0 BRA `(.L_x_110) ;  /* 0x0000005000808947 */ /* 0x004fea0003800000 */
.L_x_219:
[----:B------:R-:W4:Y:S02]  /*6270*/  SYNCS.PHASECHK.TRANS64.TRYWAIT P0, [UR21+0x108], R3 ;  /* 0x00010803ff0075a7 */ /* 0x000f240008001115 */
[----:B----4-:R-:W-:Y:S05]  /*6280*/  @!P0 BRA `(.L_x_111) ;  /* 0x0000005000908947 */ /* 0x010fea0003800000 */
.L_x_221:
[----:B------:R-:W4:Y:S02]  /*6290*/  SYNCS.PHASECHK.TRANS64.TRYWAIT P0, [UR21+0x110], R3 ;  /* 0x00011003ff0075a7 */ /* 0x000f240008001115 */
[----:B----4-:R-:W-:Y:S05]  /*62a0*/  @!P0 BRA `(.L_x_112) ;  /* 0x0000005000a08947 */ /* 0x010fea0003800000 */
.L_x_223:
[----:B--2---:R-:W-:-:S07]  /*62b0*/  MOV R0, UR21 ;  /* 0x0000001500007c02 */ /* 0x004fce0008000f00 */
.L_x_113:
[----:B--2---:R-:W-:-:S04]  /*62c0*/  SHF.L.U32 R3, R15, 0x1f, RZ ;  /* 0x0000001f0f037819 */ /* 0x004fc800000006ff */
[----:B------:R2:W4:Y:S03]  /*62d0*/  SYNCS.PHASECHK.TRANS64.TRYWAIT P0, [R0+URZ+0x118], R3 ;  /* 0x00011803000075a7 */ /* 0x00052600080011ff */
[----:B----4-:R-:W-:Y:S05]  /*62e0*/  @!P0 NANOSLEEP.SYNCS 0x989680 ;  /* 0x009896800000895d */ /* 0x010fea0003900000 */
[----:B------:R-:W4:Y:S02]  /*62f0*/  @!P0 SYNCS.PHASECHK.TRANS64 P0, [R0+URZ+0x118], R3 ;  /* 0x00011803000085a7 */ /* 0x000f2400080010ff */
[----:B-1--4-:R-:W-:Y:S05]  /*6300*/  @P0 EXIT ;  /* 0x000000000000094d */ /* 0x012fea0003800000 */
[----:B------:R-:W-:Y:S05]  /*6310*/  BRA `(.L_x_113) ;  /* 0xfffffffc00e87947 */ /* 0x000fea000383ffff */
.L_x_98:
[----:B------:R-:W-:-:S06]  /*6320*/  UISETP.GE.AND UP0, UPT, UR27, 0x4, UPT ;  /* 0x000000041b00788c */ /* 0x000fcc000bf06270 */
[----:B------:R-:W-:-:S13]  /*6330*/  PLOP3.LUT P0, PT, PT, PT, UP0, 0x80, 0x8 ;  /* 0x000000000008781c */ /* 0x000fda0003f0f008 */
[----:B------:R-:W-:Y:S05]  /*6340*/  @!P0 EXIT ;  /* 0x000000000000894d */ /* 0x000fea0003800000 */
[----:B------:R-:W-:Y:S01]  /*6350*/  BAR.SYNC.DEFER_BLOCKING 0x6, 0xa0 ;  /* 0x0182800000007b1d */ /* 0x000fe20000010000 */
[C---:B------:R-:W-:Y:S01]  /*6360*/  IMAD.SHL.U32 R5, R97.reuse, 0x20, RZ ;  /* 0x0000002061057824 */ /* 0x040fe200078e00ff */
[C---:B------:R-:W-:Y:S01]  /*6370*/  SHF.L.U32 R37, R97.reuse, 0x10, RZ ;  /* 0x0000001061257819 */ /* 0x040fe200000006ff */
[C---:B------:R-:W-:Y:S01]  /*6380*/  IMAD.SHL.U32 R96, R97.reuse, 0x4, RZ ;  /* 0x0000000461607824 */ /* 0x040fe200078e00ff */
[----:B------:R-:W-:Y:S01]  /*6390*/  LOP3.LUT R98, R97, 0x60, RZ, 0xc0, !PT ;  /* 0x0000006061627812 */ /* 0x000fe200078ec0ff */
[----:B------:R-:W-:Y:S01]  /*63a0*/  HFMA2 R93, -RZ, RZ, 0, 5.9604644775390625e-08 ;  /* 0x00000001ff5d7431 */ /* 0x000fe200000001ff */
[----:B------:R-:W-:Y:S02]  /*63b0*/  UMOV UR43, 0x400 ;  /* 0x00000400002b7882 */ /* 0x000fe40000000000 */
[----:B------:R-:W1:Y:S01]  /*63c0*/  LDC.64 R80, c[0x0][0xc88] ;  /* 0x00032200ff507b82 */ /* 0x000e620000000a00 */
[----:B------:R-:W-:Y:S01]  /*63d0*/  ULEA UR43, UR58, UR43, 0x18 ;  /* 0x0000002b3a2b7291 */ /* 0x000fe2000f8ec0ff */
[----:B------:R-:W-:Y:S01]  /*63e0*/  LOP3.LUT R7, R5, 0xc0, RZ, 0xc0, !PT ;  /* 0x000000c005077812 */ /* 0x000fe200078ec0ff */
[----:B------:R-:W-:Y:S01]  /*63f0*/  HFMA2 R91, -RZ, RZ, 0, 0 ;  /* 0x00000000ff5b7431 */ /* 0x000fe200000001ff */
[----:B------:R-:W-:Y:S01]  /*6400*/  LOP3.LUT R95, R97, 0x2, RZ, 0xc0, !PT ;  /* 0x00000002615f7812 */ /* 0x000fe200078ec0ff */
[----:B------:R-:W-:Y:S01]  /*6410*/  UIADD3 UR4, UPT, UPT, UR43, 0x200, URZ ;  /* 0x000002002b047890 */ /* 0x000fe2000fffe0ff */
[----:B------:R-:W-:Y:S01]  /*6420*/  LOP3.LUT R96, R7, 0x18, R96, 0xf8, !PT ;  /* 0x0000001807607812 */ /* 0x000fe200078ef860 */
[----:B------:R-:W-:Y:S01]  /*6430*/  IMAD.MOV.U32 R36, RZ, RZ, RZ ;  /* 0x000000ffff247224 */ /* 0x000fe200078e00ff */
[----:B------:R-:W2:Y:S01]  /*6440*/  LDC.64 R82, c[0x0][0xc90] ;  /* 0x00032400ff527b82 */ /* 0x000ea20000000a00 */
[----:B------:R-:W-:Y:S01]  /*6450*/  LOP3.LUT R37, R37, 0x600000, RZ, 0xc0, !PT ;  /* 0x0060000025257812 */ /* 0x000fe200078ec0ff */
[----:B------:R-:W-:Y:S01]  /*6460*/  IMAD.MOV.U32 R89, RZ, RZ, RZ ;  /* 0x000000ffff597224 */ /* 0x000fe200078e00ff */
[----:B------:R-:W-:Y:S01]  /*6470*/  LOP3.LUT R96, R96, 0xf20, R5, 0xf8, !PT ;  /* 0x00000f2060607812 */ /* 0x000fe200078ef805 */
[----:B------:R-:W-:Y:S01]  /*6480*/  IMAD.U32 R87, RZ, RZ, UR4 ;  /* 0x00000004ff577e24 */ /* 0x000fe2000f8e00ff */
[----:B------:R-:W-:Y:S01]  /*6490*/  LOP3.LUT R97, R97, 0x4, RZ, 0xc0, !PT ;  /* 0x0000000461617812 */ /* 0x000fe200078ec0ff */
[----:B------:R-:W3:Y:S01]  /*64a0*/  LDCU UR60, c[0x0][0x370] ;  /* 0x00006e00ff3c77ac */ /* 0x000ee20008000800 */
[----:B------:R-:W-:Y:S01]  /*64b0*/  MOV R92, RZ ;  /* 0x000000ff005c7202 */ /* 0x000fe20000000f00 */
[----:B------:R-:W4:Y:S01]  /*64c0*/  LDC.64 R78, c[0x0][0xcb0] ;  /* 0x00032c00ff4e7b82 */ /* 0x000f220000000a00 */
[----:B------:R-:W3:Y:S01]  /*64d0*/  LDS R0, [UR43+0x1c0] ;  /* 0x0001c02bff007984 */ /* 0x000ee20008000800 */
[----:B------:R-:W-:Y:S01]  /*64e0*/  IMAD R96, R96, 0x2, R87 ;  /* 0x0000000260607824 */ /* 0x000fe200078e0257 */
[----:B------:R-:W1:Y:S03]  /*64f0*/  LDCU UR42, c[0x0][0xf0c] ;  /* 0x0001e180ff2a77ac */ /* 0x000e660008000800 */
[--C-:B------:R-:W-:Y:S01]  /*6500*/  IMAD R95, R95, -0x10, R96.reuse ;  /* 0xfffffff05f5f7824 */ /* 0x100fe200078e0260 */
[----:B------:R-:W1:Y:S01]  /*6510*/  LDCU UR38, c[0x0][0xf30] ;  /* 0x0001e600ff2677ac */ /* 0x000e620008000800 */
[----:B------:R-:W1:Y:S01]  /*6520*/  LDC.64 R76, c[0x0][0xca8] ;  /* 0x00032a00ff4c7b82 */ /* 0x000e620000000a00 */
[----:B------:R-:W-:Y:S01]  /*6530*/  IMAD R94, R97, -0x10, R96 ;  /* 0xfffffff0615e7824 */ /* 0x000fe200078e0260 */
[----:B------:R-:W1:Y:S01]  /*6540*/  LDCU.64 UR56, c[0x0][0xc88] ;  /* 0x00019100ff3877ac */ /* 0x000e620008000a00 */
[----:B------:R-:W1:Y:S01]  /*6550*/  LDCU.64 UR40, c[0x0][0xf28] ;  /* 0x0001e500ff2877ac */ /* 0x000e620008000a00 */
[----:B------:R-:W1:Y:S01]  /*6560*/  LDCU.128 UR52, c[0x0][0xf10] ;  /* 0x0001e200ff3477ac */ /* 0x000e620008000c00 */
[----:B------:R-:W1:Y:S01]  /*6570*/  LDCU UR59, c[0x0][0x374] ;  /* 0x00006e80ff3b77ac */ /* 0x000e620008000800 */
[----:B------:R-:W-:Y:S01]  /*6580*/  UMOV UR47, URZ ;  /* 0x000000ff002f7c82 */ /* 0x000fe20008000000 */
[----:B------:R-:W-:Y:S01]  /*6590*/  UMOV UR46, URZ ;  /* 0x000000ff002e7c82 */ /* 0x000fe20008000000 */
[----:B--23--:R-:W-:-:S07]  /*65a0*/  IMAD.IADD R37, R0, 0x1, R37 ;  /* 0x0000000100257824 */ /* 0x00cfce00078e0225 */
.L_x_157:
[----:B------:R-:W-:Y:S02]  /*65b0*/  LEA R3, R89, UR43, 0x3 ;  /* 0x0000002b59037c11 */ /* 0x000fe4000f8e18ff */
[----:B------:R-:W-:Y:S02]  /*65c0*/  SHF.L.U32 R0, R91, 0x1f, RZ ;  /* 0x0000001f5b007819 */ /* 0x000fe400000006ff */
[----:B------:R-:W-:Y:S02]  /*65d0*/  LEA R5, R89, UR43, 0x4 ;  /* 0x0000002b59057c11 */ /* 0x000fe4000f8e20ff */
[----:B--2---:R-:W2:Y:S02]  /*65e0*/  SYNCS.PHASECHK.TRANS64.TRYWAIT P0, [R3+URZ+0x130], R0 ;  /* 0x00013000030075a7 */ /* 0x004ea400080011ff */
[----:B-12---:R-:W-:Y:S05]  /*65f0*/  @!P0 BRA `(.L_x_114) ;  /* 0x0000004c00e48947 */ /* 0x006fea0003800000 */
.L_x_224:
[----:B------:R-:W3:Y:S01]  /*6600*/  LDS.128 R4, [R5+0x1a0] ;  /* 0x0001a00005047984 */ /* 0x000ee20000000c00 */
[----:B------:R-:W-:Y:S01]  /*6610*/  UISETP.GE.AND UP0, UPT, UR39, 0x1, UPT ;  /* 0x000000012700788c */ /* 0x000fe2000bf06270 */
[----:B------:R-:W-:Y:S01]  /*6620*/  @!PT LDS RZ, [RZ] ;  /* 0x00000000fffff984 */ /* 0x000fe20000000800 */
[----:B------:R-:W-:Y:S01]  /*6630*/  @!PT LDS RZ, [RZ] ;  /* 0x00000000fffff984 */ /* 0x000fe20000000800 */
[----:B------:R-:W-:Y:S01]  /*6640*/  @!PT LDS RZ, [RZ] ;  /* 0x00000000fffff984 */ /* 0x000fe20000000800 */
[----:B------:R-:W-:Y:S01]  /*6650*/  @!PT LDS RZ, [RZ] ;  /* 0x00000000fffff984 */ /* 0x000fe20000000800 */
[----:B------:R1:W-:Y:S06]  /*6660*/  MEMBAR.ALL.CTA ;  /* 0x0000000000007992 */ /* 0x0003ec0000008000 */
[----:B-1----:R-:W1:Y:S01]  /*6670*/  FENCE.VIEW.ASYNC.S ;  /* 0x00000000000073c6 */ /* 0x002e620000000000 */
[----:B---3--:R-:W-:Y:S11]  /*6680*/  LOP3.LUT P0, RZ, R6, 0x1, RZ, 0xc0, !PT ;  /* 0x0000000106ff7812 */ /* 0x008ff6000780c0ff */
[----:B------:R-:W-:Y:S02]  /*6690*/  @!UPT UIADD3 URZ, UPT, UPT, URZ, URZ, URZ ;  /* 0x000000fffffff290 */ /* 0x000fe4000fffe0ff */
[----:B-1----:R-:W-:Y:S01]  /*66a0*/  VOTEU.ANY UP1, P0 ;  /* 0x0000000000ff7886 */ /* 0x002fe20000020100 */
[----:B------:R-:W-:Y:S01]  /*66b0*/  PLOP3.LUT P0, PT, PT, PT, UP1, 0x80, 0x8 ;  /* 0x000000000008781c */ /* 0x000fe20003f0f018 */
[----:B------:R-:W-:Y:S11]  /*66c0*/  UP2UR UR62, UPR, URZ, 0x2 ;  /* 0x00000002ff3e7883 */ /* 0x000ff60008000000 */
[----:B------:R-:W-:Y:S01]  /*66d0*/  @!UPT UIADD3 URZ, UPT, UPT, URZ, URZ, URZ ;  /* 0x000000fffffff290 */ /* 0x000fe2000fffe0ff */
[----:B--2---:R-:W-:Y:S02]  /*66e0*/  @P0 SHF.R.U32.HI R0, RZ, 0x10, R5 ;  /* 0x00000010ff000819 */ /* 0x004fe40000011605 */
        /* <DEDUP_REMOVED lines=12> */
[----:B------:R-:W2:Y:S01]  /*67b0*/  LDCU UR10, c[0x0][0xf20] ;  /* 0x0001e400ff0a77ac */ /* 0x000ea20008000800 */
[----:B------:R-:W-:Y:S02]  /*67c0*/  UIMAD.WIDE.U32 UR4, UR59, UR55, URZ ;  /* 0x000000373b0472a5 */ /* 0x000fe4000f8e00ff */
[----:B------:R-:W-:Y:S02]  /*67d0*/  UIMAD.WIDE.U32 UR6, UR60, UR52, URZ ;  /* 0x000000343c0672a5 */ /* 0x000fe4000f8e00ff */
[----:B------:R-:W-:Y:S02]  /*67e0*/  UISETP.NE.AND UP0, UPT, UR54, 0x1, UPT ;  /* 0x000000013600788c */ /* 0x000fe4000bf05270 */
[----:B------:R-:W-:Y:S02]  /*67f0*/  UIMAD.WIDE.U32 UR8, UR36, UR55, URZ ;  /* 0x00000037240872a5 */ /* 0x000fe4000f8e00ff */
[----:B------:R-:W-:Y:S02]  /*6800*/  UIMAD.WIDE.U32 UR12, UR37, UR52, URZ ;  /* 0x00000034250c72a5 */ /* 0x000fe4000f8e00ff */
[----:B------:R-:W-:Y:S02]  /*6810*/  UISETP.NE.AND UP1, UPT, UR42, 0x1, UPT ;  /* 0x000000012a00788c */ /* 0x000fe4000bf25270 */
[----:B------:R-:W-:Y:S01]  /*6820*/  UISETP.NE.AND UP2, UPT, UR39, 0x1, UPT ;  /* 0x000000012700788c */ /* 0x000fe2000bf45270 */
[----:B------:R-:W-:Y:S02]  /*6830*/  UMOV UR4, UR5 ;  /* 0x0000000500047c82 */ /* 0x000fe40008000000 */
[----:B--2---:R-:W-:Y:S03]  /*6840*/  USHF.R.U32.HI UR5, URZ, UR10, UR4 ;  /* 0x0000000aff057299 */ /* 0x004fe60008011604 */
[----:B------:R-:W-:Y:S02]  /*6850*/  UMOV UR4, UR7 ;  /* 0x0000000700047c82 */ /* 0x000fe40008000000 */
[----:B------:R-:W-:Y:S02]  /*6860*/  USHF.R.U32.HI UR7, URZ, UR53, UR4 ;  /* 0x00000035ff077299 */ /* 0x000fe40008011604 */
[----:B------:R-:W-:Y:S02]  /*6870*/  USEL UR4, UR59, UR5, !UP0 ;  /* 0x000000053b047287 */ /* 0x000fe4000c000000 */
[----:B------:R-:W-:Y:S01]  /*6880*/  USEL UR7, UR60, UR7, !UP1 ;  /* 0x000000073c077287 */ /* 0x000fe2000c800000 */
[----:B------:R-:W-:Y:S01]  /*6890*/  UMOV UR5, UR9 ;  /* 0x0000000900057c82 */ /* 0x000fe20008000000 */
[----:B------:R-:W-:Y:S02]  /*68a0*/  UIMAD.WIDE.U32 UR8, UR4, UR40, URZ ;  /* 0x00000028040872a5 */ /* 0x000fe4000f8e00ff */
[----:B------:R-:W-:Y:S03]  /*68b0*/  USHF.R.U32.HI UR6, URZ, UR10, UR5 ;  /* 0x0000000aff067299 */ /* 0x000fe60008011605 */
[----:B------:R-:W-:Y:S01]  /*68c0*/  UMOV UR5, UR13 ;  /* 0x0000000d00057c82 */ /* 0x000fe20008000000 */
[----:B------:R-:W-:Y:S02]  /*68d0*/  UIMAD.WIDE.U32 UR12, UR7, UR40, URZ ;  /* 0x00000028070c72a5 */ /* 0x000fe4000f8e00ff */
[----:B------:R-:W-:Y:S02]  /*68e0*/  USHF.R.U32.HI UR10, URZ, UR53, UR5 ;  /* 0x00000035ff0a7299 */ /* 0x000fe40008011605 */
[----:B------:R-:W-:Y:S01]  /*68f0*/  USEL UR6, UR36, UR6, !UP0 ;  /* 0x0000000624067287 */ /* 0x000fe2000c000000 */
[----:B------:R-:W-:Y:S02]  /*6900*/  UMOV UR5, UR9 ;  /* 0x0000000900057c82 */ /* 0x000fe40008000000 */
[----:B------:R-:W-:Y:S01]  /*6910*/  UMOV UR8, UR13 ;  /* 0x0000000d00087c82 */ /* 0x000fe20008000000 */
[----:B------:R-:W-:Y:S02]  /*6920*/  @UP2 USHF.R.U32.HI UR4, URZ, UR41, UR5 ;  /* 0x00000029ff042299 */ /* 0x000fe40008011605 */
[----:B------:R-:W-:Y:S02]  /*6930*/  @UP2 USHF.R.U32.HI UR7, URZ, UR41, UR8 ;  /* 0x00000029ff072299 */ /* 0x000fe40008011608 */
[----:B------:R-:W-:Y:S02]  /*6940*/  UIMAD UR4, UR39, UR4, URZ ;  /* 0x00000004270472a4 */ /* 0x000fe4000f8e02ff */
        /* <DEDUP_REMOVED lines=8> */
[----:B------:R-:W-:Y:S02]  /*69d0*/  USEL UR12, UR6, UR4, !UP2 ;  /* 0x00000004060c7287 */ /* 0x000fe4000d000000 */
[----:B------:R-:W-:Y:S02]  /*69e0*/  UIADD3 UR8, UPT, UPT, -UR5, URZ, URZ ;  /* 0x000000ff05087290 */ /* 0x000fe4000fffe1ff */
[----:B------:R-:W-:Y:S01]  /*69f0*/  UIADD3 UR10, UPT, UPT, -UR12, URZ, URZ ;  /* 0x000000ff0c0a7290 */ /* 0x000fe2000fffe1ff */
[----:B------:R-:W-:Y:S01]  /*6a00*/  @!UP0 UMOV UR4, UR9 ;  /* 0x0000000900048c82 */ /* 0x000fe20008000000 */
[----:B------:R-:W-:Y:S02]  /*6a10*/  UIADD3 UR9, UPT, UPT, -UR6, URZ, URZ ;  /* 0x000000ff06097290 */ /* 0x000fe4000fffe1ff */
[----:B------:R-:W-:Y:S02]  /*6a20*/  @!UP0 USHF.R.U32.HI UR4, URZ, UR41, UR4 ;  /* 0x00000029ff048299 */ /* 0x000fe40008011604 */
[----:B------:R-:W-:Y:S02]  /*6a30*/  UIMAD UR10, UR39, UR10, UR6 ;  /* 0x0000000a270a72a4 */ /* 0x000fe4000f8e0206 */
[----:B------:R-:W-:Y:S04]  /*6a40*/  @!UP0 USEL UR4, UR5, UR4, !UP2 ;  /* 0x0000000405048287 */ /* 0x000fe8000d000000 */
[----:B------:R-:W-:Y:S02]  /*6a50*/  @!UP0 UIMAD UR10, UR7, UR10, UR4 ;  /* 0x0000000a070a82a4 */ /* 0x000fe4000f8e0204 */
[----:B------:R-:W-:Y:S02]  /*6a60*/  @!UP0 UIADD3 UR12, UPT, UPT, UR12, -UR4, URZ ;  /* 0x800000040c0c8290 */ /* 0x000fe4000fffe0ff */
[----:B------:R-:W-:Y:S02]  /*6a70*/  UIMAD UR7, UR42, UR8, UR37 ;  /* 0x000000082a0772a4 */ /* 0x000fe4000f8e0225 */
[----:B------:R-:W-:Y:S02]  /*6a80*/  @!UP0 UIMAD UR6, UR12, UR39, UR5 ;  /* 0x000000270c0682a4 */ /* 0x000fe4000f8e0205 */
[----:B------:R-:W-:Y:S01]  /*6a90*/  UIMAD UR4, UR54, UR9, UR36 ;  /* 0x00000009360472a4 */ /* 0x000fe2000f8e0224 */
[----:B------:R-:W-:Y:S02]  /*6aa0*/  @!UP0 UMOV UR5, UR10 ;  /* 0x0000000a00058c82 */ /* 0x000fe40008000000 */
[----:B------:R-:W-:Y:S02]  /*6ab0*/  UIMAD UR37, UR5, UR42, UR7 ;  /* 0x0000002a052572a4 */ /* 0x000fe4000f8e0207 */
[----:B------:R-:W-:Y:S11]  /*6ac0*/  UIMAD UR36, UR6, UR54, UR4 ;  /* 0x00000036062472a4 */ /* 0x000ff6000f8e0204 */
[----:B------:R-:W-:Y:S01]  /*6ad0*/  @!UPT UIADD3 URZ, UPT, UPT, URZ, URZ, URZ ;  /* 0x000000fffffff290 */ /* 0x000fe2000fffe0ff */
.L_x_115:
[----:B------:R-:W-:Y:S01]  /*6ae0*/  UISETP.NE.AND UP0, UPT, UR38, 0x1, UPT ;  /* 0x000000012600788c */ /* 0x000fe2000bf05270 */
[----:B------:R-:W-:Y:S01]  /*6af0*/  LOP3.LUT P0, RZ, R87, 0x1b0, RZ, 0xc0, !PT ;  /* 0x000001b057ff7812 */ /* 0x000fe2000780c0ff */
[----:B------:R-:W-:Y:S01]  /*6b00*/  USHF.L.U32 UR49, UR11, 0x7, URZ ;  /* 0x000000070b317899 */ /* 0x000fe200080006ff */
[----:B------:R-:W-:Y:S01]  /*6b10*/  BSSY.RECONVERGENT B6, `(.L_x_116) ;  /* 0x0000034000067945 */ /* 0x000fe20003800200 */
[----:B------:R-:W-:Y:S01]  /*6b20*/  USHF.L.U32 UR50, UR16, 0x7, URZ ;  /* 0x0000000710327899 */ /* 0x000fe200080006ff */
[----:B------:R-:W-:Y:S06]  /*6b30*/  IADD3 R89, PT, PT, R89, 0x1, RZ ;  /* 0x0000000159597810 */ /* 0x000fec0007ffe0ff */
[----:B------:R-:W2:Y:S01]  /*6b40*/  @!UP0 LDCU.128 UR12, c[0x0][0xf10] ;  /* 0x0001e200ff0c87ac */ /* 0x000ea20008000c00 */
[----:B------:R-:W3:Y:S01]  /*6b50*/  @!UP0 LDCU UR5, c[0x0][0xf0c] ;  /* 0x0001e180ff0587ac */ /* 0x000ee20008000800 */
[----:B------:R-:W4:Y:S01]  /*6b60*/  @!UP0 LDCU UR10, c[0x0][0xf20] ;  /* 0x0001e400ff0a87ac */ /* 0x000f220008000800 */
[----:B--2---:R-:W-:Y:S02]  /*6b70*/  UIMAD.WIDE.U32 UR8, UR37, UR12, URZ ;  /* 0x0000000c250872a5 */ /* 0x004fe4000f8e00ff */
[----:B------:R-:W-:Y:S02]  /*6b80*/  UIMAD.WIDE.U32 UR6, UR36, UR15, URZ ;  /* 0x0000000f240672a5 */ /* 0x000fe4000f8e00ff */
[----:B------:R-:W-:Y:S03]  /*6b90*/  @!UP0 UISETP.NE.AND UP1, UPT, UR14, 0x1, UPT ;  /* 0x000000010e00888c */ /* 0x000fe6000bf25270 */
[----:B------:R-:W-:Y:S01]  /*6ba0*/  @!UP0 UMOV UR4, UR9 ;  /* 0x0000000900048c82 */ /* 0x000fe20008000000 */
[----:B---3--:R-:W-:Y:S02]  /*6bb0*/  @!UP0 UISETP.NE.AND UP2, UPT, UR5, 0x1, UPT ;  /* 0x000000010500888c */ /* 0x008fe4000bf45270 */
[----:B------:R-:W-:Y:S01]  /*6bc0*/  @!UP0 USHF.R.U32.HI UR4, URZ, UR13, UR4 ;  /* 0x0000000dff048299 */ /* 0x000fe20008011604 */
[----:B------:R-:W-:Y:S02]  /*6bd0*/  @!UP0 UMOV UR6, UR7 ;  /* 0x0000000700068c82 */ /* 0x000fe40008000000 */
[----:B----4-:R-:W-:Y:S02]  /*6be0*/  @!UP0 USHF.R.U32.HI UR6, URZ, UR10, UR6 ;  /* 0x0000000aff068299 */ /* 0x010fe40008011606 */
[----:B------:R-:W-:Y:S02]  /*6bf0*/  @!UP0 USEL UR7, UR37, UR4, !UP2 ;  /* 0x0000000425078287 */ /* 0x000fe4000d000000 */
[----:B------:R-:W-:Y:S04]  /*6c00*/  @!UP0 USEL UR6, UR36, UR6, !UP1 ;  /* 0x0000000624068287 */ /* 0x000fe8000c800000 */
[----:B------:R-:W-:Y:S02]  /*6c10*/  @!UP0 UIADD3 UR4, UPT, UPT, -UR7, UR6, URZ ;  /* 0x0000000607048290 */ /* 0x000fe4000fffe1ff */
[----:B------:R-:W-:Y:S02]  /*6c20*/  @!UP0 UIADD3 UR6, UPT, UPT, UR7, -UR6, URZ ;  /* 0x8000000607068290 */ /* 0x000fe4000fffe0ff */
[----:B------:R-:W-:Y:S02]  /*6c30*/  @!UP0 UIMAD UR37, UR4, UR5, UR37 ;  /* 0x00000005042582a4 */ /* 0x000fe4000f8e0225 */
[----:B------:R-:W-:Y:S01]  /*6c40*/  @!UP0 UIMAD UR36, UR6, UR14, UR36 ;  /* 0x0000000e062482a4 */ /* 0x000fe2000f8e0224 */
[----:B------:R-:W-:Y:S11]  /*6c50*/  @!P0 BRA `(.L_x_117) ;  /* 0x00000000007c8947 */ /* 0x000ff60003800000 */
[----:B------:R-:W2:Y:S01]  /*6c60*/  LDCU.64 UR8, c[0x4][0x80] ;  /* 0x01001000ff0877ac */ /* 0x000ea20008000a00 */
[----:B------:R-:W-:Y:S01]  /*6c70*/  MOV R2, 0x0 ;  /* 0x0000000000027802 */ /* 0x000fe20000000f00 */
[----:B------:R-:W-:Y:S02]  /*6c80*/  HFMA2 R12, -RZ, RZ, 0, 5.9604644775390625e-08 ;  /* 0x00000001ff0c7431 */ /* 0x000fe400000001ff */
[----:B------:R-:W-:Y:S01]  /*6c90*/  IMAD.MOV.U32 R8, RZ, RZ, 0x70 ;  /* 0x00000070ff087424 */ /* 0x000fe200078e00ff */
[----:B------:R3:W4:Y:S01]  /*6ca0*/  LDC.64 R14, c[0x4][R2] ;  /* 0x01000000020e7b82 */ /* 0x0007220000000a00 */
[----:B------:R-:W1:Y:S01]  /*6cb0*/  LDCU.64 UR6, c[0x4][0x88] ;  /* 0x01001100ff0677ac */ /* 0x000e620008000a00 */
[----:B------:R-:W-:Y:S01]  /*6cc0*/  IMAD.MOV.U32 R13, RZ, RZ, RZ ;  /* 0x000000ffff0d7224 */ /* 0x000fe200078e00ff */
[----:B------:R-:W1:Y:S01]  /*6cd0*/  LDCU.64 UR4, c[0x4][0x8] ;  /* 0x01000100ff0477ac */ /* 0x000e620008000a00 */
[----:B--2---:R-:W-:Y:S01]  /*6ce0*/  MOV R5, UR9 ;  /* 0x0000000900057c02 */ /* 0x004fe20008000f00 */
[----:B------:R-:W-:Y:S01]  /*6cf0*/  IMAD.U32 R4, RZ, RZ, UR8 ;  /* 0x00000008ff047e24 */ /* 0x000fe2000f8e00ff */
[----:B-1----:R-:W-:Y:S01]  /*6d00*/  MOV R7, UR7 ;  /* 0x0000000700077c02 */ /* 0x002fe20008000f00 */
[----:B------:R-:W-:Y:S01]  /*6d10*/  IMAD.U32 R6, RZ, RZ, UR6 ;  /* 0x00000006ff067e24 */ /* 0x000fe2000f8e00ff */
[----:B------:R-:W-:Y:S01]  /*6d20*/  MOV R11, UR5 ;  /* 0x00000005000b7c02 */ /* 0x000fe20008000f00 */
[----:B------:R-:W-:Y:S02]  /*6d30*/  IMAD.U32 R10, RZ, RZ, UR4 ;  /* 0x00000004ff0a7e24 */ /* 0x000fe4000f8e00ff */
[----:B------:R-:W-:Y:S07]  /*6d40*/  LEPC R20, `(.L_x_118) ;  /* 0x000000001014794e */ /* 0x000fee0000000000 */
[----:B---345:R-:W-:Y:S05]  /*6d50*/  CALL.ABS.NOINC R14 ;  /* 0x000000000e007343 */ /* 0x038fea0003c00000 */
.L_x_118:
[----:B------:R-:W1:Y:S01]  /*6d60*/  LDCU.64 UR8, c[0x4][0x80] ;  /* 0x01001000ff0877ac */ /* 0x000e620008000a00 */
[----:B------:R-:W2:Y:S01]  /*6d70*/  LDC.64 R2, c[0x4][R2] ;  /* 0x0100000002027b82 */ /* 0x000ea20000000a00 */
[----:B------:R-:W-:Y:S02]  /*6d80*/  HFMA2 R12, -RZ, RZ, 0, 5.9604644775390625e-08 ;  /* 0x00000001ff0c7431 */ /* 0x000fe400000001ff */
[----:B------:R-:W-:Y:S02]  /*6d90*/  IMAD.MOV.U32 R8, RZ, RZ, 0x70 ;  /* 0x00000070ff087424 */ /* 0x000fe400078e00ff */
[----:B------:R-:W-:Y:S01]  /*6da0*/  IMAD.MOV.U32 R13, RZ, RZ, RZ ;  /* 0x000000ffff0d7224 */ /* 0x000fe200078e00ff */
[----:B------:R-:W3:Y:S01]  /*6db0*/  LDCU.64 UR6, c[0x4][0x88] ;  /* 0x01001100ff0677ac */ /* 0x000ee20008000a00 */
[----:B------:R-:W4:Y:S01]  /*6dc0*/  LDCU.64 UR4, c[0x4][0x8] ;  /* 0x01000100ff0477ac */ /* 0x000f220008000a00 */
[----:B-1----:R-:W-:Y:S02]  /*6dd0*/  MOV R4, UR8 ;  /* 0x0000000800047c02 */ /* 0x002fe40008000f00 */
[----:B------:R-:W-:Y:S02]  /*6de0*/  MOV R5, UR9 ;  /* 0x0000000900057c02 */ /* 0x000fe40008000f00 */
[----:B---3--:R-:W-:Y:S01]  /*6df0*/  MOV R7, UR7 ;  /* 0x0000000700077c02 */ /* 0x008fe20008000f00 */
[----:B------:R-:W-:Y:S01]  /*6e00*/  IMAD.U32 R6, RZ, RZ, UR6 ;  /* 0x00000006ff067e24 */ /* 0x000fe2000f8e00ff */
[----:B----4-:R-:W-:Y:S01]  /*6e10*/  MOV R11, UR5 ;  /* 0x00000005000b7c02 */ /* 0x010fe20008000f00 */
[----:B------:R-:W-:Y:S02]  /*6e20*/  IMAD.U32 R10, RZ, RZ, UR4 ;  /* 0x00000004ff0a7e24 */ /* 0x000fe4000f8e00ff */
[----:B------:R-:W-:Y:S07]  /*6e30*/  LEPC R20, `(.L_x_117) ;  /* 0x000000001014794e */ /* 0x000fee0000000000 */
[----:B--2---:R-:W-:Y:S05]  /*6e40*/  CALL.ABS.NOINC R2 ;  /* 0x0000000002007343 */ /* 0x004fea0003c00000 */
.L_x_117:
[----:B------:R-:W-:Y:S05]  /*6e50*/  BSYNC.RECONVERGENT B6 ;  /* 0x0000000000067941 */ /* 0x000fea0003800200 */
.L_x_116:
[----:B------:R-:W-:Y:S02]  /*6e60*/  ISETP.NE.U32.AND P0, PT, RZ, UR56, PT ;  /* 0x00000038ff007c0c */ /* 0x000fe4000bf05070 */
[C---:B------:R-:W-:Y:S02]  /*6e70*/  ISETP.NE.U32.AND P1, PT, R82.reuse, RZ, PT ;  /* 0x000000ff5200720c */ /* 0x040fe40003f25070 */
[----:B------:R-:W-:Y:S02]  /*6e80*/  ISETP.NE.U32.AND P4, PT, R82, RZ, PT ;  /* 0x000000ff5200720c */ /* 0x000fe40003f85070 */
[----:B------:R-:W-:Y:S02]  /*6e90*/  ISETP.NE.AND.EX P0, PT, RZ, UR57, PT, P0 ;  /* 0x00000039ff007c0c */ /* 0x000fe4000bf05300 */
[C---:B------:R-:W-:Y:S02]  /*6ea0*/  ISETP.NE.AND.EX P1, PT, R83.reuse, RZ, PT, P1 ;  /* 0x000000ff5300720c */ /* 0x040fe40003f25310 */
[----:B------:R-:W-:Y:S02]  /*6eb0*/  ISETP.NE.AND.EX P4, PT, R83, RZ, P0, P4 ;  /* 0x000000ff5300720c */ /* 0x000fe40000785340 */
[----:B------:R-:W-:Y:S02]  /*6ec0*/  ISETP.NE.U32.AND P5, PT, R78, RZ, PT ;  /* 0x000000ff4e00720c */ /* 0x000fe40003fa5070 */
[----:B------:R-:W-:Y:S02]  /*6ed0*/  ISETP.NE.U32.AND P3, PT, RZ, UR56, PT ;  /* 0x00000038ff007c0c */ /* 0x000fe4000bf65070 */
[----:B------:R-:W-:Y:S02]  /*6ee0*/  PLOP3.LUT P2, PT, PT, PT, PT, 0x8, 0x80 ;  /* 0x000000000080781c */ /* 0x000fe40003f4e170 */
[----:B------:R-:W-:Y:S02]  /*6ef0*/  ISETP.NE.AND.EX P5, PT, R79, RZ, PT, P5 ;  /* 0x000000ff4f00720c */ /* 0x000fe40003fa5350 */
[----:B------:R-:W-:Y:S03]  /*6f00*/  ISETP.NE.AND.EX P3, PT, RZ, UR57, PT, P3 ;  /* 0x00000039ff007c0c */ /* 0x000fe6000bf65330 */
[----:B------:R-:W-:Y:S01]  /*6f10*/  @!P4 PLOP3.LUT P2, PT, P1, PT, PT, 0x80, 0x8 ;  /* 0x000000000008c81c */ /* 0x000fe20000f4f070 */
[----:B------:R-:W-:Y:S01]  /*6f20*/  @!UPT UIADD3 URZ, UPT, UPT, URZ, URZ, URZ ;  /* 0x000000fffffff290 */ /* 0x000fe2000fffe0ff */
[----:B------:R-:W-:Y:S11]  /*6f30*/  @!P1 BRA `(.L_x_119) ;  /* 0x0000000000309947 */ /* 0x000ff60003800000 */
[----:B------:R-:W-:Y:S01]  /*6f40*/  ISETP.NE.U32.AND P0, PT, R80, RZ, PT ;  /* 0x000000ff5000720c */ /* 0x000fe20003f05070 */
[----:B------:R-:W2:Y:S01]  /*6f50*/  LDCU.64 UR4, c[0x0][0x358] ;  /* 0x00006b00ff0477ac */ /* 0x000ea20008000a00 */
[----:B------:R-:W-:Y:S02]  /*6f60*/  IMAD.MOV.U32 R84, RZ, RZ, 0x1 ;  /* 0x00000001ff547424 */ /* 0x000fe400078e00ff */
[----:B------:R-:W-:Y:S11]  /*6f70*/  ISETP.NE.AND.EX P0, PT, R81, RZ, PT, P0 ;  /* 0x000000ff5100720c */ /* 0x000ff60003f05300 */
[----:B------:R-:W-:Y:S02]  /*6f80*/  @!UPT UIADD3 URZ, UPT, UPT, URZ, URZ, URZ ;  /* 0x000000fffffff290 */ /* 0x000fe4000fffe0ff */
[----:B------:R-:W3:Y:S01]  /*6f90*/  @P0 LDC.64 R2, c[0x0][0xc88] ;  /* 0x00032200ff020b82 */ /* 0x000ee20000000a00 */
[----:B-1----:R-:W-:Y:S04]  /*6fa0*/  @P0 IMAD R0, R82, UR44, RZ ;  /* 0x0000002c52000c24 */ /* 0x002fe8000f8e02ff */
[----:B---3--:R-:W-:Y:S04]  /*6fb0*/  @P0 IMAD.WIDE R2, R0, 0x4, R2 ;  /* 0x0000000400020825 */ /* 0x008fe800078e0202 */
[----:B------:R-:W-:Y:S01]  /*6fc0*/  HFMA2 R0, -RZ, RZ, 0, 5.9604644775390625e-08 ;  /* 0x00000001ff007431 */ /* 0x000fe200000001ff */
[----:B--2--5:R2:W5:Y:S04]  /*6fd0*/  @P0 LDG.E R41, desc[UR4][R2.64] ;  /* 0x0000000402290981 */ /* 0x024568000c1e1900 */
[----:B------:R-:W-:Y:S01]  /*6fe0*/  @!P0 PRMT R84, R0, 0x7610, R84 ;  /* 0x0000761000548816 */ /* 0x000fe20000000054 */
[----:B--2---:R-:W3:Y:S06]  /*6ff0*/  @!P0 LDC R41, c[0x0][0xc80] ;  /* 0x00032000ff298b82 */ /* 0x004eec0000000800 */
.L_x_119:
[----:B------:R-:W-:Y:S05]  /*7000*/  @!P5 BRA `(.L_x_120) ;  /* 0x000000000024d947 */ /* 0x000fea0003800000 */
[----:B------:R-:W-:Y:S01]  /*7010*/  ISETP.NE.U32.AND P0, PT, R76, RZ, PT ;  /* 0x000000ff4c00720c */ /* 0x000fe20003f05070 */
[----:B------:R-:W2:Y:S03]  /*7020*/  LDCU.64 UR4, c[0x0][0x358] ;  /* 0x00006b00ff0477ac */ /* 0x000ea60008000a00 */
[----:B------:R-:W-:Y:S11]  /*7030*/  ISETP.NE.AND.EX P0, PT, R77, RZ, PT, P0 ;  /* 0x000000ff4d00720c */ /* 0x000ff60003f05300 */
[----:B------:R-:W-:Y:S02]  /*7040*/  @!UPT UIADD3 URZ, UPT, UPT, URZ, URZ, URZ ;  /* 0x000000fffffff290 */ /* 0x000fe4000fffe0ff */
[----:B------:R-:W4:Y:S01]  /*7050*/  @P0 LDC.64 R2, c[0x0][0xca8] ;  /* 0x00032a00ff020b82 */ /* 0x000f220000000a00 */
[----:B-1----:R-:W-:Y:S04]  /*7060*/  @P0 IMAD R0, R78, UR44, RZ ;  /* 0x0000002c4e000c24 */ /* 0x002fe8000f8e02ff */
[----:B----4-:R-:W-:Y:S05]  /*7070*/  @P0 IMAD.WIDE R2, R0, 0x4, R2 ;  /* 0x0000000400020825 */ /* 0x010fea00078e0202 */
[----:B--2--5:R2:W5:Y:S02]  /*7080*/  @P0 LDG.E R38, desc[UR4][R2.64] ;  /* 0x0000000402260981 */ /* 0x024564000c1e1900 */
[----:B--2---:R-:W4:Y:S02]  /*7090*/  @!P0 LDC R38, c[0x0][0xca0] ;  /* 0x00032800ff268b82 */ /* 0x004f240000000800 */
.L_x_120:
[----:B---3-5:R-:W-:Y:S01]  /*70a0*/  FSETP.NEU.AND P0, PT, R41, RZ, PT ;  /* 0x000000ff2900720b */ /* 0x028fe20003f0d000 */
[----:B------:R-:W-:Y:S01]  /*70b0*/  BSSY B1, `(.L_x_121) ;  /* 0x0000038000017945 */ /* 0x000fe20003800000 */
[----:B------:R-:W-:Y:S01]  /*70c0*/  SEL R5, RZ, 0xffffffff, P3 ;  /* 0xffffffffff057807 */ /* 0x000fe20001800000 */
[----:B------:R-:W-:Y:S01]  /*70d0*/  IMAD.MOV.U32 R46, RZ, RZ, 0x1 ;  /* 0x00000001ff2e7424 */ /* 0x000fe200078e00ff */
[----:B------:R-:W-:Y:S01]  /*70e0*/  @!P4 LOP3.LUT P3, RZ, R84, 0xff, RZ, 0xc0, !PT ;  /* 0x000000ff54ffc812 */ /* 0x000fe2000786c0ff */
[C---:B------:R-:W-:Y:S01]  /*70f0*/  IMAD R39, R36.reuse, 0x80, R37 ;  /* 0x0000008024277824 */ /* 0x040fe200078e0225 */
[----:B-1----:R-:W-:Y:S01]  /*7100*/  @!P4 SEL R0, RZ, 0xffffffff, P0 ;  /* 0xffffffffff00c807 */ /* 0x002fe20000000000 */
[----:B------:R-:W-:Y:S01]  /*7110*/  IMAD R90, R97, -0x10, R95 ;  /* 0xfffffff0615a7824 */ /* 0x000fe200078e025f */
[----:B------:R-:W-:Y:S01]  /*7120*/  LOP3.LUT R93, R93, 0x1, RZ, 0x3c, !PT ;  /* 0x000000015d5d7812 */ /* 0x000fe200078e3cff */
[----:B------:R-:W-:Y:S01]  /*7130*/  IMAD.MOV.U32 R47, RZ, RZ, RZ ;  /* 0x000000ffff2f7224 */ /* 0x000fe200078e00ff */
[C---:B------:R-:W-:Y:S02]  /*7140*/  @P2 SEL R0, R5.reuse, R0, !P3 ;  /* 0x0000000005002207 */ /* 0x040fe40005800000 */
[----:B------:R-:W-:Y:S02]  /*7150*/  CS2R R74, SRZ ;  /* 0x00000000004a7805 */ /* 0x000fe4000001ff00 */
[----:B------:R-:W-:Y:S02]  /*7160*/  LEA R100, R36, UR43, 0x3 ;  /* 0x0000002b24647c11 */ /* 0x000fe4000f8e18ff */
[----:B------:R-:W-:Y:S02]  /*7170*/  CS2R R72, SRZ ;  /* 0x0000000000487805 */ /* 0x000fe4000001ff00 */
[----:B------:R-:W-:Y:S02]  /*7180*/  @!P4 LOP3.LUT R0, R0, 0x1, RZ, 0xc0, !PT ;  /* 0x000000010000c812 */ /* 0x000fe400078ec0ff */
[----:B------:R-:W-:Y:S02]  /*7190*/  CS2R R66, SRZ ;  /* 0x0000000000427805 */ /* 0x000fe4000001ff00 */
[----:B------:R-:W-:Y:S02]  /*71a0*/  SHF.L.U32 R3, R92, 0x1f, RZ ;  /* 0x0000001f5c037819 */ /* 0x000fe400000006ff */
[----:B------:R-:W-:Y:S02]  /*71b0*/  CS2R R64, SRZ ;  /* 0x0000000000407805 */ /* 0x000fe4000001ff00 */
[----:B------:R-:W-:Y:S02]  /*71c0*/  ISETP.NE.U32.OR P5, PT, R0, 0x1, P4 ;  /* 0x000000010000780c */ /* 0x000fe400027a5470 */
[----:B------:R-:W-:Y:S02]  /*71d0*/  CS2R R58, SRZ ;  /* 0x00000000003a7805 */ /* 0x000fe4000001ff00 */
[----:B------:R-:W-:Y:S02]  /*71e0*/  LOP3.LUT P4, R88, R84, 0xff, RZ, 0xc0, !PT ;  /* 0x000000ff54587812 */ /* 0x000fe4000788c0ff */
[----:B------:R-:W-:Y:S02]  /*71f0*/  CS2R R56, SRZ ;  /* 0x0000000000387805 */ /* 0x000fe4000001ff00 */
[----:B------:R-:W-:Y:S02]  /*7200*/  SEL R0, RZ, 0xffffffff, P0 ;  /* 0xffffffffff007807 */ /* 0x000fe40000000000 */
[----:B------:R-:W-:Y:S02]  /*7210*/  CS2R R50, SRZ ;  /* 0x0000000000327805 */ /* 0x000fe4000001ff00 */
[----:B------:R-:W-:Y:S02]  /*7220*/  P2R R99, PR, RZ, 0x20 ;  /* 0x00000020ff637803 */ /* 0x000fe40000000000 */
[----:B------:R-:W-:Y:S02]  /*7230*/  CS2R R48, SRZ ;  /* 0x0000000000307805 */ /* 0x000fe4000001ff00 */
[----:B------:R-:W-:Y:S04]  /*7240*/  @P1 SEL R0, R5, R0, !P4 ;  /* 0x0000000005001207 */ /* 0x000fe80006000000 */
[----:B------:R-:W-:Y:S02]  /*7250*/  LOP3.LUT R0, R0, 0x1, RZ, 0xc0, !PT ;  /* 0x0000000100007812 */ /* 0x000fe400078ec0ff */
[----:B------:R-:W-:Y:S02]  /*7260*/  @P5 SHF.L.U32 R2, R93, 0x1f, RZ ;  /* 0x0000001f5d025819 */ /* 0x000fe400000006ff */
[----:B------:R-:W-:Y:S02]  /*7270*/  ISETP.NE.U32.AND P0, PT, R0, 0x1, PT ;  /* 0x000000010000780c */ /* 0x000fe40003f05070 */
[----:B------:R-:W1:Y:S02]  /*7280*/  @P5 SYNCS.PHASECHK.TRANS64.TRYWAIT P3, [UR43+0xe0], R2 ;  /* 0x0000e002ff0055a7 */ /* 0x000e64000806112b */
[----:B------:R-:W-:Y:S01]  /*7290*/  P2R R60, PR, RZ, 0x1 ;  /* 0x00000001ff3c7803 */ /* 0x000fe20000000000 */
[----:B------:R2:W3:Y:S01]  /*72a0*/  SYNCS.PHASECHK.TRANS64.TRYWAIT P2, [R100+URZ+0x150], R3 ;  /* 0x00015003640075a7 */ /* 0x0004e200080411ff */
[----:B-1----:R-:W-:Y:S01]  /*72b0*/  @P5 SEL R46, RZ, 0x1, !P3 ;  /* 0x00000001ff2e5807 */ /* 0x002fe20005800000 */
[----:B--2---:R-:W-:Y:S06]  /*72c0*/  @!P5 BRA `(.L_x_122) ;  /* 0x000000000058d947 */ /* 0x004fec0003800000 */
[----:B------:R-:W-:Y:S01]  /*72d0*/  IMAD.MOV.U32 R75, RZ, RZ, RZ ;  /* 0x000000ffff4b7224 */ /* 0x000fe200078e00ff */
[----:B------:R-:W-:Y:S01]  /*72e0*/  ISETP.NE.AND P0, PT, R46, RZ, PT ;  /* 0x000000ff2e00720c */ /* 0x000fe20003f05270 */
[----:B------:R-:W-:Y:S01]  /*72f0*/  BSSY B0, `(.L_x_123) ;  /* 0x000000c000007945 */ /* 0x000fe20003800000 */
[----:B------:R-:W-:Y:S02]  /*7300*/  CS2R R50, SRZ ;  /* 0x0000000000327805 */ /* 0x000fe4000001ff00 */
[----:B------:R-:W-:Y:S02]  /*7310*/  CS2R R48, SRZ ;  /* 0x0000000000307805 */ /* 0x000fe4000001ff00 */
[----:B------:R-:W-:Y:S02]  /*7320*/  CS2R R58, SRZ ;  /* 0x00000000003a7805 */ /* 0x000fe4000001ff00 */
[----:B------:R-:W-:Y:S02]  /*7330*/  CS2R R56, SRZ ;  /* 0x0000000000387805 */ /* 0x000fe4000001ff00 */
[----:B------:R-:W-:Y:S02]  /*7340*/  CS2R R66, SRZ ;  /* 0x0000000000427805 */ /* 0x000fe4000001ff00 */
[----:B------:R-:W-:Y:S02]  /*7350*/  CS2R R64, SRZ ;  /* 0x0000000000407805 */ /* 0x000fe4000001ff00 */
[----:B------:R-:W-:Y:S01]  /*7360*/  CS2R R72, SRZ ;  /* 0x0000000000487805 */ /* 0x000fe2000001ff00 */
[----:B------:R-:W-:Y:S06]  /*7370*/  @P0 BRA `(.L_x_124) ;  /* 0x00000000000c0947 */ /* 0x000fec0003800000 */
[----:B------:R-:W-:Y:S04]  /*7380*/  SHF.L.U32 R5, R93, 0x1f, RZ ;  /* 0x0000001f5d057819 */ /* 0x000fe800000006ff */
[----:B------:R-:W1:Y:S02]  /*7390*/  SYNCS.PHASECHK.TRANS64.TRYWAIT P0, [UR43+0xe0], R5 ;  /* 0x0000e005ff0075a7 */ /* 0x000e64000800112b */
[----:B-1----:R-:W-:Y:S05]  /*73a0*/  @!P0 BRA `(.L_x_125) ;  /* 0x00000040008c8947 */ /* 0x002fea0003800000 */
.L_x_124:
[----:B------:R-:W-:Y:S05]  /*73b0*/  BSYNC B0 ;  /* 0x0000000000007941 */ /* 0x000fea0003800000 */
.L_x_123:
[----:B------:R-:W-:Y:S01]  /*73c0*/  ISETP.NE.AND P0, PT, R60, RZ, PT ;  /* 0x000000ff3c00720c */ /* 0x000fe20003f05270 */
[----:B------:R-:W-:Y:S11]  /*73d0*/  HFMA2 R47, -RZ, RZ, 0, 5.9604644775390625e-08 ;  /* 0x00000001ff2f7431 */ /* 0x000ff600000001ff */
[----:B------:R-:W-:Y:S01]  /*73e0*/  @!UPT UIADD3 URZ, UPT, UPT, URZ, URZ, URZ ;  /* 0x000000fffffff290 */ /* 0x000fe2000fffe0ff */
[----:B------:R2:W1:Y:S04]  /*73f0*/  @P0 LDS.128 R48, [R96] ;  /* 0x0000000060300984 */ /* 0x0004680000000c00 */
[----:B------:R2:W1:Y:S04]  /*7400*/  @P0 LDS.128 R56, [R95+0x10] ;  /* 0x000010005f380984 */ /* 0x0004680000000c00 */
[----:B------:R2:W1:Y:S04]  /*7410*/  @P0 LDS.128 R64, [R94+0x20] ;  /* 0x000020005e400984 */ /* 0x0004680000000c00 */
[----:B------:R2:W1:Y:S02]  /*7420*/  @P0 LDS.128 R72, [R90+0x30] ;  /* 0x000030005a480984 */ /* 0x0004640000000c00 */
.L_x_122:
[----:B------:R-:W-:Y:S05]  /*7430*/  BSYNC B1 ;  /* 0x0000000000017941 */ /* 0x000fea0003800000 */
.L_x_121:
[----:B-1----:R-:W-:Y:S04]  /*7440*/  SHF.R.U32.HI R0, RZ, 0x15, R39 ;  /* 0x00000015ff007819 */ /* 0x002fe80000011627 */
[----:B------:R-:W-:Y:S01]  /*7450*/  LOP3.LUT P0, RZ, R0, 0x3, R85, 0x48, !PT ;  /* 0x0000000300ff7812 */ /* 0x000fe20007804855 */
[----:B------:R-:W-:Y:S01]  /*7460*/  @!UPT UIADD3 URZ, UPT, UPT, URZ, URZ, URZ ;  /* 0x000000fffffff290 */ /* 0x000fe2000fffe0ff */
[----:B---3--:R-:W-:Y:S11]  /*7470*/  @P2 BRA `(.L_x_126) ;  /* 0x0000000000082947 */ /* 0x008ff60003800000 */
[----:B------:R-:W1:Y:S02]  /*7480*/  SYNCS.PHASECHK.TRANS64.TRYWAIT P1, [R100+URZ+0x150], R3 ;  /* 0x00015003640075a7 */ /* 0x000e6400080211ff */
[----:B-1----:R-:W-:Y:S05]  /*7490*/  @!P1 BRA `(.L_x_127) ;  /* 0x0000004000689947 */ /* 0x002fea0003800000 */
.L_x_126:
[----:B------:R-:W-:Y:S05]  /*74a0*/  @!P0 BRA `(.L_x_128) ;  /* 0x0000000000408947 */ /* 0x000fea0003800000 */
[----:B------:R-:W3:Y:S01]  /*74b0*/  LDCU.64 UR8, c[0x4][0x70] ;  /* 0x01000e00ff0877ac */ /* 0x000ee20008000a00 */
[----:B-1----:R-:W-:Y:S01]  /*74c0*/  MOV R3, 0x0 ;  /* 0x0000000000037802 */ /* 0x002fe20000000f00 */
[----:B------:R-:W-:Y:S02]  /*74d0*/  HFMA2 R12, -RZ, RZ, 0, 5.9604644775390625e-08 ;  /* 0x00000001ff0c7431 */ /* 0x000fe400000001ff */
[----:B------:R-:W-:Y:S02]  /*74e0*/  IMAD.MOV.U32 R8, RZ, RZ, 0x192 ;  /* 0x00000192ff087424 */ /* 0x000fe400078e00ff */
[----:B------:R-:W-:Y:S01]  /*74f0*/  IMAD.MOV.U32 R13, RZ, RZ, RZ ;  /* 0x000000ffff0d7224 */ /* 0x000fe200078e00ff */
[----:B------:R-:W1:Y:S01]  /*7500*/  LDCU.64 UR6, c[0x4][0x78] ;  /* 0x01000f00ff0677ac */ /* 0x000e620008000a00 */
[----:B------:R-:W2:Y:S01]  /*7510*/  LDC.64 R2, c[0x4][R3] ;  /* 0x0100000003027b82 */ /* 0x000ea20000000a00 */
[----:B------:R-:W5:Y:S01]  /*7520*/  LDCU.64 UR4, c[0x4][0x10] ;  /* 0x01000200ff0477ac */ /* 0x000f620008000a00 */
[----:B---3--:R-:W-:Y:S01]  /*7530*/  MOV R5, UR9 ;  /* 0x0000000900057c02 */ /* 0x008fe20008000f00 */
[----:B------:R-:W-:Y:S01]  /*7540*/  IMAD.U32 R4, RZ, RZ, UR8 ;  /* 0x00000008ff047e24 */ /* 0x000fe2000f8e00ff */
[----:B-1----:R-:W-:Y:S01]  /*7550*/  MOV R7, UR7 ;  /* 0x0000000700077c02 */ /* 0x002fe20008000f00 */
[----:B------:R-:W-:Y:S01]  /*7560*/  IMAD.U32 R6, RZ, RZ, UR6 ;  /* 0x00000006ff067e24 */ /* 0x000fe2000f8e00ff */
[----:B-----5:R-:W-:Y:S01]  /*7570*/  MOV R11, UR5 ;  /* 0x00000005000b7c02 */ /* 0x020fe20008000f00 */
[----:B------:R-:W-:Y:S02]  /*7580*/  IMAD.U32 R10, RZ, RZ, UR4 ;  /* 0x00000004ff0a7e24 */ /* 0x000fe4000f8e00ff */
[----:B------:R-:W-:Y:S07]  /*7590*/  LEPC R20, `(.L_x_128) ;  /* 0x000000001014794e */ /* 0x000fee0000000000 */
[----:B--2-4-:R-:W-:Y:S05]  /*75a0*/  CALL.ABS.NOINC R2 ;  /* 0x0000000002007343 */ /* 0x014fea0003c00000 */
.L_x_128:
[C---:B------:R-:W-:Y:S01]  /*75b0*/  SHF.L.U32 R40, R48.reuse, 0x10, RZ ;  /* 0x0000001030287819 */ /* 0x040fe200000006ff */
[----:B------:R-:W-:Y:S05]  /*75c0*/  WARPSYNC.ALL ;  /* 0x0000000000007948 */ /* 0x000fea0003800000 */
[----:B------:R-:W-:Y:S01]  /*75d0*/  R2UR UR4, R39 ;  /* 0x00000000270472ca */ /* 0x000fe200000e0000 */
[----:B------:R-:W-:Y:S01]  /*75e0*/  BSSY.RECONVERGENT B0, `(.L_x_129) ;  /* 0x0000088000007945 */ /* 0x000fe20003800200 */
[----:B------:R-:W-:Y:S02]  /*75f0*/  LOP3.LUT R43, R48, 0xffff0000, RZ, 0xc0, !PT ;  /* 0xffff0000302b7812 */ /* 0x000fe400078ec0ff */
[----:B------:R-:W-:Y:S02]  /*7600*/  SHF.L.U32 R42, R49, 0x10, RZ ;  /* 0x00000010312a7819 */ /* 0x000fe400000006ff */
[----:B------:R-:W-:Y:S02]  /*7610*/  SHF.L.U32 R45, R51, 0x10, RZ ;  /* 0x00000010332d7819 */ /* 0x000fe400000006ff */
[----:B------:R-:W-:Y:S02]  /*7620*/  LOP3.LUT R44, R75, 0xffff0000, RZ, 0xc0, !PT ;  /* 0xffff00004b2c7812 */ /* 0x000fe400078ec0ff */
[----:B------:R-:W-:Y:S03]  /*7630*/  ISETP.NE.AND P0, PT, R98, RZ, PT ;  /* 0x000000ff6200720c */ /* 0x000fe60003f05270 */
[----:B------:R-:W4:Y:S02]  /*7640*/  LDTM.x32 R4, tmem[UR4] ;  /* 0x00000004000479ee */ /* 0x000f2400082c0000 */
[C---:B----4-:R-:W-:Y:S01]  /*7650*/  FMUL R0, R38.reuse, R4 ;  /* 0x0000000426007220 */ /* 0x050fe20000400000 */
[C---:B------:R-:W-:Y:S01]  /*7660*/  FMUL R2, R38.reuse, R5 ;  /* 0x0000000526027220 */ /* 0x040fe20000400000 */
[C---:B-1----:R-:W-:Y:S01]  /*7670*/  FMUL R3, R38.reuse, R6 ;  /* 0x0000000626037220 */ /* 0x042fe20000400000 */
[----:B------:R-:W-:Y:S01]  /*7680*/  FMUL R7, R38, R7 ;  /* 0x0000000726077220 */ /* 0x000fe20000400000 */
[----:B------:R-:W-:Y:S01]  /*7690*/  FFMA R0, R41, R40, R0 ;  /* 0x0000002829007223 */ /* 0x000fe20000000000 */
[----:B------:R-:W-:Y:S01]  /*76a0*/  LOP3.LUT R40, R49, 0xffff0000, RZ, 0xc0, !PT ;  /* 0xffff000031287812 */ /* 0x000fe200078ec0ff */
[C---:B------:R-:W-:Y:S01]  /*76b0*/  FFMA R2, R41.reuse, R43, R2 ;  /* 0x0000002b29027223 */ /* 0x040fe20000000002 */
[C---:B------:R-:W-:Y:S01]  /*76c0*/  SHF.L.U32 R43, R50.reuse, 0x10, RZ ;  /* 0x00000010322b7819 */ /* 0x040fe200000006ff */
[C---:B------:R-:W-:Y:S01]  /*76d0*/  FFMA R3, R41.reuse, R42, R3 ;  /* 0x0000002a29037223 */ /* 0x040fe20000000003 */
[----:B------:R-:W-:Y:S01]  /*76e0*/  LOP3.LUT R42, R50, 0xffff0000, RZ, 0xc0, !PT ;  /* 0xffff0000322a7812 */ /* 0x000fe200078ec0ff */
[----:B------:R-:W-:Y:S01]  /*76f0*/  FMUL R4, R38, R8 ;  /* 0x0000000826047220 */ /* 0x000fe20000400000 */
[----:B------:R-:W-:Y:S01]  /*7700*/  F2FP.BF16.F32.PACK_AB R52, R2, R0 ;  /* 0x000000000234723e */ /* 0x000fe200000010ff */
[----:B------:R-:W-:Y:S01]  /*7710*/  FFMA R7, R41, R40, R7 ;  /* 0x0000002829077223 */ /* 0x000fe20000000007 */
[----:B------:R-:W-:Y:S01]  /*7720*/  LOP3.LUT R40, R51, 0xffff0000, RZ, 0xc0, !PT ;  /* 0xffff000033287812 */ /* 0x000fe200078ec0ff */
[C---:B------:R-:W-:Y:S01]  /*7730*/  FMUL R5, R38.reuse, R9 ;  /* 0x0000000926057220 */ /* 0x040fe20000400000 */
[C---:B------:R-:W-:Y:S01]  /*7740*/  FMUL R6, R38.reuse, R10 ;  /* 0x0000000a26067220 */ /* 0x040fe20000400000 */
[----:B------:R-:W-:Y:S01]  /*7750*/  FMUL R11, R38, R11 ;  /* 0x0000000b260b7220 */ /* 0x000fe20000400000 */
[----:B------:R-:W-:Y:S01]  /*7760*/  F2FP.BF16.F32.PACK_AB R53, R7, R3 ;  /* 0x000000030735723e */ /* 0x000fe200000010ff */
[C---:B------:R-:W-:Y:S01]  /*7770*/  FFMA R4, R41.reuse, R43, R4 ;  /* 0x0000002b29047223 */ /* 0x040fe20000000004 */
[C---:B------:R-:W-:Y:S01]  /*7780*/  SHF.L.U32 R43, R56.reuse, 0x10, RZ ;  /* 0x00000010382b7819 */ /* 0x040fe200000006ff */
[----:B------:R-:W-:Y:S01]  /*7790*/  FFMA R5, R41, R42, R5 ;  /* 0x0000002a29057223 */ /* 0x000fe20000000005 */
[----:B------:R-:W-:Y:S01]  /*77a0*/  LOP3.LUT R42, R57, 0xffff0000, RZ, 0xc0, !PT ;  /* 0xffff0000392a7812 */ /* 0x000fe200078ec0ff */
[----:B------:R-:W-:Y:S01]  /*77b0*/  FFMA R6, R41, R45, R6 ;  /* 0x0000002d29067223 */ /* 0x000fe20000000006 */
[----:B------:R-:W-:Y:S01]  /*77c0*/  SHF.L.U32 R45, R57, 0x10, RZ ;  /* 0x00000010392d7819 */ /* 0x000fe200000006ff */
[----:B------:R-:W-:Y:S01]  /*77d0*/  FFMA R11, R41, R40, R11 ;  /* 0x00000028290b7223 */ /* 0x000fe2000000000b */
[----:B------:R-:W-:Y:S01]  /*77e0*/  LOP3.LUT R40, R56, 0xffff0000, RZ, 0xc0, !PT ;  /* 0xffff000038287812 */ /* 0x000fe200078ec0ff */
[C---:B------:R-:W-:Y:S01]  /*77f0*/  FMUL R8, R38.reuse, R12 ;  /* 0x0000000c26087220 */ /* 0x040fe20000400000 */
[----:B------:R-:W-:Y:S01]  /*7800*/  F2FP.BF16.F32.PACK_AB R54, R5, R4 ;  /* 0x000000040536723e */ /* 0x000fe200000010ff */
[C---:B------:R-:W-:Y:S01]  /*7810*/  FMUL R9, R38.reuse, R13 ;  /* 0x0000000d26097220 */ /* 0x040fe20000400000 */
[----:B------:R-:W-:Y:S01]  /*7820*/  F2FP.BF16.F32.PACK_AB R55, R11, R6 ;  /* 0x000000060b37723e */ /* 0x000fe200000010ff */
[C---:B------:R-:W-:Y:S01]  /*7830*/  FMUL R10, R38.reuse, R14 ;  /* 0x0000000e260a7220 */ /* 0x040fe20000400000 */
[----:B------:R-:W-:Y:S01]  /*7840*/  FMUL R15, R38, R15 ;  /* 0x0000000f260f7220 */ /* 0x000fe20000400000 */
[----:B------:R-:W-:Y:S01]  /*7850*/  FFMA R8, R41, R43, R8 ;  /* 0x0000002b29087223 */ /* 0x000fe20000000008 */
[----:B------:R-:W-:Y:S01]  /*7860*/  SHF.L.U32 R43, R59, 0x10, RZ ;  /* 0x000000103b2b7819 */ /* 0x000fe200000006ff */
[C---:B------:R-:W-:Y:S01]  /*7870*/  FFMA R9, R41.reuse, R40, R9 ;  /* 0x0000002829097223 */ /* 0x040fe20000000009 */
[C---:B------:R-:W-:Y:S01]  /*7880*/  SHF.L.U32 R40, R58.reuse, 0x10, RZ ;  /* 0x000000103a287819 */ /* 0x040fe200000006ff */
        /* <DEDUP_REMOVED lines=8> */
[----:B------:R-:W-:Y:S01]  /*7910*/  FMUL R14, R38, R18 ;  /* 0x00000012260e7220 */ /* 0x000fe20000400000 */
[----:B------:R-:W-:Y:S01]  /*7920*/  FFMA R12, R41, R40, R12 ;  /* 0x00000028290c7223 */ /* 0x000fe2000000000c */
[----:B------:R-:W-:Y:S01]  /*7930*/  LOP3.LUT R40, R59, 0xffff0000, RZ, 0xc0, !PT ;  /* 0xffff00003b287812 */ /* 0x000fe200078ec0ff */
[C---:B------:R-:W-:Y:S01]  /*7940*/  FFMA R13, R41.reuse, R42, R13 ;  /* 0x0000002a290d7223 */ /* 0x040fe2000000000d */
[----:B------:R-:W-:Y:S01]  /*7950*/  LOP3.LUT R42, R64, 0xffff0000, RZ, 0xc0, !PT ;  /* 0xffff0000402a7812 */ /* 0x000fe200078ec0ff */
[----:B------:R-:W-:Y:S01]  /*7960*/  FMUL R19, R38, R19 ;  /* 0x0000001326137220 */ /* 0x000fe20000400000 */
[----:B------:R-:W-:Y:S01]  /*7970*/  FFMA R14, R41, R43, R14 ;  /* 0x0000002b290e7223 */ /* 0x000fe2000000000e */
[----:B------:R-:W-:Y:S01]  /*7980*/  SHF.L.U32 R43, R64, 0x10, RZ ;  /* 0x00000010402b7819 */ /* 0x000fe200000006ff */
[----:B------:R1:W-:Y:S01]  /*7990*/  STS.128 [R96], R52 ;  /* 0x0000003460007388 */ /* 0x0003e20000000c00 */
[----:B------:R-:W-:Y:S01]  /*79a0*/  F2FP.BF16.F32.PACK_AB R70, R13, R12 ;  /* 0x0000000c0d46723e */ /* 0x000fe200000010ff */
[C---:B------:R-:W-:Y:S01]  /*79b0*/  FMUL R16, R38.reuse, R20 ;  /* 0x0000001426107220 */ /* 0x040fe20000400000 */
        /* <DEDUP_REMOVED lines=8> */
[C---:B------:R-:W-:Y:S01]  /*7a40*/  FFMA R17, R41.reuse, R42, R17 ;  /* 0x0000002a29117223 */ /* 0x040fe20000000011 */
[----:B------:R-:W-:Y:S01]  /*7a50*/  FFMA R18, R41, R45, R18 ;  /* 0x0000002d29127223 */ /* 0x000fe20000000012 */
[----:B------:R1:W-:Y:S01]  /*7a60*/  STS.128 [R95+0x10], R68 ;  /* 0x000010445f007388 */ /* 0x0003e20000000c00 */
[----:B------:R-:W-:Y:S01]  /*7a70*/  SHF.L.U32 R45, R67, 0x10, RZ ;  /* 0x00000010432d7819 */ /* 0x000fe200000006ff */
[----:B------:R-:W-:Y:S01]  /*7a80*/  FFMA R23, R41, R40, R23 ;  /* 0x0000002829177223 */ /* 0x000fe20000000017 */
[----:B------:R-:W-:Y:S01]  /*7a90*/  LOP3.LUT R40, R66, 0xffff0000, RZ, 0xc0, !PT ;  /* 0xffff000042287812 */ /* 0x000fe200078ec0ff */
[C---:B------:R-:W-:Y:S01]  /*7aa0*/  FMUL R20, R38.reuse, R24 ;  /* 0x0000001826147220 */ /* 0x040fe20000400000 */
[----:B------:R-:W-:Y:S01]  /*7ab0*/  LOP3.LUT R42, R67, 0xffff0000, RZ, 0xc0, !PT ;  /* 0xffff0000432a7812 */ /* 0x000fe200078ec0ff */
[C---:B------:R-:W-:Y:S01]  /*7ac0*/  FMUL R21, R38.reuse, R25 ;  /* 0x0000001926157220 */ /* 0x040fe20000400000 */
[----:B------:R-:W-:Y:S01]  /*7ad0*/  F2FP.BF16.F32.PACK_AB R104, R17, R16 ;  /* 0x000000101168723e */ /* 0x000fe200000010ff */
[C---:B------:R-:W-:Y:S01]  /*7ae0*/  FMUL R22, R38.reuse, R26 ;  /* 0x0000001a26167220 */ /* 0x040fe20000400000 */
[----:B------:R-:W-:Y:S01]  /*7af0*/  FMUL R27, R38, R27 ;  /* 0x0000001b261b7220 */ /* 0x000fe20000400000 */
[C---:B------:R-:W-:Y:S01]  /*7b00*/  FFMA R20, R41.reuse, R43, R20 ;  /* 0x0000002b29147223 */ /* 0x040fe20000000014 */
[C---:B------:R-:W-:Y:S01]  /*7b10*/  FFMA R21, R41.reuse, R40, R21 ;  /* 0x0000002829157223 */ /* 0x040fe20000000015 */
[C---:B------:R-:W-:Y:S01]  /*7b20*/  FFMA R22, R41.reuse, R45, R22 ;  /* 0x0000002d29167223 */ /* 0x040fe20000000016 */
[----:B------:R-:W-:Y:S01]  /*7b30*/  FFMA R27, R41, R42, R27 ;  /* 0x0000002a291b7223 */ /* 0x000fe2000000001b */
[----:B------:R-:W-:Y:S01]  /*7b40*/  SHF.L.U32 R40, R72, 0x10, RZ ;  /* 0x0000001048287819 */ /* 0x000fe200000006ff */
[----:B------:R-:W-:Y:S01]  /*7b50*/  FMUL R24, R38, R28 ;  /* 0x0000001c26187220 */ /* 0x000fe20000400000 */
[----:B------:R-:W-:Y:S01]  /*7b60*/  LOP3.LUT R42, R72, 0xffff0000, RZ, 0xc0, !PT ;  /* 0xffff0000482a7812 */ /* 0x000fe200078ec0ff */
[C---:B------:R-:W-:Y:S01]  /*7b70*/  FMUL R25, R38.reuse, R29 ;  /* 0x0000001d26197220 */ /* 0x040fe20000400000 */
[----:B------:R-:W-:Y:S01]  /*7b80*/  SHF.L.U32 R43, R73, 0x10, RZ ;  /* 0x00000010492b7819 */ /* 0x000fe200000006ff */
[C---:B------:R-:W-:Y:S01]  /*7b90*/  FMUL R26, R38.reuse, R30 ;  /* 0x0000001e261a7220 */ /* 0x040fe20000400000 */
[C---:B------:R-:W-:Y:S01]  /*7ba0*/  FFMA R24, R41.reuse, R40, R24 ;  /* 0x0000002829187223 */ /* 0x040fe20000000018 */
[----:B------:R-:W-:Y:S01]  /*7bb0*/  FFMA R25, R41, R42, R25 ;  /* 0x0000002a29197223 */ /* 0x000fe20000000019 */
[----:B------:R-:W-:Y:S01]  /*7bc0*/  LOP3.LUT R40, R73, 0xffff0000, RZ, 0xc0, !PT ;  /* 0xffff000049287812 */ /* 0x000fe200078ec0ff */
[----:B------:R-:W-:Y:S01]  /*7bd0*/  FFMA R26, R41, R43, R26 ;  /* 0x0000002b291a7223 */ /* 0x000fe2000000001a */
[----:B------:R-:W-:Y:S01]  /*7be0*/  FMUL R31, R38, R31 ;  /* 0x0000001f261f7220 */ /* 0x000fe20000400000 */
[----:B------:R-:W-:Y:S01]  /*7bf0*/  SHF.L.U32 R43, R74, 0x10, RZ ;  /* 0x000000104a2b7819 */ /* 0x000fe200000006ff */
[----:B------:R-:W-:Y:S01]  /*7c00*/  FMUL R28, R38, R32 ;  /* 0x00000020261c7220 */ /* 0x000fe20000400000 */
[----:B------:R-:W-:Y:S01]  /*7c10*/  LOP3.LUT R42, R74, 0xffff0000, RZ, 0xc0, !PT ;  /* 0xffff00004a2a7812 */ /* 0x000fe200078ec0ff */
[C---:B------:R-:W-:Y:S01]  /*7c20*/  FMUL R29, R38.reuse, R33 ;  /* 0x00000021261d7220 */ /* 0x040fe20000400000 */
[----:B------:R-:W-:Y:S01]  /*7c30*/  SHF.L.U32 R45, R75, 0x10, RZ ;  /* 0x000000104b2d7819 */ /* 0x000fe200000006ff */
[C---:B------:R-:W-:Y:S01]  /*7c40*/  FMUL R30, R38.reuse, R34 ;  /* 0x00000022261e7220 */ /* 0x040fe20000400000 */
[----:B------:R-:W-:Y:S01]  /*7c50*/  FFMA R31, R41, R40, R31 ;  /* 0x00000028291f7223 */ /* 0x000fe2000000001f */
[----:B------:R-:W-:Y:S01]  /*7c60*/  FMUL R35, R38, R35 ;  /* 0x0000002326237220 */ /* 0x000fe20000400000 */
[----:B------:R-:W-:Y:S01]  /*7c70*/  F2FP.BF16.F32.PACK_AB R105, R23, R18 ;  /* 0x000000121769723e */ /* 0x000fe200000010ff */
[----:B------:R-:W-:Y:S01]  /*7c80*/  FFMA R28, R41, R43, R28 ;  /* 0x0000002b291c7223 */ /* 0x000fe2000000001c */
[----:B------:R-:W-:Y:S01]  /*7c90*/  F2FP.BF16.F32.PACK_AB R106, R21, R20 ;  /* 0x00000014156a723e */ /* 0x000fe200000010ff */
[----:B------:R-:W-:Y:S01]  /*7ca0*/  FFMA R29, R41, R42, R29 ;  /* 0x0000002a291d7223 */ /* 0x000fe2000000001d */
[----:B------:R-:W-:Y:S01]  /*7cb0*/  F2FP.BF16.F32.PACK_AB R107, R27, R22 ;  /* 0x000000161b6b723e */ /* 0x000fe200000010ff */
[C---:B------:R-:W-:Y:S01]  /*7cc0*/  FFMA R30, R41.reuse, R45, R30 ;  /* 0x0000002d291e7223 */ /* 0x040fe2000000001e */
[----:B------:R-:W-:Y:S01]  /*7cd0*/  FFMA R35, R41, R44, R35 ;  /* 0x0000002c29237223 */ /* 0x000fe20000000023 */
[----:B------:R-:W-:Y:S02]  /*7ce0*/  F2FP.BF16.F32.PACK_AB R108, R25, R24 ;  /* 0x00000018196c723e */ /* 0x000fe400000010ff */
[----:B------:R1:W-:Y:S01]  /*7cf0*/  STS.128 [R94+0x20], R104 ;  /* 0x000020685e007388 */ /* 0x0003e20000000c00 */
[----:B------:R-:W-:Y:S02]  /*7d00*/  F2FP.BF16.F32.PACK_AB R109, R31, R26 ;  /* 0x0000001a1f6d723e */ /* 0x000fe400000010ff */
[----:B------:R-:W-:Y:S02]  /*7d10*/  F2FP.BF16.F32.PACK_AB R110, R29, R28 ;  /* 0x0000001c1d6e723e */ /* 0x000fe400000010ff */
[----:B------:R-:W-:Y:S05]  /*7d20*/  F2FP.BF16.F32.PACK_AB R111, R35, R30 ;  /* 0x0000001e236f723e */ /* 0x000fea00000010ff */
[----:B------:R1:W-:Y:S01]  /*7d30*/  STS.128 [R90+0x30], R108 ;  /* 0x0000306c5a007388 */ /* 0x0003e20000000c00 */
[----:B------:R-:W-:Y:S01]  /*7d40*/  @!PT LDS RZ, [RZ] ;  /* 0x00000000fffff984 */ /* 0x000fe20000000800 */
[----:B------:R-:W-:Y:S01]  /*7d50*/  @!PT LDS RZ, [RZ] ;  /* 0x00000000fffff984 */ /* 0x000fe20000000800 */
[----:B------:R-:W-:Y:S01]  /*7d60*/  @!PT LDS RZ, [RZ] ;  /* 0x00000000fffff984 */ /* 0x000fe20000000800 */
[----:B------:R-:W-:Y:S01]  /*7d70*/  @!PT LDS RZ, [RZ] ;  /* 0x00000000fffff984 */ /* 0x000fe20000000800 */
[----:B------:R3:W-:Y:S07]  /*7d80*/  MEMBAR.ALL.CTA ;  /* 0x0000000000007992 */ /* 0x0007ee0000008000 */
[----:B---3--:R-:W3:Y:S02]  /*7d90*/  FENCE.VIEW.ASYNC.S ;  /* 0x00000000000073c6 */ /* 0x008ee40000000000 */
[----:B---3--:R-:W-:Y:S06]  /*7da0*/  BAR.SYNC.DEFER_BLOCKING 0x1, 0x80 ;  /* 0x0042000000007b1d */ /* 0x008fec0000010000 */
[----:B------:R-:W-:Y:S05]  /*7db0*/  @P0 BRA `(.L_x_130) ;  /* 0x0000000000280947 */ /* 0x000fea0003800000 */
[----:B------:R-:W3:Y:S01]  /*7dc0*/  LDCU.64 UR6, c[0x0][0x348] ;  /* 0x00006900ff0677ac */ /* 0x000ee20008000a00 */
[----:B------:R-:W-:Y:S01]  /*7dd0*/  UIADD3 UR4, UPT, UPT, UR43, 0x200, URZ ;  /* 0x000002002b047890 */ /* 0x000fe2000fffe0ff */
[----:B------:R-:W-:Y:S05]  /*7de0*/  UMOV UR51, UR44 ;  /* 0x0000002c00337c82 */ /* 0x000fea0008000000 */
[----:B------:R-:W-:Y:S04]  /*7df0*/  MOV R87, UR4 ;  /* 0x0000000400577c02 */ /* 0x000fe80008000f00 */
[----:B------:R-:W-:Y:S01]  /*7e00*/  R2UR UR48, R87 ;  /* 0x00000000573072ca */ /* 0x000fe200000e0000 */
[----:B---3--:R-:W-:Y:S04]  /*7e10*/  UIADD3 UR4, UP0, UPT, UR6, 0xa80, URZ ;  /* 0x00000a8006047890 */ /* 0x008fe8000ff1e0ff */
[----:B------:R-:W-:Y:S09]  /*7e20*/  UIADD3.X UR5, UPT, UPT, URZ, UR7, URZ, UP0, !UPT ;  /* 0x00000007ff057290 */ /* 0x000ff200087fe4ff */
[----:B------:R3:W-:Y:S01]  /*7e30*/  UTMASTG.3D [UR48], [UR4] ;  /* 0x00000030040073b5 */ /* 0x0007e20008010000 */
[----:B------:R0:W-:Y:S01]  /*7e40*/  UTMACMDFLUSH ;  /* 0x00000000000079b7 */ /* 0x0001e20000000000 */
[----:B---3--:R-:W-:Y:S04]  /*7e50*/  DEPBAR.LE SB0, 0x1 ;  /* 0x000080400000791a */ /* 0x008fe80000000000 */
.L_x_130:
[----:B------:R-:W-:Y:S05]  /*7e60*/  BSYNC.RECONVERGENT B0 ;  /* 0x0000000000007941 */ /* 0x000fea0003800200 */
.L_x_129:
[----:B------:R-:W-:Y:S01]  /*7e70*/  BAR.SYNC.DEFER_BLOCKING 0x1, 0x80 ;  /* 0x0042000000007b1d */ /* 0x000fe20000010000 */
[----:B------:R-:W-:Y:S01]  /*7e80*/  ISETP.NE.AND P1, PT, R99, RZ, PT ;  /* 0x000000ff6300720c */ /* 0x000fe20003f25270 */
[----:B------:R-:W-:Y:S01]  /*7e90*/  UISETP.NE.AND UP0, UPT, UR47, URZ, UPT ;  /* 0x000000ff2f00728c */ /* 0x000fe2000bf05270 */
[----:B------:R-:W-:Y:S11]  /*7ea0*/  LEA R3, R47, UR43, 0x3 ;  /* 0x0000002b2f037c11 */ /* 0x000ff6000f8e18ff */
[----:B------:R-:W-:Y:S01]  /*7eb0*/  @P1 SHF.L.U32 R2, R93, 0x1f, RZ ;  /* 0x0000001f5d021819 */ /* 0x000fe200000006ff */
[----:B------:R-:W-:Y:S06]  /*7ec0*/  BRA.U !UP0, `(.L_x_131) ;  /* 0x0000000108247547 */ /* 0x000fec000b800000 */
[----:B------:R-:W-:Y:S01]  /*7ed0*/  IMAD.U32 R5, RZ, RZ, UR46 ;  /* 0x0000002eff057e24 */ /* 0x000fe2000f8e00ff */
[----:B------:R-:W-:Y:S01]  /*7ee0*/  MOV R0, UR58 ;  /* 0x0000003a00007c02 */ /* 0x000fe20008000f00 */
[----:B------:R-:W-:Y:S03]  /*7ef0*/  UIADD3 UR4, UPT, UPT, UR46, 0x1, URZ ;  /* 0x000000012e047890 */ /* 0x000fe6000fffe0ff */
[----:B------:R-:W-:Y:S01]  /*7f00*/  @P1 LEA R5, R5, UR43, 0x3 ;  /* 0x0000002b05051c11 */ /* 0x000fe2000f8e18ff */
[----:B------:R-:W-:Y:S04]  /*7f10*/  UISETP.NE.AND UP0, UPT, UR4, 0x4, UPT ;  /* 0x000000040400788c */ /* 0x000fe8000bf05270 */
[----:B------:R-:W-:Y:S01]  /*7f20*/  @P1 VIADD R5, R5, 0x100 ;  /* 0x0000010005051836 */ /* 0x000fe20000000000 */
[----:B------:R-:W-:Y:S04]  /*7f30*/  USEL UR46, UR4, URZ, UP0 ;  /* 0x000000ff042e7287 */ /* 0x000fe80008000000 */
[----:B------:R-:W-:Y:S04]  /*7f40*/  @P1 PRMT R0, R0, 0x654, R5 ;  /* 0x0000065400001816 */ /* 0x000fe80000000005 */
[----:B------:R3:W-:Y:S04]  /*7f50*/  @P1 SYNCS.ARRIVE.TRANS64.RED.A1T0 RZ, [R0+URZ], RZ ;  /* 0x000000ff00ff19a7 */ /* 0x0007e800081004ff */
.L_x_131:
[----:B------:R-:W4:Y:S01]  /*7f60*/  @P1 SYNCS.PHASECHK.TRANS64.TRYWAIT P0, [R3+URZ+0xe0], R2 ;  /* 0x0000e002030015a7 */ /* 0x000f2200080011ff */
[----:B------:R-:W-:Y:S01]  /*7f70*/  BSSY B1, `(.L_x_132) ;  /* 0x0000016000017945 */ /* 0x000fe20003800000 */
[----:B----4-:R-:W-:Y:S03]  /*7f80*/  @P1 SEL R46, RZ, 0x1, !P0 ;  /* 0x00000001ff2e1807 */ /* 0x010fe60004000000 */
[----:B------:R-:W-:Y:S05]  /*7f90*/  @!P1 BRA `(.L_x_133) ;  /* 0x00000000004c9947 */ /* 0x000fea0003800000 */
[----:B------:R-:W-:Y:S01]  /*7fa0*/  ISETP.NE.AND P0, PT, R46, RZ, PT ;  /* 0x000000ff2e00720c */ /* 0x000fe20003f05270 */
[----:B------:R-:W-:Y:S01]  /*7fb0*/  BSSY B0, `(.L_x_134) ;  /* 0x000000b000007945 */ /* 0x000fe20003800000 */
[----:B------:R-:W-:Y:S11]  /*7fc0*/  ISETP.NE.AND P1, PT, R60, RZ, PT ;  /* 0x000000ff3c00720c */ /* 0x000ff60003f25270 */
[----:B------:R-:W-:Y:S02]  /*7fd0*/  @!UPT UIADD3 URZ, UPT, UPT, URZ, URZ, URZ ;  /* 0x000000fffffff290 */ /* 0x000fe4000fffe0ff */
[C---:B------:R-:W-:Y:S01]  /*7fe0*/  @P1 IMAD R6, R47.reuse, 0x2000, R96 ;  /* 0x000020002f061824 */ /* 0x040fe200078e0260 */
[C---:B------:R-:W-:Y:S01]  /*7ff0*/  @P1 LEA R4, R47.reuse, R94, 0xd ;  /* 0x0000005e2f041211 */ /* 0x040fe200078e68ff */
[C---:B------:R-:W-:Y:S02]  /*8000*/  @P1 IMAD R5, R47.reuse, 0x2000, R95 ;  /* 0x000020002f051824 */ /* 0x040fe400078e025f */
[----:B------:R-:W-:Y:S01]  /*8010*/  @P1 IMAD R2, R47, 0x2000, R90 ;  /* 0x000020002f021824 */ /* 0x000fe200078e025a */
[----:B------:R-:W-:Y:S06]  /*8020*/  @P0 BRA `(.L_x_135) ;  /* 0x00000000000c0947 */ /* 0x000fec0003800000 */
[----:B---3--:R-:W-:Y:S04]  /*8030*/  SHF.L.U32 R0, R93, 0x1f, RZ ;  /* 0x0000001f5d007819 */ /* 0x008fe800000006ff */
[----:B------:R-:W3:Y:S02]  /*8040*/  SYNCS.PHASECHK.TRANS64.TRYWAIT P0, [R3+URZ+0xe0], R0 ;  /* 0x0000e000030075a7 */ /* 0x000ee400080011ff */
[----:B---3--:R-:W-:Y:S05]  /*8050*/  @!P0 BRA `(.L_x_136) ;  /* 0x00000034008c8947 */ /* 0x008fea0003800000 */
.L_x_135:
[----:B------:R-:W-:Y:S05]  /*8060*/  BSYNC B0 ;  /* 0x0000000000007941 */ /* 0x000fea0003800000 */
.L_x_134:
[----:B------:R-:W-:Y:S02]  /*8070*/  ISETP.NE.AND P0, PT, R60, RZ, PT ;  /* 0x000000ff3c00720c */ /* 0x000fe40003f05270 */
[----:B------:R-:W-:Y:S11]  /*8080*/  IADD3 R47, PT, PT, R47, 0x1, RZ ;  /* 0x000000012f2f7810 */ /* 0x000ff60007ffe0ff */
[----:B------:R4:W1:Y:S04]  /*8090*/  @P0 LDS.128 R48, [R6] ;  /* 0x0000000006300984 */ /* 0x0008680000000c00 */
[----:B------:R4:W1:Y:S04]  /*80a0*/  @P0 LDS.128 R56, [R5+0x10] ;  /* 0x0000100005380984 */ /* 0x0008680000000c00 */
[----:B------:R4:W1:Y:S04]  /*80b0*/  @P0 LDS.128 R64, [R4+0x20] ;  /* 0x0000200004400984 */ /* 0x0008680000000c00 */
[----:B------:R4:W1:Y:S02]  /*80c0*/  @P0 LDS.128 R72, [R2+0x30] ;  /* 0x0000300002480984 */ /* 0x0008640000000c00 */
.L_x_133:
[----:B------:R-:W-:Y:S05]  /*80d0*/  BSYNC B1 ;  /* 0x0000000000017941 */ /* 0x000fea0003800000 */
.L_x_132:
[----:B---3--:R-:W-:Y:S05]  /*80e0*/  VIADD R0, R39, 0x20 ;  /* 0x0000002027007836 */ /* 0x008fea0000000000 */
[----:B------:R-:W-:Y:S04]  /*80f0*/  SHF.R.U32.HI R0, RZ, 0x15, R0 ;  /* 0x00000015ff007819 */ /* 0x000fe80000011600 */
[----:B------:R-:W-:Y:S11]  /*8100*/  LOP3.LUT P0, RZ, R0, 0x3, R85, 0x48, !PT ;  /* 0x0000000300ff7812 */ /* 0x000ff60007804855 */
[----:B------:R-:W-:Y:S02]  /*8110*/  @!UPT UIADD3 URZ, UPT, UPT, URZ, URZ, URZ ;  /* 0x000000fffffff290 */ /* 0x000fe4000fffe0ff */
[----:B------:R-:W-:Y:S05]  /*8120*/  @!P0 BRA `(.L_x_137) ;  /* 0x0000000000408947 */ /* 0x000fea0003800000 */
[----:B------:R-:W3:Y:S01]  /*8130*/  LDCU.64 UR8, c[0x4][0x70] ;  /* 0x01000e00ff0877ac */ /* 0x000ee20008000a00 */
[----:B------:R-:W-:Y:S01]  /*8140*/  MOV R3, 0x0 ;  /* 0x0000000000037802 */ /* 0x000fe20000000f00 */
[----:B------:R-:W-:Y:S02]  /*8150*/  HFMA2 R12, -RZ, RZ, 0, 5.9604644775390625e-08 ;  /* 0x00000001ff0c7431 */ /* 0x000fe400000001ff */
[----:B------:R-:W-:Y:S02]  /*8160*/  IMAD.MOV.U32 R8, RZ, RZ, 0x192 ;  /* 0x00000192ff087424 */ /* 0x000fe400078e00ff */
[----:B------:R-:W-:Y:S01]  /*8170*/  IMAD.MOV.U32 R13, RZ, RZ, RZ ;  /* 0x000000ffff0d7224 */ /* 0x000fe200078e00ff */
[----:B------:R-:W5:Y:S01]  /*8180*/  LDCU.64 UR6, c[0x4][0x78] ;  /* 0x01000f00ff0677ac */ /* 0x000f620008000a00 */
[----:B----4-:R-:W4:Y:S01]  /*8190*/  LDC.64 R2, c[0x4][R3] ;  /* 0x0100000003027b82 */ /* 0x010f220000000a00 */
[----:B------:R-:W2:Y:S01]  /*81a0*/  LDCU.64 UR4, c[0x4][0x10] ;  /* 0x01000200ff0477ac */ /* 0x000ea20008000a00 */
[----:B---3--:R-:W-:Y:S01]  /*81b0*/  MOV R5, UR9 ;  /* 0x0000000900057c02 */ /* 0x008fe20008000f00 */
[----:B------:R-:W-:Y:S01]  /*81c0*/  IMAD.U32 R4, RZ, RZ, UR8 ;  /* 0x00000008ff047e24 */ /* 0x000fe2000f8e00ff */
[----:B-----5:R-:W-:Y:S01]  /*81d0*/  MOV R7, UR7 ;  /* 0x0000000700077c02 */ /* 0x020fe20008000f00 */
[----:B------:R-:W-:Y:S01]  /*81e0*/  IMAD.U32 R6, RZ, RZ, UR6 ;  /* 0x00000006ff067e24 */ /* 0x000fe2000f8e00ff */
[----:B--2---:R-:W-:Y:S01]  /*81f0*/  MOV R11, UR5 ;  /* 0x00000005000b7c02 */ /* 0x004fe20008000f00 */
[----:B------:R-:W-:Y:S02]  /*8200*/  IMAD.U32 R10, RZ, RZ, UR4 ;  /* 0x00000004ff0a7e24 */ /* 0x000fe4000f8e00ff */
[----:B------:R-:W-:Y:S07]  /*8210*/  LEPC R20, `(.L_x_137) ;  /* 0x000000001014794e */ /* 0x000fee0000000000 */
[----:B-1--4-:R-:W-:Y:S05]  /*8220*/  CALL.ABS.NOINC R2 ;  /* 0x0000000002007343 */ /* 0x012fea0003c00000 */
.L_x_137:
[C---:B-1----:R-:W-:Y:S01]  /*8230*/  SHF.L.U32 R40, R48.reuse, 0x10, RZ ;  /* 0x0000001030287819 */ /* 0x042fe200000006ff */
[----:B------:R-:W-:Y:S05]  /*8240*/  WARPSYNC.ALL ;  /* 0x0000000000007948 */ /* 0x000fea0003800000 */
[----:B------:R-:W-:Y:S01]  /*8250*/  R2UR UR4, R39 ;  /* 0x00000000270472ca */ /* 0x000fe200000e0000 */
[----:B------:R-:W-:Y:S01]  /*8260*/  BSSY.RECONVERGENT B0, `(.L_x_138) ;  /* 0x0000090000007945 */ /* 0x000fe20003800200 */
[----:B------:R-:W-:Y:S02]  /*8270*/  LOP3.LUT R43, R48, 0xffff0000, RZ, 0xc0, !PT ;  /* 0xffff0000302b7812 */ /* 0x000fe400078ec0ff */
[----:B------:R-:W-:Y:S02]  /*8280*/  LOP3.LUT R42, R49, 0xffff0000, RZ, 0xc0, !PT ;  /* 0xffff0000312a7812 */ /* 0x000fe400078ec0ff */
[----:B------:R-:W-:Y:S02]  /*8290*/  SHF.L.U32 R45, R51, 0x10, RZ ;  /* 0x00000010332d7819 */ /* 0x000fe400000006ff */
[----:B------:R-:W-:Y:S02]  /*82a0*/  ISETP.NE.AND P6, PT, R99, RZ, PT ;  /* 0x000000ff6300720c */ /* 0x000fe40003fc5270 */
[----:B------:R-:W-:Y:S02]  /*82b0*/  MOV R52, UR46 ;  /* 0x0000002e00347c02 */ /* 0x000fe40008000f00 */
[----:B------:R-:W-:Y:S01]  /*82c0*/  MOV R61, UR58 ;  /* 0x0000003a003d7c02 */ /* 0x000fe20008000f00 */
[----:B----4-:R-:W1:Y:S01]  /*82d0*/  LDTM.x32 R4, tmem[UR4+0x20] ;  /* 0x00002004000479ee */ /* 0x010e6200082c0000 */
[----:B------:R-:W-:Y:S02]  /*82e0*/  LOP3.LUT R44, R75, 0xffff0000, RZ, 0xc0, !PT ;  /* 0xffff00004b2c7812 */ /* 0x000fe400078ec0ff */
[----:B------:R-:W-:Y:S02]  /*82f0*/  ISETP.NE.AND P0, PT, R98, RZ, PT ;  /* 0x000000ff6200720c */ /* 0x000fe40003f05270 */
[----:B------:R-:W-:Y:S03]  /*8300*/  LEA R62, R47, UR43, 0x3 ;  /* 0x0000002b2f3e7c11 */ /* 0x000fe6000f8e18ff */
[----:B------:R-:W-:Y:S02]  /*8310*/  @P6 LEA R52, R52, UR43, 0x3 ;  /* 0x0000002b34346c11 */ /* 0x000fe4000f8e18ff */
[----:B------:R-:W-:Y:S02]  /*8320*/  @P6 SHF.L.U32 R63, R93, 0x1f, RZ ;  /* 0x0000001f5d3f6819 */ /* 0x000fe400000006ff */
[----:B------:R-:W-:Y:S04]  /*8330*/  @P6 IADD3 R52, PT, PT, R52, 0x100, RZ ;  /* 0x0000010034346810 */ /* 0x000fe80007ffe0ff */
[----:B------:R-:W-:Y:S01]  /*8340*/  @P6 PRMT R61, R61, 0x654, R52 ;  /* 0x000006543d3d6816 */ /* 0x000fe20000000034 */
[C---:B-1----:R-:W-:Y:S01]  /*8350*/  FMUL R0, R38.reuse, R4 ;  /* 0x0000000426007220 */ /* 0x042fe20000400000 */
[C---:B------:R-:W-:Y:S01]  /*8360*/  FMUL R2, R38.reuse, R5 ;  /* 0x0000000526027220 */ /* 0x040fe20000400000 */
[C---:B------:R-:W-:Y:S01]  /*8370*/  FMUL R3, R38.reuse, R6 ;  /* 0x0000000626037220 */ /* 0x040fe20000400000 */
[----:B------:R-:W-:Y:S01]  /*8380*/  FMUL R7, R38, R7 ;  /* 0x0000000726077220 */ /* 0x000fe20000400000 */
[----:B------:R-:W-:Y:S01]  /*8390*/  FFMA R0, R41, R40, R0 ;  /* 0x0000002829007223 */ /* 0x000fe20000000000 */
[----:B------:R-:W-:Y:S01]  /*83a0*/  SHF.L.U32 R40, R49, 0x10, RZ ;  /* 0x0000001031287819 */ /* 0x000fe200000006ff */
[C---:B------:R-:W-:Y:S01]  /*83b0*/  FFMA R2, R41.reuse, R43, R2 ;  /* 0x0000002b29027223 */ /* 0x040fe20000000002 */
[----:B------:R-:W-:Y:S01]  /*83c0*/  SHF.L.U32 R43, R50, 0x10, RZ ;  /* 0x00000010322b7819 */ /* 0x000fe200000006ff */
[C---:B------:R-:W-:Y:S01]  /*83d0*/  FMUL R4, R38.reuse, R8 ;  /* 0x0000000826047220 */ /* 0x040fe20000400000 */
[----:B------:R-:W-:Y:S01]  /*83e0*/  FMUL R5, R38, R9 ;  /* 0x0000000926057220 */ /* 0x000fe20000400000 */
[C---:B------:R-:W-:Y:S01]  /*83f0*/  FFMA R3, R41.reuse, R40, R3 ;  /* 0x0000002829037223 */ /* 0x040fe20000000003 */
[----:B------:R-:W-:Y:S01]  /*8400*/  LOP3.LUT R40, R50, 0xffff0000, RZ, 0xc0, !PT ;  /* 0xffff000032287812 */ /* 0x000fe200078ec0ff */
[----:B------:R-:W-:Y:S01]  /*8410*/  FFMA R7, R41, R42, R7 ;  /* 0x0000002a29077223 */ /* 0x000fe20000000007 */
[----:B------:R-:W-:Y:S01]  /*8420*/  LOP3.LUT R42, R51, 0xffff0000, RZ, 0xc0, !PT ;  /* 0xffff0000332a7812 */ /* 0x000fe200078ec0ff */
[----:B------:R-:W-:Y:S01]  /*8430*/  FMUL R6, R38, R10 ;  /* 0x0000000a26067220 */ /* 0x000fe20000400000 */
[----:B------:R-:W-:Y:S01]  /*8440*/  F2FP.BF16.F32.PACK_AB R52, R2, R0 ;  /* 0x000000000234723e */ /* 0x000fe200000010ff */
[----:B------:R-:W-:Y:S01]  /*8450*/  FMUL R11, R38, R11 ;  /* 0x0000000b260b7220 */ /* 0x000fe20000400000 */
[----:B------:R-:W-:Y:S01]  /*8460*/  F2FP.BF16.F32.PACK_AB R53, R7, R3 ;  /* 0x000000030735723e */ /* 0x000fe200000010ff */
        /* <DEDUP_REMOVED lines=20> */
[C---:B------:R-:W-:Y:S01]  /*85b0*/  FMUL R12, R38.reuse, R16 ;  /* 0x00000010260c7220 */ /* 0x040fe20000400000 */
        /* <DEDUP_REMOVED lines=13> */
[----:B------:R1:W-:Y:S01]  /*8690*/  STS.128 [R96+0x2000], R52 ;  /* 0x0020003460007388 */ /* 0x0003e20000000c00 */
[----:B------:R-:W-:Y:S01]  /*86a0*/  F2FP.BF16.F32.PACK_AB R70, R13, R12 ;  /* 0x0000000c0d46723e */ /* 0x000fe200000010ff */
[----:B------:R-:W-:Y:S01]  /*86b0*/  FFMA R19, R41, R40, R19 ;  /* 0x0000002829137223 */ /* 0x000fe20000000013 */
[----:B------:R-:W-:Y:S01]  /*86c0*/  LOP3.LUT R40, R64, 0xffff0000, RZ, 0xc0, !PT ;  /* 0xffff000040287812 */ /* 0x000fe200078ec0ff */
[C---:B------:R-:W-:Y:S01]  /*86d0*/  FMUL R16, R38.reuse, R20 ;  /* 0x0000001426107220 */ /* 0x040fe20000400000 */
[C---:B------:R-:W-:Y:S01]  /*86e0*/  FMUL R17, R38.reuse, R21 ;  /* 0x0000001526117220 */ /* 0x040fe20000400000 */
[C---:B------:R-:W-:Y:S01]  /*86f0*/  FMUL R18, R38.reuse, R22 ;  /* 0x0000001626127220 */ /* 0x040fe20000400000 */
[----:B------:R-:W-:Y:S01]  /*8700*/  F2FP.BF16.F32.PACK_AB R71, R19, R14 ;  /* 0x0000000e1347723e */ /* 0x000fe200000010ff */
[----:B------:R-:W-:Y:S01]  /*8710*/  FMUL R23, R38, R23 ;  /* 0x0000001726177220 */ /* 0x000fe20000400000 */
[----:B------:R-:W-:Y:S01]  /*8720*/  FFMA R16, R41, R43, R16 ;  /* 0x0000002b29107223 */ /* 0x000fe20000000010 */
[----:B------:R-:W-:Y:S01]  /*8730*/  SHF.L.U32 R43, R67, 0x10, RZ ;  /* 0x00000010432b7819 */ /* 0x000fe200000006ff */
[C---:B------:R-:W-:Y:S01]  /*8740*/  FFMA R17, R41.reuse, R40, R17 ;  /* 0x0000002829117223 */ /* 0x040fe20000000011 */
[----:B------:R1:W-:Y:S01]  /*8750*/  STS.128 [R95+0x2010], R68 ;  /* 0x002010445f007388 */ /* 0x0003e20000000c00 */
        /* <DEDUP_REMOVED lines=8> */
[C---:B------:R-:W-:Y:S01]  /*87e0*/  FMUL R22, R38.reuse, R26 ;  /* 0x0000001a26167220 */ /* 0x040fe20000400000 */
[----:B------:R-:W-:Y:S01]  /*87f0*/  FFMA R20, R41, R40, R20 ;  /* 0x0000002829147223 */ /* 0x000fe20000000014 */
[----:B------:R-:W-:Y:S01]  /*8800*/  LOP3.LUT R40, R67, 0xffff0000, RZ, 0xc0, !PT ;  /* 0xffff000043287812 */ /* 0x000fe200078ec0ff */
[C---:B------:R-:W-:Y:S01]  /*8810*/  FFMA R21, R41.reuse, R42, R21 ;  /* 0x0000002a29157223 */ /* 0x040fe20000000015 */
[C---:B------:R-:W-:Y:S01]  /*8820*/  FFMA R22, R41.reuse, R43, R22 ;  /* 0x0000002b29167223 */ /* 0x040fe20000000016 */
[----:B------:R-:W-:Y:S01]  /*8830*/  FMUL R27, R38, R27 ;  /* 0x0000001b261b7220 */ /* 0x000fe20000400000 */
[----:B------:R-:W-:Y:S01]  /*8840*/  SHF.L.U32 R43, R72, 0x10, RZ ;  /* 0x00000010482b7819 */ /* 0x000fe200000006ff */
[----:B------:R-:W-:Y:S01]  /*8850*/  FMUL R24, R38, R28 ;  /* 0x0000001c26187220 */ /* 0x000fe20000400000 */
[----:B------:R-:W-:Y:S01]  /*8860*/  LOP3.LUT R42, R72, 0xffff0000, RZ, 0xc0, !PT ;  /* 0xffff0000482a7812 */ /* 0x000fe200078ec0ff */
[C---:B------:R-:W-:Y:S01]  /*8870*/  FMUL R25, R38.reuse, R29 ;  /* 0x0000001d26197220 */ /* 0x040fe20000400000 */
[C---:B------:R-:W-:Y:S01]  /*8880*/  FMUL R26, R38.reuse, R30 ;  /* 0x0000001e261a7220 */ /* 0x040fe20000400000 */
[C---:B------:R-:W-:Y:S01]  /*8890*/  FFMA R27, R41.reuse, R40, R27 ;  /* 0x00000028291b7223 */ /* 0x040fe2000000001b */
[----:B------:R-:W-:Y:S01]  /*88a0*/  FFMA R24, R41, R43, R24 ;  /* 0x0000002b29187223 */ /* 0x000fe20000000018 */
[----:B------:R-:W-:Y:S01]  /*88b0*/  LOP3.LUT R40, R73, 0xffff0000, RZ, 0xc0, !PT ;  /* 0xffff000049287812 */ /* 0x000fe200078ec0ff */
[C---:B------:R-:W-:Y:S01]  /*88c0*/  FFMA R25, R41.reuse, R42, R25 ;  /* 0x0000002a29197223 */ /* 0x040fe20000000019 */
[----:B------:R-:W-:Y:S01]  /*88d0*/  FMUL R31, R38, R31 ;  /* 0x0000001f261f7220 */ /* 0x000fe20000400000 */
[----:B------:R-:W-:Y:S01]  /*88e0*/  SHF.L.U32 R43, R74, 0x10, RZ ;  /* 0x000000104a2b7819 */ /* 0x000fe200000006ff */
[----:B------:R-:W-:Y:S01]  /*88f0*/  FFMA R26, R41, R45, R26 ;  /* 0x0000002d291a7223 */ /* 0x000fe2000000001a */
        /* <DEDUP_REMOVED lines=29> */
[----:B------:R-:W-:Y:S02]  /*8ad0*/  UIADD3 UR9, UPT, UPT, UR49, 0x20, URZ ;  /* 0x0000002031097890 */ /* 0x000fe4000fffe0ff */
[----:B------:R-:W-:Y:S01]  /*8ae0*/  UIADD3 UR8, UPT, UPT, UR43, 0x2200, URZ ;  /* 0x000022002b087890 */ /* 0x000fe2000fffe0ff */
[----:B------:R-:W-:Y:S01]  /*8af0*/  UMOV UR10, UR50 ;  /* 0x00000032000a7c82 */ /* 0x000fe20008000000 */
[----:B------:R-:W-:Y:S01]  /*8b00*/  UMOV UR11, UR44 ;  /* 0x0000002c000b7c82 */ /* 0x000fe20008000000 */
[----:B---3--:R-:W-:Y:S04]  /*8b10*/  UIADD3 UR4, UP0, UPT, UR6, 0xa80, URZ ;  /* 0x00000a8006047890 */ /* 0x008fe8000ff1e0ff */
[----:B------:R-:W-:Y:S09]  /*8b20*/  UIADD3.X UR5, UPT, UPT, URZ, UR7, URZ, UP0, !UPT ;  /* 0x00000007ff057290 */ /* 0x000ff200087fe4ff */
[----:B------:R3:W-:Y:S01]  /*8b30*/  UTMASTG.3D [UR8], [UR4] ;  /* 0x00000008040073b5 */ /* 0x0007e20008010000 */
[----:B------:R0:W-:Y:S01]  /*8b40*/  UTMACMDFLUSH ;  /* 0x00000000000079b7 */ /* 0x0001e20000000000 */
[----:B---3--:R-:W-:Y:S04]  /*8b50*/  DEPBAR.LE SB0, 0x1 ;  /* 0x000080400000791a */ /* 0x008fe80000000000 */
.L_x_139:
[----:B------:R-:W-:Y:S05]  /*8b60*/  BSYNC.RECONVERGENT B0 ;  /* 0x0000000000007941 */ /* 0x000fea0003800200 */
.L_x_138:
[----:B------:R-:W-:Y:S01]  /*8b70*/  BAR.SYNC.DEFER_BLOCKING 0x1, 0x80 ;  /* 0x0042000000007b1d */ /* 0x000fe20000010000 */
[----:B------:R-:W-:Y:S04]  /*8b80*/  UIADD3 UR4, UPT, UPT, UR46, 0x1, URZ ;  /* 0x000000012e047890 */ /* 0x000fe8000fffe0ff */
[----:B------:R-:W-:Y:S04]  /*8b90*/  UISETP.NE.AND UP0, UPT, UR4, 0x4, UPT ;  /* 0x000000040400788c */ /* 0x000fe8000bf05270 */
[----:B------:R-:W-:Y:S01]  /*8ba0*/  USEL UR45, UR4, URZ, UP0 ;  /* 0x000000ff042d7287 */ /* 0x000fe20008000000 */
[----:B------:R3:W-:Y:S01]  /*8bb0*/  @P6 SYNCS.ARRIVE.TRANS64.RED.A1T0 RZ, [R61+URZ], RZ ;  /* 0x000000ff3dff69a7 */ /* 0x0007e200081004ff */
[----:B------:R-:W-:Y:S01]  /*8bc0*/  BSSY B1, `(.L_x_140) ;  /* 0x0000017000017945 */ /* 0x000fe20003800000 */
[----:B------:R-:W4:Y:S02]  /*8bd0*/  @P6 SYNCS.PHASECHK.TRANS64.TRYWAIT P0, [R62+URZ+0xe0], R63 ;  /* 0x0000e03f3e0065a7 */ /* 0x000f2400080011ff */
[----:B----4-:R-:W-:Y:S01]  /*8be0*/  @P6 SEL R46, RZ, 0x1, !P0 ;  /* 0x00000001ff2e6807 */ /* 0x010fe20004000000 */
[----:B---3--:R-:W-:Y:S06]  /*8bf0*/  @!P6 BRA `(.L_x_141) ;  /* 0x00000000004ce947 */ /* 0x008fec0003800000 */
        /* <DEDUP_REMOVED lines=9> */
[----:B------:R-:W-:Y:S04]  /*8c90*/  SHF.L.U32 R5, R93, 0x1f, RZ ;  /* 0x0000001f5d057819 */ /* 0x000fe800000006ff */
[----:B------:R-:W3:Y:S02]  /*8ca0*/  SYNCS.PHASECHK.TRANS64.TRYWAIT P0, [R62+URZ+0xe0], R5 ;  /* 0x0000e0053e0075a7 */ /* 0x000ee400080011ff */
[----:B---3--:R-:W-:Y:S05]  /*8cb0*/  @!P0 BRA `(.L_x_144) ;  /* 0x0000002800888947 */ /* 0x008fea0003800000 */
.L_x_143:
[----:B------:R-:W-:Y:S05]  /*8cc0*/  BSYNC B0 ;  /* 0x0000000000007941 */ /* 0x000fea0003800000 */
.L_x_142:
[----:B------:R-:W-:Y:S02]  /*8cd0*/  ISETP.NE.AND P0, PT, R60, RZ, PT ;  /* 0x000000ff3c00720c */ /* 0x000fe40003f05270 */
[----:B------:R-:W-:Y:S11]  /*8ce0*/  IADD3 R47, PT, PT, R47, 0x1, RZ ;  /* 0x000000012f2f7810 */ /* 0x000ff60007ffe0ff */
[----:B------:R4:W1:Y:S04]  /*8cf0*/  @P0 LDS.128 R48, [R4] ;  /* 0x0000000004300984 */ /* 0x0008680000000c00 */
[----:B------:R4:W1:Y:S04]  /*8d00*/  @P0 LDS.128 R56, [R3+0x10] ;  /* 0x0000100003380984 */ /* 0x0008680000000c00 */
[----:B------:R4:W1:Y:S04]  /*8d10*/  @P0 LDS.128 R64, [R2+0x20] ;  /* 0x0000200002400984 */ /* 0x0008680000000c00 */
[----:B------:R4:W1:Y:S02]  /*8d20*/  @P0 LDS.128 R72, [R0+0x30] ;  /* 0x0000300000480984 */ /* 0x0008640000000c00 */
.L_x_141:
[----:B------:R-:W-:Y:S05]  /*8d30*/  BSYNC B1 ;  /* 0x0000000000017941 */ /* 0x000fea0003800000 */
.L_x_140:
[----:B----4-:R-:W-:Y:S05]  /*8d40*/  VIADD R0, R39, 0x40 ;  /* 0x0000004027007836 */ /* 0x010fea0000000000 */
        /* <DEDUP_REMOVED lines=9> */
[----:B------:R-:W4:Y:S01]  /*8de0*/  LDCU.64 UR6, c[0x4][0x78] ;  /* 0x01000f00ff0677ac */ /* 0x000f220008000a00 */
[----:B------:R-:W1:Y:S01]  /*8df0*/  LDC.64 R2, c[0x4][R3] ;  /* 0x0100000003027b82 */ /* 0x000e620000000a00 */
[----:B------:R-:W5:Y:S01]  /*8e00*/  LDCU.64 UR4, c[0x4][0x10] ;  /* 0x01000200ff0477ac */ /* 0x000f620008000a00 */
[----:B---3--:R-:W-:Y:S01]  /*8e10*/  MOV R5, UR9 ;  /* 0x0000000900057c02 */ /* 0x008fe20008000f00 */
[----:B------:R-:W-:Y:S01]  /*8e20*/  IMAD.U32 R4, RZ, RZ, UR8 ;  /* 0x00000008ff047e24 */ /* 0x000fe2000f8e00ff */
[----:B----4-:R-:W-:Y:S01]  /*8e30*/  MOV R7, UR7 ;  /* 0x0000000700077c02 */ /* 0x010fe20008000f00 */
[----:B------:R-:W-:Y:S01]  /*8e40*/  IMAD.U32 R6, RZ, RZ, UR6 ;  /* 0x00000006ff067e24 */ /* 0x000fe2000f8e00ff */
[----:B-----5:R-:W-:Y:S01]  /*8e50*/  MOV R11, UR5 ;  /* 0x00000005000b7c02 */ /* 0x020fe20008000f00 */
[----:B------:R-:W-:Y:S02]  /*8e60*/  IMAD.U32 R10, RZ, RZ, UR4 ;  /* 0x00000004ff0a7e24 */ /* 0x000fe4000f8e00ff */
[----:B------:R-:W-:Y:S07]  /*8e70*/  LEPC R20, `(.L_x_145) ;  /* 0x000000001014794e */ /* 0x000fee0000000000 */
[----:B-12---:R-:W-:Y:S05]  /*8e80*/  CALL.ABS.NOINC R2 ;  /* 0x0000000002007343 */ /* 0x006fea0003c00000 */
.L_x_145:
        /* <DEDUP_REMOVED lines=10> */
[----:B---3--:R-:W1:Y:S01]  /*8f30*/  LDTM.x32 R4, tmem[UR4+0x40] ;  /* 0x00004004000479ee */ /* 0x008e6200082c0000 */
        /* <DEDUP_REMOVED lines=136> */
.L_x_147:
[----:B------:R-:W-:Y:S05]  /*97c0*/  BSYNC.RECONVERGENT B0 ;  /* 0x0000000000007941 */ /* 0x000fea0003800200 */
.L_x_146:
        /* <DEDUP_REMOVED lines=21> */
.L_x_151:
[----:B------:R-:W-:Y:S05]  /*9920*/  BSYNC B0 ;  /* 0x0000000000007941 */ /* 0x000fea0003800000 */
.L_x_150:
[----:B------:R-:W-:Y:S11]  /*9930*/  ISETP.NE.AND P0, PT, R60, RZ, PT ;  /* 0x000000ff3c00720c */ /* 0x000ff60003f05270 */
[----:B------:R-:W-:Y:S02]  /*9940*/  @!UPT UIADD3 URZ, UPT, UPT, URZ, URZ, URZ ;  /* 0x000000fffffff290 */ /* 0x000fe4000fffe0ff */
[----:B------:R4:W1:Y:S04]  /*9950*/  @P0 LDS.128 R48, [R3] ;  /* 0x0000000003300984 */ /* 0x0008680000000c00 */
[----:B------:R4:W1:Y:S04]  /*9960*/  @P0 LDS.128 R56, [R2+0x10] ;  /* 0x0000100002380984 */ /* 0x0008680000000c00 */
[----:B------:R4:W1:Y:S04]  /*9970*/  @P0 LDS.128 R64, [R0+0x20] ;  /* 0x0000200000400984 */ /* 0x0008680000000c00 */
[----:B------:R4:W1:Y:S02]  /*9980*/  @P0 LDS.128 R72, [R47+0x30] ;  /* 0x000030002f480984 */ /* 0x0008640000000c00 */
.L_x_149:
[----:B------:R-:W-:Y:S05]  /*9990*/  BSYNC B1 ;  /* 0x0000000000017941 */ /* 0x000fea0003800000 */
.L_x_148:
        /* <DEDUP_REMOVED lines=21> */
.L_x_153:
[----:B------:R-:W-:Y:S01]  /*9af0*/  ISETP.NE.AND P0, PT, R98, RZ, PT ;  /* 0x000000ff6200720c */ /* 0x000fe20003f05270 */
[----:B------:R-:W-:Y:S05]  /*9b00*/  WARPSYNC.ALL ;  /* 0x0000000000007948 */ /* 0x000fea0003800000 */
[----:B------:R-:W-:Y:S01]  /*9b10*/  R2UR UR4, R39 ;  /* 0x00000000270472ca */ /* 0x000fe200000e0000 */
[----:B------:R-:W-:Y:S01]  /*9b20*/  BSSY.RECONVERGENT B0, `(.L_x_154) ;  /* 0x000008c000007945 */ /* 0x000fe20003800200 */
[C---:B-1----:R-:W-:Y:S02]  /*9b30*/  SHF.L.U32 R40, R48.reuse, 0x10, RZ ;  /* 0x0000001030287819 */ /* 0x042fe400000006ff */
[----:B------:R-:W-:Y:S02]  /*9b40*/  LOP3.LUT R42, R48, 0xffff0000, RZ, 0xc0, !PT ;  /* 0xffff0000302a7812 */ /* 0x000fe400078ec0ff */
[C---:B------:R-:W-:Y:S02]  /*9b50*/  SHF.L.U32 R43, R49.reuse, 0x10, RZ ;  /* 0x00000010312b7819 */ /* 0x040fe400000006ff */
[----:B------:R-:W-:Y:S02]  /*9b60*/  LOP3.LUT R44, R49, 0xffff0000, RZ, 0xc0, !PT ;  /* 0xffff0000312c7812 */ /* 0x000fe400078ec0ff */
[C---:B------:R-:W-:Y:S02]  /*9b70*/  SHF.L.U32 R45, R50.reuse, 0x10, RZ ;  /* 0x00000010322d7819 */ /* 0x040fe400000006ff */
[----:B------:R-:W-:Y:S01]  /*9b80*/  LOP3.LUT R46, R50, 0xffff0000, RZ, 0xc0, !PT ;  /* 0xffff0000322e7812 */ /* 0x000fe200078ec0ff */
[----:B---3--:R-:W1:Y:S01]  /*9b90*/  LDTM.x32 R4, tmem[UR4+0x60] ;  /* 0x00006004000479ee */ /* 0x008e6200082c0000 */
[C---:B------:R-:W-:Y:S01]  /*9ba0*/  SHF.L.U32 R47, R51.reuse, 0x10, RZ ;  /* 0x00000010332f7819 */ /* 0x040fe200000006ff */
[----:B------:R-:W-:Y:S01]  /*9bb0*/  NOP ;  /* 0x0000000000007918 */ /* 0x000fe20000000000 */
[----:B------:R-:W-:Y:S02]  /*9bc0*/  LOP3.LUT R48, R51, 0xffff0000, RZ, 0xc0, !PT ;  /* 0xffff000033307812 */ /* 0x000fe400078ec0ff */
[C---:B------:R-:W-:Y:S02]  /*9bd0*/  SHF.L.U32 R49, R56.reuse, 0x10, RZ ;  /* 0x0000001038317819 */ /* 0x040fe400000006ff */
[----:B------:R-:W-:Y:S02]  /*9be0*/  LOP3.LUT R51, R56, 0xffff0000, RZ, 0xc0, !PT ;  /* 0xffff000038337812 */ /* 0x000fe400078ec0ff */
[C---:B------:R-:W-:Y:S02]  /*9bf0*/  SHF.L.U32 R50, R57.reuse, 0x10, RZ ;  /* 0x0000001039327819 */ /* 0x040fe400000006ff */
[----:B------:R-:W-:Y:S02]  /*9c00*/  LOP3.LUT R52, R57, 0xffff0000, RZ, 0xc0, !PT ;  /* 0xffff000039347812 */ /* 0x000fe400078ec0ff */
[C---:B------:R-:W-:Y:S02]  /*9c10*/  SHF.L.U32 R53, R58.reuse, 0x10, RZ ;  /* 0x000000103a357819 */ /* 0x040fe400000006ff */
[----:B------:R-:W-:Y:S02]  /*9c20*/  LOP3.LUT R54, R58, 0xffff0000, RZ, 0xc0, !PT ;  /* 0xffff00003a367812 */ /* 0x000fe400078ec0ff */
[C---:B------:R-:W-:Y:S02]  /*9c30*/  SHF.L.U32 R55, R59.reuse, 0x10, RZ ;  /* 0x000000103b377819 */ /* 0x040fe400000006ff */
[----:B------:R-:W-:Y:S02]  /*9c40*/  IADD3 R102, PT, PT, R100, 0x160, RZ ;  /* 0x0000016064667810 */ /* 0x000fe40007ffe0ff */
[----:B------:R-:W-:Y:S02]  /*9c50*/  LOP3.LUT R56, R59, 0xffff0000, RZ, 0xc0, !PT ;  /* 0xffff00003b387812 */ /* 0x000fe400078ec0ff */
[----:B------:R-:W-:Y:S01]  /*9c60*/  SHF.L.U32 R57, R64, 0x10, RZ ;  /* 0x0000001040397819 */ /* 0x000fe200000006ff */
[----:B-1----:R-:W-:Y:S01]  /*9c70*/  FMUL R4, R38, R4 ;  /* 0x0000000426047220 */ /* 0x002fe20000400000 */
[----:B------:R-:W-:Y:S01]  /*9c80*/  LOP3.LUT R58, R64, 0xffff0000, RZ, 0xc0, !PT ;  /* 0xffff0000403a7812 */ /* 0x000fe200078ec0ff */
[----:B------:R-:W-:Y:S01]  /*9c90*/  FMUL R5, R38, R5 ;  /* 0x0000000526057220 */ /* 0x000fe20000400000 */
[----:B------:R-:W-:Y:S01]  /*9ca0*/  LOP3.LUT R116, R102, 0xfefffff8, RZ, 0xc0, !PT ;  /* 0xfefffff866747812 */ /* 0x000fe200078ec0ff */
[C---:B------:R-:W-:Y:S01]  /*9cb0*/  FFMA R4, R41.reuse, R40, R4 ;  /* 0x0000002829047223 */ /* 0x040fe20000000004 */
[C---:B------:R-:W-:Y:S01]  /*9cc0*/  FMUL R6, R38.reuse, R6 ;  /* 0x0000000626067220 */ /* 0x040fe20000400000 */
[----:B------:R-:W-:Y:S01]  /*9cd0*/  FFMA R5, R41, R42, R5 ;  /* 0x0000002a29057223 */ /* 0x000fe20000000005 */
[----:B------:R-:W-:Y:S01]  /*9ce0*/  SHF.L.U32 R59, R65, 0x10, RZ ;  /* 0x00000010413b7819 */ /* 0x000fe200000006ff */
[----:B------:R1:W-:Y:S01]  /*9cf0*/  SYNCS.ARRIVE.TRANS64.RED.A1T0 RZ, [R116+URZ], RZ ;  /* 0x000000ff74ff79a7 */ /* 0x0003e200081004ff */
[----:B------:R-:W-:Y:S01]  /*9d00*/  FFMA R6, R41, R43, R6 ;  /* 0x0000002b29067223 */ /* 0x000fe20000000006 */
[C---:B------:R-:W-:Y:S01]  /*9d10*/  FMUL R7, R38.reuse, R7 ;  /* 0x0000000726077220 */ /* 0x040fe20000400000 */
[----:B------:R-:W-:Y:S01]  /*9d20*/  F2FP.BF16.F32.PACK_AB R104, R5, R4 ;  /* 0x000000040568723e */ /* 0x000fe200000010ff */
[C---:B------:R-:W-:Y:S01]  /*9d30*/  FMUL R8, R38.reuse, R8 ;  /* 0x0000000826087220 */ /* 0x040fe20000400000 */
[----:B------:R-:W-:Y:S01]  /*9d40*/  FMUL R9, R38, R9 ;  /* 0x0000000926097220 */ /* 0x000fe20000400000 */
[----:B------:R-:W-:Y:S01]  /*9d50*/  LOP3.LUT R60, R65, 0xffff0000, RZ, 0xc0, !PT ;  /* 0xffff0000413c7812 */ /* 0x000fe200078ec0ff */
[C---:B------:R-:W-:Y:S01]  /*9d60*/  FFMA R7, R41.reuse, R44, R7 ;  /* 0x0000002c29077223 */ /* 0x040fe20000000007 */
[C---:B------:R-:W-:Y:S01]  /*9d70*/  FFMA R8, R41.reuse, R45, R8 ;  /* 0x0000002d29087223 */ /* 0x040fe20000000008 */
[----:B------:R-:W-:Y:S01]  /*9d80*/  SHF.L.U32 R61, R66, 0x10, RZ ;  /* 0x00000010423d7819 */ /* 0x000fe200000006ff */
[----:B------:R-:W-:Y:S01]  /*9d90*/  FFMA R9, R41, R46, R9 ;  /* 0x0000002e29097223 */ /* 0x000fe20000000009 */
[C---:B------:R-:W-:Y:S01]  /*9da0*/  FMUL R10, R38.reuse, R10 ;  /* 0x0000000a260a7220 */ /* 0x040fe20000400000 */
[----:B------:R-:W-:Y:S01]  /*9db0*/  F2FP.BF16.F32.PACK_AB R105, R7, R6 ;  /* 0x000000060769723e */ /* 0x000fe200000010ff */
[C---:B------:R-:W-:Y:S01]  /*9dc0*/  FMUL R11, R38.reuse, R11 ;  /* 0x0000000b260b7220 */ /* 0x040fe20000400000 */
[----:B------:R-:W-:Y:S01]  /*9dd0*/  FMUL R0, R38, R12 ;  /* 0x0000000c26007220 */ /* 0x000fe20000400000 */
[----:B------:R-:W-:Y:S01]  /*9de0*/  F2FP.BF16.F32.PACK_AB R106, R9, R8 ;  /* 0x00000008096a723e */ /* 0x000fe200000010ff */
[C---:B------:R-:W-:Y:S01]  /*9df0*/  FFMA R10, R41.reuse, R47, R10 ;  /* 0x0000002f290a7223 */ /* 0x040fe2000000000a */
[C---:B------:R-:W-:Y:S01]  /*9e00*/  FFMA R11, R41.reuse, R48, R11 ;  /* 0x00000030290b7223 */ /* 0x040fe2000000000b */
[----:B------:R-:W-:Y:S01]  /*9e10*/  LOP3.LUT R62, R66, 0xffff0000, RZ, 0xc0, !PT ;  /* 0xffff0000423e7812 */ /* 0x000fe200078ec0ff */
[----:B------:R-:W-:Y:S01]  /*9e20*/  FFMA R0, R41, R49, R0 ;  /* 0x0000003129007223 */ /* 0x000fe20000000000 */
[C---:B------:R-:W-:Y:S01]  /*9e30*/  FMUL R2, R38.reuse, R13 ;  /* 0x0000000d26027220 */ /* 0x040fe20000400000 */
[----:B------:R-:W-:Y:S01]  /*9e40*/  SHF.L.U32 R63, R67, 0x10, RZ ;  /* 0x00000010433f7819 */ /* 0x000fe200000006ff */
[C---:B------:R-:W-:Y:S01]  /*9e50*/  FMUL R3, R38.reuse, R14 ;  /* 0x0000000e26037220 */ /* 0x040fe20000400000 */
[----:B------:R-:W-:Y:S01]  /*9e60*/  F2FP.BF16.F32.PACK_AB R107, R11, R10 ;  /* 0x0000000a0b6b723e */ /* 0x000fe200000010ff */
[----:B------:R-:W-:Y:S01]  /*9e70*/  FFMA R2, R41, R51, R2 ;  /* 0x0000003329027223 */ /* 0x000fe20000000002 */
[C---:B------:R-:W-:Y:S01]  /*9e80*/  FMUL R15, R38.reuse, R15 ;  /* 0x0000000f260f7220 */ /* 0x040fe20000400000 */
[C---:B------:R-:W-:Y:S01]  /*9e90*/  FMUL R12, R38.reuse, R16 ;  /* 0x00000010260c7220 */ /* 0x040fe20000400000 */
[----:B------:R-:W-:Y:S01]  /*9ea0*/  FMUL R13, R38, R17 ;  /* 0x00000011260d7220 */ /* 0x000fe20000400000 */
[----:B------:R1:W-:Y:S01]  /*9eb0*/  STS.128 [R96+0x6000], R104 ;  /* 0x0060006860007388 */ /* 0x0003e20000000c00 */
[----:B------:R-:W-:Y:S01]  /*9ec0*/  LOP3.LUT R64, R67, 0xffff0000, RZ, 0xc0, !PT ;  /* 0xffff000043407812 */ /* 0x000fe200078ec0ff */
[C---:B------:R-:W-:Y:S01]  /*9ed0*/  FFMA R3, R41.reuse, R50, R3 ;  /* 0x0000003229037223 */ /* 0x040fe20000000003 */
[----:B------:R-:W-:Y:S01]  /*9ee0*/  SHF.L.U32 R65, R72, 0x10, RZ ;  /* 0x0000001048417819 */ /* 0x000fe200000006ff */
[C---:B------:R-:W-:Y:S01]  /*9ef0*/  FFMA R15, R41.reuse, R52, R15 ;  /* 0x00000034290f7223 */ /* 0x040fe2000000000f */
[----:B------:R-:W-:Y:S01]  /*9f00*/  F2FP.BF16.F32.PACK_AB R108, R2, R0 ;  /* 0x00000000026c723e */ /* 0x000fe200000010ff */
[C---:B------:R-:W-:Y:S01]  /*9f10*/  FFMA R12, R41.reuse, R53, R12 ;  /* 0x00000035290c7223 */ /* 0x040fe2000000000c */
[C---:B------:R-:W-:Y:S01]  /*9f20*/  FFMA R13, R41.reuse, R54, R13 ;  /* 0x00000036290d7223 */ /* 0x040fe2000000000d */
[C---:B------:R-:W-:Y:S01]  /*9f30*/  FMUL R14, R38.reuse, R18 ;  /* 0x00000012260e7220 */ /* 0x040fe20000400000 */
[C---:B------:R-:W-:Y:S01]  /*9f40*/  FMUL R19, R38.reuse, R19 ;  /* 0x0000001326137220 */ /* 0x040fe20000400000 */
[C---:B------:R-:W-:Y:S01]  /*9f50*/  FMUL R16, R38.reuse, R20 ;  /* 0x0000001426107220 */ /* 0x040fe20000400000 */
[C---:B------:R-:W-:Y:S01]  /*9f60*/  FMUL R17, R38.reuse, R21 ;  /* 0x0000001526117220 */ /* 0x040fe20000400000 */
[C---:B------:R-:W-:Y:S01]  /*9f70*/  FFMA R14, R41.reuse, R55, R14 ;  /* 0x00000037290e7223 */ /* 0x040fe2000000000e */
        /* <DEDUP_REMOVED lines=9> */
[----:B------:R-:W-:Y:S01]  /*a010*/  FFMA R23, R41, R60, R23 ;  /* 0x0000003c29177223 */ /* 0x000fe20000000017 */
[C---:B------:R-:W-:Y:S01]  /*a020*/  FMUL R27, R38.reuse, R27 ;  /* 0x0000001b261b7220 */ /* 0x040fe20000400000 */
[----:B------:R-:W-:Y:S01]  /*a030*/  F2FP.BF16.F32.PACK_AB R109, R15, R3 ;  /* 0x000000030f6d723e */ /* 0x000fe200000010ff */
[----:B------:R-:W-:Y:S01]  /*a040*/  FFMA R20, R41, R61, R20 ;  /* 0x0000003d29147223 */ /* 0x000fe20000000014 */
[----:B------:R-:W-:Y:S01]  /*a050*/  F2FP.BF16.F32.PACK_AB R110, R13, R12 ;  /* 0x0000000c0d6e723e */ /* 0x000fe200000010ff */
[----:B------:R-:W-:Y:S01]  /*a060*/  FMUL R24, R38, R28 ;  /* 0x0000001c26187220 */ /* 0x000fe20000400000 */
[----:B------:R-:W-:Y:S01]  /*a070*/  F2FP.BF16.F32.PACK_AB R111, R19, R14 ;  /* 0x0000000e136f723e */ /* 0x000fe200000010ff */
[----:B------:R-:W-:Y:S01]  /*a080*/  FFMA R21, R41, R62, R21 ;  /* 0x0000003e29157223 */ /* 0x000fe20000000015 */
[----:B------:R-:W-:Y:S01]  /*a090*/  LOP3.LUT R66, R72, 0xffff0000, RZ, 0xc0, !PT ;  /* 0xffff000048427812 */ /* 0x000fe200078ec0ff */
[C---:B------:R-:W-:Y:S01]  /*a0a0*/  FMUL R25, R38.reuse, R29 ;  /* 0x0000001d26197220 */ /* 0x040fe20000400000 */
[----:B------:R-:W-:Y:S01]  /*a0b0*/  SHF.L.U32 R67, R73, 0x10, RZ ;  /* 0x0000001049437819 */ /* 0x000fe200000006ff */
[----:B------:R1:W-:Y:S01]  /*a0c0*/  STS.128 [R95+0x6010], R108 ;  /* 0x0060106c5f007388 */ /* 0x0003e20000000c00 */
[----:B------:R-:W-:Y:S01]  /*a0d0*/  FFMA R22, R41, R63, R22 ;  /* 0x0000003f29167223 */ /* 0x000fe20000000016 */
[----:B------:R-:W-:Y:S01]  /*a0e0*/  LOP3.LUT R68, R73, 0xffff0000, RZ, 0xc0, !PT ;  /* 0xffff000049447812 */ /* 0x000fe200078ec0ff */
[----:B------:R-:W-:Y:S01]  /*a0f0*/  FMUL R26, R38, R30 ;  /* 0x0000001e261a7220 */ /* 0x000fe20000400000 */
[C---:B------:R-:W-:Y:S01]  /*a100*/  FFMA R27, R41.reuse, R64, R27 ;  /* 0x00000040291b7223 */ /* 0x040fe2000000001b */
[----:B------:R-:W-:Y:S01]  /*a110*/  SHF.L.U32 R69, R74, 0x10, RZ ;  /* 0x000000104a457819 */ /* 0x000fe200000006ff */
[----:B------:R-:W-:Y:S01]  /*a120*/  FMUL R31, R38, R31 ;  /* 0x0000001f261f7220 */ /* 0x000fe20000400000 */
[C---:B------:R-:W-:Y:S01]  /*a130*/  FFMA R24, R41.reuse, R65, R24 ;  /* 0x0000004129187223 */ /* 0x040fe20000000018 */
[----:B------:R-:W-:Y:S01]  /*a140*/  LOP3.LUT R70, R74, 0xffff0000, RZ, 0xc0, !PT ;  /* 0xffff00004a467812 */ /* 0x000fe200078ec0ff */
[C---:B------:R-:W-:Y:S01]  /*a150*/  FMUL R28, R38.reuse, R32 ;  /* 0x00000020261c7220 */ /* 0x040fe20000400000 */
[----:B------:R-:W-:Y:S01]  /*a160*/  FFMA R25, R41, R66, R25 ;  /* 0x0000004229197223 */ /* 0x000fe20000000019 */
[----:B------:R-:W-:Y:S01]  /*a170*/  SHF.L.U32 R71, R75, 0x10, RZ ;  /* 0x000000104b477819 */ /* 0x000fe200000006ff */
[C---:B------:R-:W-:Y:S01]  /*a180*/  FMUL R29, R38.reuse, R33 ;  /* 0x00000021261d7220 */ /* 0x040fe20000400000 */
[----:B------:R-:W-:Y:S01]  /*a190*/  FFMA R26, R41, R67, R26 ;  /* 0x00000043291a7223 */ /* 0x000fe2000000001a */
[----:B------:R-:W-:Y:S01]  /*a1a0*/  LOP3.LUT R72, R75, 0xffff0000, RZ, 0xc0, !PT ;  /* 0xffff00004b487812 */ /* 0x000fe200078ec0ff */
        /* <DEDUP_REMOVED lines=8> */
[----:B------:R-:W-:Y:S01]  /*a230*/  FFMA R30, R41, R71, R30 ;  /* 0x00000047291e7223 */ /* 0x000fe2000000001e */
[----:B------:R-:W-:Y:S01]  /*a240*/  F2FP.BF16.F32.PACK_AB R115, R27, R22 ;  /* 0x000000161b73723e */ /* 0x000fe200000010ff */
[----:B------:R-:W-:Y:S01]  /*a250*/  FFMA R35, R41, R72, R35 ;  /* 0x0000004829237223 */ /* 0x000fe20000000023 */
[----:B------:R-:W-:Y:S02]  /*a260*/  F2FP.BF16.F32.PACK_AB R100, R25, R24 ;  /* 0x000000181964723e */ /* 0x000fe400000010ff */
[----:B------:R-:W-:Y:S01]  /*a270*/  F2FP.BF16.F32.PACK_AB R101, R31, R26 ;  /* 0x0000001a1f65723e */ /* 0x000fe200000010ff */
[----:B------:R1:W-:Y:S01]  /*a280*/  STS.128 [R94+0x6020], R112 ;  /* 0x006020705e007388 */ /* 0x0003e20000000c00 */
        /* <DEDUP_REMOVED lines=21> */
.L_x_155:
[----:B------:R-:W-:Y:S05]  /*a3e0*/  BSYNC.RECONVERGENT B0 ;  /* 0x0000000000007941 */ /* 0x000fea0003800200 */
.L_x_154:
[----:B------:R-:W-:Y:S01]  /*a3f0*/  BAR.SYNC.DEFER_BLOCKING 0x1, 0x80 ;  /* 0x0042000000007b1d */ /* 0x000fe20000010000 */
[----:B------:R-:W-:Y:S01]  /*a400*/  UISETP.NE.AND UP0, UPT, UR47, -0x4, UPT ;  /* 0xfffffffc2f00788c */ /* 0x000fe2000bf05270 */
[----:B------:R-:W-:Y:S08]  /*a410*/  IADD3 R0, PT, PT, R36, 0x1, RZ ;  /* 0x0000000124007810 */ /* 0x000ff00007ffe0ff */
[----:B------:R-:W-:Y:S05]  /*a420*/  BRA.U !UP0, `(.L_x_156) ;  /* 0x0000000108287547 */ /* 0x000fea000b800000 */
[----:B------:R-:W-:Y:S01]  /*a430*/  ISETP.NE.AND P0, PT, R99, RZ, PT ;  /* 0x000000ff6300720c */ /* 0x000fe20003f05270 */
[----:B------:R-:W-:Y:S01]  /*a440*/  IMAD.U32 R3, RZ, RZ, UR46 ;  /* 0x0000002eff037e24 */ /* 0x000fe2000f8e00ff */
[----:B------:R-:W-:Y:S01]  /*a450*/  UIADD3 UR4, UPT, UPT, UR46, 0x1, URZ ;  /* 0x000000012e047890 */ /* 0x000fe2000fffe0ff */
[----:B------:R-:W-:Y:S03]  /*a460*/  IMAD.U32 R2, RZ, RZ, UR58 ;  /* 0x0000003aff027e24 */ /* 0x000fe6000f8e00ff */
[----:B------:R-:W-:Y:S04]  /*a470*/  UISETP.NE.AND UP0, UPT, UR4, 0x4, UPT ;  /* 0x000000040400788c */ /* 0x000fe8000bf05270 */
[----:B------:R-:W-:Y:S03]  /*a480*/  USEL UR46, UR4, URZ, UP0 ;  /* 0x000000ff042e7287 */ /* 0x000fe60008000000 */
[----:B------:R-:W-:Y:S05]  /*a490*/  @P0 LEA R3, R3, UR43, 0x3 ;  /* 0x0000002b03030c11 */ /* 0x000fea000f8e18ff */
[----:B------:R-:W-:Y:S05]  /*a4a0*/  @P0 VIADD R3, R3, 0x100 ;  /* 0x0000010003030836 */ /* 0x000fea0000000000 */
[----:B------:R-:W-:Y:S04]  /*a4b0*/  @P0 PRMT R2, R2, 0x654, R3 ;  /* 0x0000065402020816 */ /* 0x000fe80000000003 */
[----:B------:R3:W-:Y:S03]  /*a4c0*/  @P0 SYNCS.ARRIVE.TRANS64.RED.A1T0 RZ, [R2+URZ], RZ ;  /* 0x000000ff02ff09a7 */ /* 0x0007e600081004ff */
.L_x_156:
[----:B------:R-:W-:Y:S01]  /*a4d0*/  R2UR UR4, R86 ;  /* 0x00000000560472ca */ /* 0x000fe200000e0000 */
[----:B------:R-:W-:Y:S01]  /*a4e0*/  UISETP.NE.AND UP0, UPT, UR62, URZ, UPT ;  /* 0x000000ff3e00728c */ /* 0x000fe2000bf05270 */
[----:B------:R-:W-:Y:S01]  /*a4f0*/  ISETP.NE.AND P0, PT, R89, 0x2, PT ;  /* 0x000000025900780c */ /* 0x000fe20003f05270 */
[----:B------:R-:W-:Y:S01]  /*a500*/  UIADD3 UR16, UPT, UPT, UR37, UR63, URZ ;  /* 0x0000003f25107290 */ /* 0x000fe2000fffe0ff */
[----:B------:R-:W-:Y:S01]  /*a510*/  ISETP.NE.AND P1, PT, R0, 0x2, PT ;  /* 0x000000020000780c */ /* 0x000fe20003f25270 */
[----:B------:R-:W-:Y:S01]  /*a520*/  UIADD3 UR47, UPT, UPT, UR47, 0x4, URZ ;  /* 0x000000042f2f7890 */ /* 0x000fe2000fffe0ff */
[----:B---3--:R-:W-:Y:S01]  /*a530*/  SEL R2, RZ, 0x1, P0 ;  /* 0x00000001ff027807 */ /* 0x008fe20000000000 */
[----:B------:R-:W-:Y:S01]  /*a540*/  UMOV UR44, UR61 ;  /* 0x0000003d002c7c82 */ /* 0x000fe20008000000 */
[----:B------:R-:W-:Y:S02]  /*a550*/  SEL R3, RZ, 0x1, P1 ;  /* 0x00000001ff037807 */ /* 0x000fe40000800000 */
[----:B------:R-:W-:Y:S02]  /*a560*/  LOP3.LUT R91, R91, R2, RZ, 0x3c, !PT ;  /* 0x000000025b5b7212 */ /* 0x000fe400078e3cff */
[----:B------:R-:W-:Y:S01]  /*a570*/  LOP3.LUT R92, R92, R3, RZ, 0x3c, !PT ;  /* 0x000000035c5c7212 */ /* 0x000fe200078e3cff */
[----:B------:R-:W-:Y:S01]  /*a580*/  UIADD3 UR11, UPT, UPT, UR36, UR4, URZ ;  /* 0x00000004240b7290 */ /* 0x000fe2000fffe0ff */
[----:B------:R-:W-:Y:S02]  /*a590*/  SEL R89, R89, RZ, P0 ;  /* 0x000000ff59597207 */ /* 0x000fe40000000000 */
[----:B------:R-:W-:Y:S01]  /*a5a0*/  SEL R36, R0, RZ, P1 ;  /* 0x000000ff00247207 */ /* 0x000fe20000800000 */
[----:B------:R-:W-:Y:S08]  /*a5b0*/  BRA.U UP0, `(.L_x_157) ;  /* 0xffffffbd00fc7547 */ /* 0x000ff0000b83ffff */
[----:B------:R-:W3:Y:S01]  /*a5c0*/  LDCU.64 UR4, c[0x0][0xc88] ;  /* 0x00019100ff0477ac */ /* 0x000ee20008000a00 */
[----:B------:R-:W4:Y:S01]  /*a5d0*/  LDCU.64 UR6, c[0x0][0xc90] ;  /* 0x00019200ff0677ac */ /* 0x000f220008000a00 */
[----:B---3--:R-:W-:Y:S02]  /*a5e0*/  ISETP.NE.U32.AND P2, PT, RZ, UR4, PT ;  /* 0x00000004ff007c0c */ /* 0x008fe4000bf45070 */
[----:B----4-:R-:W-:Y:S02]  /*a5f0*/  ISETP.NE.U32.AND P1, PT, RZ, UR6, PT ;  /* 0x00000006ff007c0c */ /* 0x010fe4000bf25070 */
[----:B------:R-:W-:Y:S02]  /*a600*/  ISETP.NE.AND.EX P2, PT, RZ, UR5, PT, P2 ;  /* 0x00000005ff007c0c */ /* 0x000fe4000bf45320 */
[----:B------:R-:W-:-:S13]  /*a610*/  ISETP.NE.AND.EX P0, PT, RZ, UR7, PT, P1 ;  /* 0x00000007ff007c0c */ /* 0x000fda000bf05310 */
[----:B------:R-:W-:Y:S05]  /*a620*/  @P2 BRA P0, `(.L_x_158) ;  /* 0x00000000003c2947 */ /* 0x000fea0000000000 */
[----:B------:R-:W-:-:S13]  /*a630*/  ISETP.NE.AND.EX P1, PT, RZ, UR7, PT, P1 ;  /* 0x00000007ff007c0c */ /* 0x000fda000bf25310 */
[----:B------:R-:W-:Y:S05]  /*a640*/  @P1 BRA `(.L_x_159) ;  /* 0x00000000000c1947 */ /* 0x000fea0003800000 */
[----:B------:R-:W-:-:S13]  /*a650*/  FSETP.NEU.AND P0, PT, R41, RZ, PT ;  /* 0x000000ff2900720b */ /* 0x000fda0003f0d000 */
[----:B------:R-:W-:Y:S05]  /*a660*/  @!P0 EXIT ;  /* 0x000000000000894d */ /* 0x000fea0003800000 */
[----:B------:R-:W-:Y:S05]  /*a670*/  BRA `(.L_x_158) ;  /* 0x0000000000287947 */ /* 0x000fea0003800000 */
.L_x_159:
[----:B------:R-:W-:Y:S01]  /*a680*/  ISETP.NE.AND P0, PT, R88, RZ, PT ;  /* 0x000000ff5800720c */ /* 0x000fe20003f05270 */
[----:B------:R-:W-:-:S12]  /*a690*/  BSSY.RECONVERGENT B0, `(.L_x_158) ;  /* 0x0000008000007945 */ /* 0x000fd80003800200 */
[----:B------:R-:W-:Y:S05]  /*a6a0*/  @P0 BRA `(.L_x_160) ;  /* 0x0000000000100947 */ /* 0x000fea0003800000 */
[----:B------:R-:W-:-:S04]  /*a6b0*/  ISETP.NE.U32.AND P0, PT, RZ, UR4, PT ;  /* 0x00000004ff007c0c */ /* 0x000fc8000bf05070 */
[----:B------:R-:W-:-:S13]  /*a6c0*/  ISETP.NE.AND.EX P0, PT, RZ, UR5, PT, P0 ;  /* 0x00000005ff007c0c */ /* 0x000fda000bf05300 */
[----:B------:R-:W-:Y:S05]  /*a6d0*/  @!P0 EXIT ;  /* 0x000000000000894d */ /* 0x000fea0003800000 */
[----:B------:R-:W-:Y:S05]  /*a6e0*/  BRA `(.L_x_161) ;  /* 0x0000000000087947 */ /* 0x000fea0003800000 */
.L_x_160:
[----:B------:R-:W-:-:S13]  /*a6f0*/  FSETP.NEU.AND P0, PT, R41, RZ, PT ;  /* 0x000000ff2900720b */ /* 0x000fda0003f0d000 */
[----:B------:R-:W-:Y:S05]  /*a700*/  @!P0 EXIT ;  /* 0x000000000000894d */ /* 0x000fea0003800000 */
.L_x_161:
[----:B------:R-:W-:Y:S05]  /*a710*/  BSYNC.RECONVERGENT B0 ;  /* 0x0000000000007941 */ /* 0x000fea0003800200 */
.L_x_158:
[----:B------:R-:W-:Y:S01]  /*a720*/  ULEA UR6, UR46, UR43, 0x3 ;  /* 0x0000002b2e067291 */ /* 0x000fe2000f8e18ff */
[----:B------:R-:W-:-:S04]  /*a730*/  DEPBAR.LE SB0, 0x0 ;  /* 0x000080000000791a */ /* 0x000fc80000000000 */
[----:B------:R-:W-:-:S04]  /*a740*/  UIADD3 UR6, UPT, UPT, UR6, 0x100, URZ ;  /* 0x0000010006067890 */ /* 0x000fc8000fffe0ff */
[----:B------:R-:W-:-:S09]  /*a750*/  UPRMT UR6, UR58, 0x654, UR6 ;  /* 0x000006543a067896 */ /* 0x000fd20008000006 */
[----:B------:R-:W-:Y:S01]  /*a760*/  SYNCS.ARRIVE.TRANS64.RED.A1T0 RZ, [UR6], RZ ;  /* 0x000000ffffff79a7 */ /* 0x000fe20008100406 */
[----:B------:R-:W-:Y:S05]  /*a770*/  EXIT ;  /* 0x000000000000794d */ /* 0x000fea0003800000 */
.L_x_25:
[----:B--2---:R2:W3:Y:S02]  /*a780*/  SYNCS.PHASECHK.TRANS64.TRYWAIT P0, [R3+URZ+0x180], R2 ;  /* 0x00018002030075a7 */ /* 0x0044e400080011ff */
[----:B---3--:R-:W-:Y:S05]  /*a790*/  @!P0 NANOSLEEP.SYNCS 0x989680 ;  /* 0x009896800000895d */ /* 0x008fea0003900000 */
[----:B------:R-:W3:Y:S02]  /*a7a0*/  @!P0 SYNCS.PHASECHK.TRANS64 P0, [R3+URZ+0x180], R2 ;  /* 0x00018002030085a7 */ /* 0x000ee400080010ff */
[----:B---3--:R-:W-:Y:S05]  /*a7b0*/  @!P0 BRA `(.L_x_25) ;  /* 0xfffffffc00f08947 */ /* 0x008fea000383ffff */
[----:B------:R-:W-:Y:S05]  /*a7c0*/  BRA `(.L_x_162) ;  /* 0xffffff7400d47947 */ /* 0x000fea000383ffff */
.L_x_28:
[----:B-1----:R-:W-:-:S07]  /*a7d0*/  MOV R0, UR5 ;  /* 0x0000000500007c02 */ /* 0x002fce0008000f00 */
.L_x_163:
[----:B-1----:R1:W2:Y:S02]  /*a7e0*/  SYNCS.PHASECHK.TRANS64.TRYWAIT P0, [R0+URZ+0x70], R3 ;  /* 0x00007003000075a7 */ /* 0x0022a400080011ff */
[----:B--2---:R-:W-:Y:S05]  /*a7f0*/  @!P0 NANOSLEEP.SYNCS 0x989680 ;  /* 0x009896800000895d */ /* 0x004fea0003900000 */
[----:B------:R-:W2:Y:S02]  /*a800*/  @!P0 SYNCS.PHASECHK.TRANS64 P0, [R0+URZ+0x70], R3 ;  /* 0x00007003000085a7 */ /* 0x000ea400080010ff */
[----:B--2---:R-:W-:Y:S05]  /*a810*/  @!P0 BRA `(.L_x_163) ;  /* 0xfffffffc00f08947 */ /* 0x004fea000383ffff */
[----:B------:R-:W-:Y:S05]  /*a820*/  BRA `(.L_x_27) ;  /* 0xffffff78003c7947 */ /* 0x000fea000383ffff */
.L_x_37:
[----:B-1----:R-:W-:-:S07]  /*a830*/  MOV R0, UR7 ;  /* 0x0000000700007c02 */ /* 0x002fce0008000f00 */
.L_x_164:
[----:B-1----:R1:W2:Y:S02]  /*a840*/  SYNCS.PHASECHK.TRANS64.TRYWAIT P0, [R0+URZ+0x70], R3 ;  /* 0x00007003000075a7 */ /* 0x0022a400080011ff */
[----:B--2---:R-:W-:Y:S05]  /*a850*/  @!P0 NANOSLEEP.SYNCS 0x989680 ;  /* 0x009896800000895d */ /* 0x004fea0003900000 */
[----:B------:R-:W2:Y:S02]  /*a860*/  @!P0 SYNCS.PHASECHK.TRANS64 P0, [R0+URZ+0x70], R3 ;  /* 0x00007003000085a7 */ /* 0x000ea400080010ff */
[----:B--2---:R-:W-:Y:S05]  /*a870*/  @!P0 BRA `(.L_x_164) ;  /* 0xfffffffc00f08947 */ /* 0x004fea000383ffff */
[----:B------:R-:W-:Y:S05]  /*a880*/  BRA `(.L_x_36) ;  /* 0xffffff7c005c7947 */ /* 0x000fea000383ffff */
.L_x_44:
[----:B-1----:R1:W4:Y:S02]  /*a890*/  SYNCS.PHASECHK.TRANS64.TRYWAIT P0, [R3+URZ+0x130], R0 ;  /* 0x00013000030075a7 */ /* 0x00232400080011ff */
[----:B----4-:R-:W-:Y:S05]  /*a8a0*/  @!P0 NANOSLEEP.SYNCS 0x989680 ;  /* 0x009896800000895d */ /* 0x010fea0003900000 */
[----:B------:R-:W4:Y:S02]  /*a8b0*/  @!P0 SYNCS.PHASECHK.TRANS64 P0, [R3+URZ+0x130], R0 ;  /* 0x00013000030085a7 */ /* 0x000f2400080010ff */
[----:B----4-:R-:W-:Y:S05]  /*a8c0*/  @!P0 BRA `(.L_x_44) ;  /* 0xfffffffc00f08947 */ /* 0x010fea000383ffff */
[----:B------:R-:W-:Y:S05]  /*a8d0*/  BRA `(.L_x_165) ;  /* 0xffffff8000607947 */ /* 0x000fea000383ffff */
.L_x_48:
[----:B-1----:R-:W-:-:S07]  /*a8e0*/  MOV R0, UR4 ;  /* 0x0000000400007c02 */ /* 0x002fce0008000f00 */
.L_x_166:
[----:B-1----:R1:W2:Y:S02]  /*a8f0*/  SYNCS.PHASECHK.TRANS64.TRYWAIT P0, [R0+URZ], R3 ;  /* 0x00000003000075a7 */ /* 0x0022a400080011ff */
[----:B--2---:R-:W-:Y:S05]  /*a900*/  @!P0 NANOSLEEP.SYNCS 0x989680 ;  /* 0x009896800000895d */ /* 0x004fea0003900000 */
[----:B------:R-:W2:Y:S02]  /*a910*/  @!P0 SYNCS.PHASECHK.TRANS64 P0, [R0+URZ], R3 ;  /* 0x00000003000085a7 */ /* 0x000ea400080010ff */
[----:B--2---:R-:W-:Y:S05]  /*a920*/  @!P0 BRA `(.L_x_166) ;  /* 0xfffffffc00f08947 */ /* 0x004fea000383ffff */
[----:B------:R-:W-:Y:S05]  /*a930*/  BRA `(.L_x_167) ;  /* 0xffffff8800087947 */ /* 0x000fea000383ffff */
.L_x_49:
[----:B------:R-:W-:-:S07]  /*a940*/  MOV R0, UR5 ;  /* 0x0000000500007c02 */ /* 0x000fce0008000f00 */
.L_x_168:
[----:B-1----:R1:W2:Y:S02]  /*a950*/  SYNCS.PHASECHK.TRANS64.TRYWAIT P0, [R0+URZ], R3 ;  /* 0x00000003000075a7 */ /* 0x0022a400080011ff */
[----:B--2---:R-:W-:Y:S05]  /*a960*/  @!P0 NANOSLEEP.SYNCS 0x989680 ;  /* 0x009896800000895d */ /* 0x004fea0003900000 */
[----:B------:R-:W2:Y:S02]  /*a970*/  @!P0 SYNCS.PHASECHK.TRANS64 P0, [R0+URZ], R3 ;  /* 0x00000003000085a7 */ /* 0x000ea400080010ff */
[----:B--2---:R-:W-:Y:S05]  /*a980*/  @!P0 BRA `(.L_x_168) ;  /* 0xfffffffc00f08947 */ /* 0x004fea000383ffff */
[----:B------:R-:W-:Y:S05]  /*a990*/  BRA `(.L_x_169) ;  /* 0xffffff8800147947 */ /* 0x000fea000383ffff */
.L_x_50:
[----:B------:R-:W-:-:S07]  /*a9a0*/  MOV R0, UR5 ;  /* 0x0000000500007c02 */ /* 0x000fce0008000f00 */
.L_x_170:
[----:B-1----:R1:W2:Y:S02]  /*a9b0*/  SYNCS.PHASECHK.TRANS64.TRYWAIT P0, [R0+URZ], R3 ;  /* 0x00000003000075a7 */ /* 0x0022a400080011ff */
[----:B--2---:R-:W-:Y:S05]  /*a9c0*/  @!P0 NANOSLEEP.SYNCS 0x989680 ;  /* 0x009896800000895d */ /* 0x004fea0003900000 */
[----:B------:R-:W2:Y:S02]  /*a9d0*/  @!P0 SYNCS.PHASECHK.TRANS64 P0, [R0+URZ], R3 ;  /* 0x00000003000085a7 */ /* 0x000ea400080010ff */
[----:B--2---:R-:W-:Y:S05]  /*a9e0*/  @!P0 BRA `(.L_x_170) ;  /* 0xfffffffc00f08947 */ /* 0x004fea000383ffff */
[----:B------:R-:W-:Y:S05]  /*a9f0*/  BRA `(.L_x_171) ;  /* 0xffffff8800207947 */ /* 0x000fea000383ffff */
.L_x_51:
[----:B------:R-:W-:-:S07]  /*aa00*/  MOV R0, UR5 ;  /* 0x0000000500007c02 */ /* 0x000fce0008000f00 */
.L_x_172:
[----:B-1----:R1:W2:Y:S02]  /*aa10*/  SYNCS.PHASECHK.TRANS64.TRYWAIT P0, [R0+URZ], R3 ;  /* 0x00000003000075a7 */ /* 0x0022a400080011ff */
[----:B--2---:R-:W-:Y:S05]  /*aa20*/  @!P0 NANOSLEEP.SYNCS 0x989680 ;  /* 0x009896800000895d */ /* 0x004fea0003900000 */
[----:B------:R-:W2:Y:S02]  /*aa30*/  @!P0 SYNCS.PHASECHK.TRANS64 P0, [R0+URZ], R3 ;  /* 0x00000003000085a7 */ /* 0x000ea400080010ff */
[----:B--2---:R-:W-:Y:S05]  /*aa40*/  @!P0 BRA `(.L_x_172) ;  /* 0xfffffffc00f08947 */ /* 0x004fea000383ffff */
[----:B------:R-:W-:Y:S05]  /*aa50*/  BRA `(.L_x_173) ;  /* 0xffffff88002c7947 */ /* 0x000fea000383ffff */
.L_x_52:
[----:B------:R-:W-:-:S07]  /*aa60*/  MOV R0, UR5 ;  /* 0x0000000500007c02 */ /* 0x000fce0008000f00 */
.L_x_174:
[----:B-1----:R1:W2:Y:S02]  /*aa70*/  SYNCS.PHASECHK.TRANS64.TRYWAIT P0, [R0+URZ], R3 ;  /* 0x00000003000075a7 */ /* 0x0022a400080011ff */
[----:B--2---:R-:W-:Y:S05]  /*aa80*/  @!P0 NANOSLEEP.SYNCS 0x989680 ;  /* 0x009896800000895d */ /* 0x004fea0003900000 */
[----:B------:R-:W2:Y:S02]  /*aa90*/  @!P0 SYNCS.PHASECHK.TRANS64 P0, [R0+URZ], R3 ;  /* 0x00000003000085a7 */ /* 0x000ea400080010ff */
[----:B--2---:R-:W-:Y:S05]  /*aaa0*/  @!P0 BRA `(.L_x_174) ;  /* 0xfffffffc00f08947 */ /* 0x004fea000383ffff */
[----:B------:R-:W-:Y:S05]  /*aab0*/  BRA `(.L_x_175) ;  /* 0xffffff8800387947 */ /* 0x000fea000383ffff */
.L_x_53:
[----:B------:R-:W-:-:S07]  /*aac0*/  MOV R0, UR5 ;  /* 0x0000000500007c02 */ /* 0x000fce0008000f00 */
.L_x_176:
[----:B-1----:R1:W2:Y:S02]  /*aad0*/  SYNCS.PHASECHK.TRANS64.TRYWAIT P0, [R0+URZ], R3 ;  /* 0x00000003000075a7 */ /* 0x0022a400080011ff */
[----:B--2---:R-:W-:Y:S05]  /*aae0*/  @!P0 NANOSLEEP.SYNCS 0x989680 ;  /* 0x009896800000895d */ /* 0x004fea0003900000 */
[----:B------:R-:W2:Y:S02]  /*aaf0*/  @!P0 SYNCS.PHASECHK.TRANS64 P0, [R0+URZ], R3 ;  /* 0x00000003000085a7 */ /* 0x000ea400080010ff */
[----:B--2---:R-:W-:Y:S05]  /*ab00*/  @!P0 BRA `(.L_x_176) ;  /* 0xfffffffc00f08947 */ /* 0x004fea000383ffff */
[----:B------:R-:W-:Y:S05]  /*ab10*/  BRA `(.L_x_177) ;  /* 0xffffff8800447947 */ /* 0x000fea000383ffff */
.L_x_54:
[----:B------:R-:W-:-:S07]  /*ab20*/  MOV R0, UR5 ;  /* 0x0000000500007c02 */ /* 0x000fce0008000f00 */
.L_x_178:
[----:B-1----:R1:W2:Y:S02]  /*ab30*/  SYNCS.PHASECHK.TRANS64.TRYWAIT P0, [R0+URZ], R3 ;  /* 0x00000003000075a7 */ /* 0x0022a400080011ff */
[----:B--2---:R-:W-:Y:S05]  /*ab40*/  @!P0 NANOSLEEP.SYNCS 0x989680 ;  /* 0x009896800000895d */ /* 0x004fea0003900000 */
[----:B------:R-:W2:Y:S02]  /*ab50*/  @!P0 SYNCS.PHASECHK.TRANS64 P0, [R0+URZ], R3 ;  /* 0x00000003000085a7 */ /* 0x000ea400080010ff */
[----:B--2---:R-:W-:Y:S05]  /*ab60*/  @!P0 BRA `(.L_x_178) ;  /* 0xfffffffc00f08947 */ /* 0x004fea000383ffff */
[----:B------:R-:W-:Y:S05]  /*ab70*/  BRA `(.L_x_179) ;  /* 0xffffff8800507947 */ /* 0x000fea000383ffff */
.L_x_55:
[----:B------:R-:W-:-:S07]  /*ab80*/  MOV R0, UR5 ;  /* 0x0000000500007c02 */ /* 0x000fce0008000f00 */
.L_x_180:
[----:B-1----:R1:W2:Y:S02]  /*ab90*/  SYNCS.PHASECHK.TRANS64.TRYWAIT P0, [R0+URZ], R3 ;  /* 0x00000003000075a7 */ /* 0x0022a400080011ff */
[----:B--2---:R-:W-:Y:S05]  /*aba0*/  @!P0 NANOSLEEP.SYNCS 0x989680 ;  /* 0x009896800000895d */ /* 0x004fea0003900000 */
[----:B------:R-:W2:Y:S02]  /*abb0*/  @!P0 SYNCS.PHASECHK.TRANS64 P0, [R0+URZ], R3 ;  /* 0x00000003000085a7 */ /* 0x000ea400080010ff */
[----:B--2---:R-:W-:Y:S05]  /*abc0*/  @!P0 BRA `(.L_x_180) ;  /* 0xfffffffc00f08947 */ /* 0x004fea000383ffff */
[----:B------:R-:W-:Y:S05]  /*abd0*/  BRA `(.L_x_181) ;  /* 0xffffff88005c7947 */ /* 0x000fea000383ffff */
.L_x_56:
[----:B------:R-:W-:-:S07]  /*abe0*/  MOV R0, UR5 ;  /* 0x0000000500007c02 */ /* 0x000fce0008000f00 */
.L_x_182:
[----:B-1----:R1:W2:Y:S02]  /*abf0*/  SYNCS.PHASECHK.TRANS64.TRYWAIT P0, [R0+URZ], R3 ;  /* 0x00000003000075a7 */ /* 0x0022a400080011ff */
[----:B--2---:R-:W-:Y:S05]  /*ac00*/  @!P0 NANOSLEEP.SYNCS 0x989680 ;  /* 0x009896800000895d */ /* 0x004fea0003900000 */
[----:B------:R-:W2:Y:S02]  /*ac10*/  @!P0 SYNCS.PHASECHK.TRANS64 P0, [R0+URZ], R3 ;  /* 0x00000003000085a7 */ /* 0x000ea400080010ff */
[----:B--2---:R-:W-:Y:S05]  /*ac20*/  @!P0 BRA `(.L_x_182) ;  /* 0xfffffffc00f08947 */ /* 0x004fea000383ffff */
[----:B------:R-:W-:Y:S05]  /*ac30*/  BRA `(.L_x_183) ;  /* 0xffffff8800687947 */ /* 0x000fea000383ffff */
.L_x_57:
[----:B------:R-:W-:-:S07]  /*ac40*/  MOV R0, UR5 ;  /* 0x0000000500007c02 */ /* 0x000fce0008000f00 */
.L_x_184:
[----:B-1----:R1:W2:Y:S02]  /*ac50*/  SYNCS.PHASECHK.TRANS64.TRYWAIT P0, [R0+URZ], R3 ;  /* 0x00000003000075a7 */ /* 0x0022a400080011ff */
[----:B--2---:R-:W-:Y:S05]  /*ac60*/  @!P0 NANOSLEEP.SYNCS 0x989680 ;  /* 0x009896800000895d */ /* 0x004fea0003900000 */
[----:B------:R-:W2:Y:S02]  /*ac70*/  @!P0 SYNCS.PHASECHK.TRANS64 P0, [R0+URZ], R3 ;  /* 0x00000003000085a7 */ /* 0x000ea400080010ff */
[----:B--2---:R-:W-:Y:S05]  /*ac80*/  @!P0 BRA `(.L_x_184) ;  /* 0xfffffffc00f08947 */ /* 0x004fea000383ffff */
[----:B------:R-:W-:Y:S05]  /*ac90*/  BRA `(.L_x_185) ;  /* 0xffffff8800747947 */ /* 0x000fea000383ffff */
.L_x_58:
[----:B------:R-:W-:-:S07]  /*aca0*/  MOV R0, UR5 ;  /* 0x0000000500007c02 */ /* 0x000fce0008000f00 */
.L_x_186:
[----:B-1----:R1:W2:Y:S02]  /*acb0*/  SYNCS.PHASECHK.TRANS64.TRYWAIT P0, [R0+URZ], R3 ;  /* 0x00000003000075a7 */ /* 0x0022a400080011ff */
[----:B--2---:R-:W-:Y:S05]  /*acc0*/  @!P0 NANOSLEEP.SYNCS 0x989680 ;  /* 0x009896800000895d */ /* 0x004fea0003900000 */
[----:B------:R-:W2:Y:S02]  /*acd0*/  @!P0 SYNCS.PHASECHK.TRANS64 P0, [R0+URZ], R3 ;  /* 0x00000003000085a7 */ /* 0x000ea400080010ff */
[----:B--2---:R-:W-:Y:S05]  /*ace0*/  @!P0 BRA `(.L_x_186) ;  /* 0xfffffffc00f08947 */ /* 0x004fea000383ffff */
[----:B------:R-:W-:Y:S05]  /*acf0*/  BRA `(.L_x_187) ;  /* 0xffffff8800807947 */ /* 0x000fea000383ffff */
.L_x_59:
[----:B------:R-:W-:-:S07]  /*ad00*/  MOV R0, UR5 ;  /* 0x0000000500007c02 */ /* 0x000fce0008000f00 */
.L_x_188:
[----:B-1----:R1:W2:Y:S02]  /*ad10*/  SYNCS.PHASECHK.TRANS64.TRYWAIT P0, [R0+URZ], R3 ;  /* 0x00000003000075a7 */ /* 0x0022a400080011ff */
[----:B--2---:R-:W-:Y:S05]  /*ad20*/  @!P0 NANOSLEEP.SYNCS 0x989680 ;  /* 0x009896800000895d */ /* 0x004fea0003900000 */
[----:B------:R-:W2:Y:S02]  /*ad30*/  @!P0 SYNCS.PHASECHK.TRANS64 P0, [R0+URZ], R3 ;  /* 0x00000003000085a7 */ /* 0x000ea400080010ff */
[----:B--2---:R-:W-:Y:S05]  /*ad40*/  @!P0 BRA `(.L_x_188) ;  /* 0xfffffffc00f08947 */ /* 0x004fea000383ffff */
[----:B------:R-:W-:Y:S05]  /*ad50*/  BRA `(.L_x_189) ;  /* 0xffffff88008c7947 */ /* 0x000fea000383ffff */
.L_x_60:
[----:B------:R-:W-:-:S07]  /*ad60*/  MOV R0, UR5 ;  /* 0x0000000500007c02 */ /* 0x000fce0008000f00 */
.L_x_190:
[----:B-1----:R1:W2:Y:S02]  /*ad70*/  SYNCS.PHASECHK.TRANS64.TRYWAIT P0, [R0+URZ], R3 ;  /* 0x00000003000075a7 */ /* 0x0022a400080011ff */
[----:B--2---:R-:W-:Y:S05]  /*ad80*/  @!P0 NANOSLEEP.SYNCS 0x989680 ;  /* 0x009896800000895d */ /* 0x004fea0003900000 */
[----:B------:R-:W2:Y:S02]  /*ad90*/  @!P0 SYNCS.PHASECHK.TRANS64 P0, [R0+URZ], R3 ;  /* 0x00000003000085a7 */ /* 0x000ea400080010ff */
[----:B--2---:R-:W-:Y:S05]  /*ada0*/  @!P0 BRA `(.L_x_190) ;  /* 0xfffffffc00f08947 */ /* 0x004fea000383ffff */
[----:B------:R-:W-:Y:S05]  /*adb0*/  BRA `(.L_x_191) ;  /* 0xffffff8800987947 */ /* 0x000fea000383ffff */
.L_x_63:
[----:B-1----:R1:W2:Y:S02]  /*adc0*/  SYNCS.PHASECHK.TRANS64.TRYWAIT P0, [R2+URZ+0x170], R5 ;  /* 0x00017005020075a7 */ /* 0x0022a400080011ff */
[----:B--2---:R-:W-:Y:S05]  /*add0*/  @!P0 NANOSLEEP.SYNCS 0x989680 ;  /* 0x009896800000895d */ /* 0x004fea0003900000 */
[----:B------:R-:W2:Y:S02]  /*ade0*/  @!P0 SYNCS.PHASECHK.TRANS64 P0, [R2+URZ+0x170], R5 ;  /* 0x00017005020085a7 */ /* 0x000ea400080010ff */
[----:B--2---:R-:W-:Y:S05]  /*adf0*/  @!P0 BRA `(.L_x_63) ;  /* 0xfffffffc00f08947 */ /* 0x004fea000383ffff */
[----:B------:R-:W-:Y:S05]  /*ae00*/  BRA `(.L_x_192) ;  /* 0xffffff8800f47947 */ /* 0x000fea000383ffff */
.L_x_64:
[----:B------:R-:W-:-:S07]  /*ae10*/  MOV R2, UR4 ;  /* 0x0000000400027c02 */ /* 0x000fce0008000f00 */
.L_x_193:
[----:B-1----:R1:W2:Y:S02]  /*ae20*/  SYNCS.PHASECHK.TRANS64.TRYWAIT P0, [R2+URZ+0x140], R5 ;  /* 0x00014005020075a7 */ /* 0x0022a400080011ff */
[----:B--2---:R-:W-:Y:S05]  /*ae30*/  @!P0 NANOSLEEP.SYNCS 0x989680 ;  /* 0x009896800000895d */ /* 0x004fea0003900000 */
[----:B------:R-:W2:Y:S02]  /*ae40*/  @!P0 SYNCS.PHASECHK.TRANS64 P0, [R2+URZ+0x140], R5 ;  /* 0x00014005020085a7 */ /* 0x000ea400080010ff */
[----:B--2---:R-:W-:Y:S05]  /*ae50*/  @!P0 BRA `(.L_x_193) ;  /* 0xfffffffc00f08947 */ /* 0x004fea000383ffff */
[----:B------:R-:W-:Y:S05]  /*ae60*/  BRA `(.L_x_194) ;  /* 0xffffff8c00047947 */ /* 0x000fea000383ffff */
.L_x_65:
[----:B-1----:R1:W2:Y:S02]  /*ae70*/  SYNCS.PHASECHK.TRANS64.TRYWAIT P1, [R2+URZ+0x130], R5 ;  /* 0x00013005020075a7 */ /* 0x0022a400080211ff */
[----:B--2---:R-:W-:Y:S05]  /*ae80*/  @!P1 NANOSLEEP.SYNCS 0x989680 ;  /* 0x009896800000995d */ /* 0x004fea0003900000 */
[----:B------:R-:W2:Y:S02]  /*ae90*/  @!P1 SYNCS.PHASECHK.TRANS64 P1, [R2+URZ+0x130], R5 ;  /* 0x00013005020095a7 */ /* 0x000ea400080210ff */
[----:B--2---:R-:W-:Y:S05]  /*aea0*/  @!P1 BRA `(.L_x_65) ;  /* 0xfffffffc00f09947 */ /* 0x004fea000383ffff */
[----:B------:R-:W-:Y:S05]  /*aeb0*/  BRA `(.L_x_195) ;  /* 0xffffff8c00347947 */ /* 0x000fea000383ffff */
.L_x_68:
[----:B------:R-:W-:-:S07]  /*aec0*/  MOV R0, UR4 ;  /* 0x0000000400007c02 */ /* 0x000fce0008000f00 */
.L_x_196:
[----:B-1----:R1:W2:Y:S02]  /*aed0*/  SYNCS.PHASECHK.TRANS64.TRYWAIT P0, [R0+URZ+0x140], R3 ;  /* 0x00014003000075a7 */ /* 0x0022a400080011ff */
[----:B--2---:R-:W-:Y:S05]  /*aee0*/  @!P0 NANOSLEEP.SYNCS 0x989680 ;  /* 0x009896800000895d */ /* 0x004fea0003900000 */
[----:B------:R-:W2:Y:S02]  /*aef0*/  @!P0 SYNCS.PHASECHK.TRANS64 P0, [R0+URZ+0x140], R3 ;  /* 0x00014003000085a7 */ /* 0x000ea400080010ff */
[----:B--2---:R-:W-:Y:S05]  /*af00*/  @!P0 BRA `(.L_x_196) ;  /* 0xfffffffc00f08947 */ /* 0x004fea000383ffff */
[----:B------:R-:W-:Y:S05]  /*af10*/  BRA `(.L_x_67) ;  /* 0xffffff8c00887947 */ /* 0x000fea000383ffff */
.L_x_77:
[----:B-1----:R-:W-:-:S04]  /*af20*/  MOV R0, UR5 ;  /* 0x0000000500007c02 */ /* 0x002fc80008000f00 */
[----:B------:R1:W2:Y:S03]  /*af30*/  SYNCS.PHASECHK.TRANS64.TRYWAIT P0, [R0+URZ+0x8], R7 ;  /* 0x00000807000075a7 */ /* 0x0002a600080011ff */
[----:B--2---:R-:W-:Y:S05]  /*af40*/  @!P0 NANOSLEEP.SYNCS 0x989680 ;  /* 0x009896800000895d */ /* 0x004fea0003900000 */
[----:B------:R-:W2:Y:S02]  /*af50*/  @!P0 SYNCS.PHASECHK.TRANS64 P0, [R0+URZ+0x8], R7 ;  /* 0x00000807000085a7 */ /* 0x000ea400080010ff */
[----:B--2---:R-:W-:Y:S05]  /*af60*/  @!P0 BRA `(.L_x_77) ;  /* 0xfffffffc00ec8947 */ /* 0x004fea000383ffff */
[----:B------:R-:W-:Y:S05]  /*af70*/  BRA `(.L_x_76) ;  /* 0xffffff90003c7947 */ /* 0x000fea000383ffff */
.L_x_79:
[----:B------:R-:W-:Y:S01]  /*af80*/  BSSY B0, `(.L_x_197) ;  /* 0x0000006000007945 */ /* 0x000fe20003800000 */
[----:B------:R-:W-:-:S07]  /*af90*/  MOV R15, 0xffffffff ;  /* 0xffffffff000f7802 */ /* 0x000fce0000000f00 */
[----:B-1---5:R-:W-:Y:S05]  /*afa0*/  WARPSYNC.COLLECTIVE R15, `(.L_x_198) ;  /* 0x000000000f0c7348 */ /* 0x022fea0003c00000 */
[----:B------:R-:W-:Y:S02]  /*afb0*/  ELECT P6, UR79, PT ;  /* 0x00000000004f782f */ /* 0x000fe400038c0000 */
[----:B------:R-:W-:Y:S01]  /*afc0*/  MOV R14, UR79 ;  /* 0x0000004f000e7c02 */ /* 0x000fe20008000f00 */
[----:B-1---5:R-:W-:Y:S10]  /*afd0*/  ENDCOLLECTIVE ;  /* 0x000000000000791b */ /* 0x022ff40003800000 */
.L_x_198:
[----:B------:R-:W-:Y:S05]  /*afe0*/  BSYNC B0 ;  /* 0x0000000000007941 */ /* 0x000fea0003800000 */
.L_x_197:
[----:B------:R-:W-:Y:S01]  /*aff0*/  PLOP3.LUT P0, PT, P6, PT, PT, 0x80, 0x8 ;  /* 0x000000000008781c */ /* 0x000fe2000370f070 */
[----:B------:R-:W-:-:S12]  /*b000*/  BRA `(.L_x_199) ;  /* 0xffffff9000687947 */ /* 0x000fd8000383ffff */
.L_x_81:
[----:B-1----:R-:W-:-:S04]  /*b010*/  MOV R0, UR5 ;  /* 0x0000000500007c02 */ /* 0x002fc80008000f00 */
[----:B------:R1:W2:Y:S03]  /*b020*/  SYNCS.PHASECHK.TRANS64.TRYWAIT P0, [R0+URZ+0x8], R5 ;  /* 0x00000805000075a7 */ /* 0x0002a600080011ff */
[----:B--2---:R-:W-:Y:S05]  /*b030*/  @!P0 NANOSLEEP.SYNCS 0x989680 ;  /* 0x009896800000895d */ /* 0x004fea0003900000 */
[----:B------:R-:W2:Y:S02]  /*b040*/  @!P0 SYNCS.PHASECHK.TRANS64 P0, [R0+URZ+0x8], R5 ;  /* 0x00000805000085a7 */ /* 0x000ea400080010ff */
[----:B--2---:R-:W-:Y:S05]  /*b050*/  @!P0 BRA `(.L_x_81) ;  /* 0xfffffffc00ec8947 */ /* 0x004fea000383ffff */
[----:B------:R-:W-:Y:S05]  /*b060*/  BRA `(.L_x_80) ;  /* 0xffffff90006c7947 */ /* 0x000fea000383ffff */
.L_x_82:
[----:B-1----:R1:W2:Y:S02]  /*b070*/  SYNCS.PHASECHK.TRANS64.TRYWAIT P0, [R0+URZ+0x130], R5 ;  /* 0x00013005000075a7 */ /* 0x0022a400080011ff */
[----:B--2---:R-:W-:Y:S05]  /*b080*/  @!P0 NANOSLEEP.SYNCS 0x989680 ;  /* 0x009896800000895d */ /* 0x004fea0003900000 */
[----:B------:R-:W2:Y:S02]  /*b090*/  @!P0 SYNCS.PHASECHK.TRANS64 P0, [R0+URZ+0x130], R5 ;  /* 0x00013005000085a7 */ /* 0x000ea400080010ff */
[----:B--2---:R-:W-:Y:S05]  /*b0a0*/  @!P0 BRA `(.L_x_82) ;  /* 0xfffffffc00f08947 */ /* 0x004fea000383ffff */
[----:B------:R-:W-:Y:S05]  /*b0b0*/  BRA `(.L_x_200) ;  /* 0xffffff9400a87947 */ /* 0x000fea000383ffff */
.L_x_84:
[----:B------:R-:W-:-:S07]  /*b0c0*/  MOV R0, UR40 ;  /* 0x0000002800007c02 */ /* 0x000fce0008000f00 */
.L_x_201:
[----:B-1----:R1:W2:Y:S02]  /*b0d0*/  SYNCS.PHASECHK.TRANS64.TRYWAIT P0, [R0+URZ+0x160], R5 ;  /* 0x00016005000075a7 */ /* 0x0022a400080011ff */
[----:B--2---:R-:W-:Y:S05]  /*b0e0*/  @!P0 NANOSLEEP.SYNCS 0x989680 ;  /* 0x009896800000895d */ /* 0x004fea0003900000 */
[----:B------:R-:W2:Y:S02]  /*b0f0*/  @!P0 SYNCS.PHASECHK.TRANS64 P0, [R0+URZ+0x160], R5 ;  /* 0x00016005000085a7 */ /* 0x000ea400080010ff */
[----:B--2---:R-:W-:Y:S05]  /*b100*/  @!P0 BRA `(.L_x_201) ;  /* 0xfffffffc00f08947 */ /* 0x004fea000383ffff */
[----:B------:R-:W-:Y:S05]  /*b110*/  BRA `(.L_x_202) ;  /* 0xffffff9400f47947 */ /* 0x000fea000383ffff */
.L_x_87:
[----:B------:R-:W-:Y:S07]  /*b120*/  MOV R0, UR7 ;  /* 0x0000000700007c02 */ /* 0x000fee0008000f00 */
.L_x_203:
[----:B-1----:R1:W2:Y:S02]  /*b130*/  SYNCS.PHASECHK.TRANS64.TRYWAIT P0, [R0+URZ], R5 ;  /* 0x00000005000075a7 */ /* 0x0022a400080011ff */
[----:B--2---:R-:W-:Y:S05]  /*b140*/  @!P0 NANOSLEEP.SYNCS 0x989680 ;  /* 0x009896800000895d */ /* 0x004fea0003900000 */
[----:B------:R-:W2:Y:S02]  /*b150*/  @!P0 SYNCS.PHASECHK.TRANS64 P0, [R0+URZ], R5 ;  /* 0x00000005000085a7 */ /* 0x000ea400080010ff */
[----:B--2---:R-:W-:Y:S05]  /*b160*/  @!P0 BRA `(.L_x_203) ;  /* 0xfffffffc00f08947 */ /* 0x004fea000383ffff */
[----:B------:R-:W-:Y:S05]  /*b170*/  BRA `(.L_x_86) ;  /* 0xffffff9800087947 */ /* 0x000fea000383ffff */
.L_x_91:
[----:B-1----:R-:W-:-:S07]  /*b180*/  MOV R0, UR4 ;  /* 0x0000000400007c02 */ /* 0x002fce0008000f00 */
.L_x_204:
[----:B-1----:R1:W2:Y:S02]  /*b190*/  SYNCS.PHASECHK.TRANS64.TRYWAIT P0, [R0+URZ], R3 ;  /* 0x00000003000075a7 */ /* 0x0022a400080011ff */
[----:B--2---:R-:W-:Y:S05]  /*b1a0*/  @!P0 NANOSLEEP.SYNCS 0x989680 ;  /* 0x009896800000895d */ /* 0x004fea0003900000 */
[----:B------:R-:W2:Y:S02]  /*b1b0*/  @!P0 SYNCS.PHASECHK.TRANS64 P0, [R0+URZ], R3 ;  /* 0x00000003000085a7 */ /* 0x000ea400080010ff */
[----:B--2---:R-:W-:Y:S05]  /*b1c0*/  @!P0 BRA `(.L_x_204) ;  /* 0xfffffffc00f08947 */ /* 0x004fea000383ffff */
[----:B------:R-:W-:Y:S05]  /*b1d0*/  BRA `(.L_x_205) ;  /* 0xffffff9800f07947 */ /* 0x000fea000383ffff */
.L_x_94:
[----:B------:R-:W-:-:S07]  /*b1e0*/  MOV R0, UR22 ;  /* 0x0000001600007c02 */ /* 0x000fce0008000f00 */
.L_x_206:
[----:B-1----:R1:W2:Y:S02]  /*b1f0*/  SYNCS.PHASECHK.TRANS64.TRYWAIT P1, [R0+URZ+0x190], R3 ;  /* 0x00019003000075a7 */ /* 0x0022a400080211ff */
[----:B--2---:R-:W-:Y:S05]  /*b200*/  @!P1 NANOSLEEP.SYNCS 0x989680 ;  /* 0x009896800000995d */ /* 0x004fea0003900000 */
[----:B------:R-:W2:Y:S02]  /*b210*/  @!P1 SYNCS.PHASECHK.TRANS64 P1, [R0+URZ+0x190], R3 ;  /* 0x00019003000095a7 */ /* 0x000ea400080210ff */
[----:B--2---:R-:W-:Y:S05]  /*b220*/  @!P1 BRA `(.L_x_206) ;  /* 0xfffffffc00f09947 */ /* 0x004fea000383ffff */
[----:B------:R-:W-:Y:S05]  /*b230*/  BRA `(.L_x_207) ;  /* 0xffffff9c003c7947 */ /* 0x000fea000383ffff */
.L_x_99:
[----:B--2---:R2:W3:Y:S02]  /*b240*/  SYNCS.PHASECHK.TRANS64.TRYWAIT P0, [R12+URZ+0x130], R9 ;  /* 0x000130090c0075a7 */ /* 0x0044e400080011ff */
[----:B---3--:R-:W-:Y:S05]  /*b250*/  @!P0 NANOSLEEP.SYNCS 0x989680 ;  /* 0x009896800000895d */ /* 0x008fea0003900000 */
[----:B------:R-:W3:Y:S02]  /*b260*/  @!P0 SYNCS.PHASECHK.TRANS64 P0, [R12+URZ+0x130], R9 ;  /* 0x000130090c0085a7 */ /* 0x000ee400080010ff */
[----:B---3--:R-:W-:Y:S05]  /*b270*/  @!P0 BRA `(.L_x_99) ;  /* 0xfffffffc00f08947 */ /* 0x008fea000383ffff */
[----:B------:R-:W-:Y:S05]  /*b280*/  BRA `(.L_x_208) ;  /* 0xffffffa000647947 */ /* 0x000fea000383ffff */
.L_x_102:
[----:B------:R-:W-:Y:S07]  /*b290*/  MOV R0, UR21 ;  /* 0x0000001500007c02 */ /* 0x000fee0008000f00 */
.L_x_209:
[----:B--2---:R2:W3:Y:S02]  /*b2a0*/  SYNCS.PHASECHK.TRANS64.TRYWAIT P2, [R0+URZ+0x128], R11 ;  /* 0x0001280b000075a7 */ /* 0x0044e400080411ff */
[----:B---3--:R-:W-:Y:S05]  /*b2b0*/  @!P2 NANOSLEEP.SYNCS 0x989680 ;  /* 0x009896800000a95d */ /* 0x008fea0003900000 */
[----:B------:R-:W3:Y:S02]  /*b2c0*/  @!P2 SYNCS.PHASECHK.TRANS64 P2, [R0+URZ+0x128], R11 ;  /* 0x0001280b0000a5a7 */ /* 0x000ee400080410ff */
[----:B---3--:R-:W-:Y:S05]  /*b2d0*/  @!P2 BRA `(.L_x_209) ;  /* 0xfffffffc00f0a947 */ /* 0x008fea000383ffff */
[----:B------:R-:W-:Y:S05]  /*b2e0*/  BRA `(.L_x_101) ;  /* 0xffffffa400cc7947 */ /* 0x000fea000383ffff */
.L_x_105:
[----:B--2---:R-:W-:Y:S07]  /*b2f0*/  MOV R0, UR21 ;  /* 0x0000001500007c02 */ /* 0x004fee0008000f00 */
.L_x_210:
[----:B--2---:R2:W3:Y:S02]  /*b300*/  SYNCS.PHASECHK.TRANS64.TRYWAIT P0, [R0+URZ+0x100], R9 ;  /* 0x00010009000075a7 */ /* 0x0044e400080011ff */
[----:B---3--:R-:W-:Y:S05]  /*b310*/  @!P0 NANOSLEEP.SYNCS 0x989680 ;  /* 0x009896800000895d */ /* 0x008fea0003900000 */
[----:B------:R-:W3:Y:S02]  /*b320*/  @!P0 SYNCS.PHASECHK.TRANS64 P0, [R0+URZ+0x100], R9 ;  /* 0x00010009000085a7 */ /* 0x000ee400080010ff */
[----:B---3--:R-:W-:Y:S05]  /*b330*/  @!P0 BRA `(.L_x_210) ;  /* 0xfffffffc00f08947 */ /* 0x008fea000383ffff */
[----:B------:R-:W-:Y:S05]  /*b340*/  BRA `(.L_x_211) ;  /* 0xffffffa800287947 */ /* 0x000fea000383ffff */
.L_x_106:
[----:B------:R-:W-:Y:S07]  /*b350*/  MOV R0, UR21 ;  /* 0x0000001500007c02 */ /* 0x000fee0008000f00 */
.L_x_212:
[----:B--2---:R2:W3:Y:S02]  /*b360*/  SYNCS.PHASECHK.TRANS64.TRYWAIT P0, [R0+URZ+0x108], R9 ;  /* 0x00010809000075a7 */ /* 0x0044e400080011ff */
[----:B---3--:R-:W-:Y:S05]  /*b370*/  @!P0 NANOSLEEP.SYNCS 0x989680 ;  /* 0x009896800000895d */ /* 0x008fea0003900000 */
[----:B------:R-:W3:Y:S02]  /*b380*/  @!P0 SYNCS.PHASECHK.TRANS64 P0, [R0+URZ+0x108], R9 ;  /* 0x00010809000085a7 */ /* 0x000ee400080010ff */
[----:B---3--:R-:W-:Y:S05]  /*b390*/  @!P0 BRA `(.L_x_212) ;  /* 0xfffffffc00f08947 */ /* 0x008fea000383ffff */
[----:B------:R-:W-:Y:S05]  /*b3a0*/  BRA `(.L_x_213) ;  /* 0xffffffa800687947 */ /* 0x000fea000383ffff */
.L_x_107:
[----:B------:R-:W-:Y:S07]  /*b3b0*/  MOV R0, UR21 ;  /* 0x0000001500007c02 */ /* 0x000fee0008000f00 */
.L_x_214:
[----:B--2---:R2:W3:Y:S02]  /*b3c0*/  SYNCS.PHASECHK.TRANS64.TRYWAIT P0, [R0+URZ+0x110], R9 ;  /* 0x00011009000075a7 */ /* 0x0044e400080011ff */
[----:B---3--:R-:W-:Y:S05]  /*b3d0*/  @!P0 NANOSLEEP.SYNCS 0x989680 ;  /* 0x009896800000895d */ /* 0x008fea0003900000 */
[----:B------:R-:W3:Y:S02]  /*b3e0*/  @!P0 SYNCS.PHASECHK.TRANS64 P0, [R0+URZ+0x110], R9 ;  /* 0x00011009000085a7 */ /* 0x000ee400080010ff */
[----:B---3--:R-:W-:Y:S05]  /*b3f0*/  @!P0 BRA `(.L_x_214) ;  /* 0xfffffffc00f08947 */ /* 0x008fea000383ffff */
[----:B------:R-:W-:Y:S05]  /*b400*/  BRA `(.L_x_215) ;  /* 0xffffffa800b07947 */ /* 0x000fea000383ffff */
.L_x_108:
[----:B------:R-:W-:Y:S07]  /*b410*/  MOV R0, UR21 ;  /* 0x0000001500007c02 */ /* 0x000fee0008000f00 */
.L_x_216:
[----:B--2---:R2:W3:Y:S02]  /*b420*/  SYNCS.PHASECHK.TRANS64.TRYWAIT P0, [R0+URZ+0x118], R9 ;  /* 0x00011809000075a7 */ /* 0x0044e400080011ff */
[----:B---3--:R-:W-:Y:S05]  /*b430*/  @!P0 NANOSLEEP.SYNCS 0x989680 ;  /* 0x009896800000895d */ /* 0x008fea0003900000 */
[----:B------:R-:W3:Y:S02]  /*b440*/  @!P0 SYNCS.PHASECHK.TRANS64 P0, [R0+URZ+0x118], R9 ;  /* 0x00011809000085a7 */ /* 0x000ee400080010ff */
[----:B---3--:R-:W-:Y:S05]  /*b450*/  @!P0 BRA `(.L_x_216) ;  /* 0xfffffffc00f08947 */ /* 0x008fea000383ffff */
[----:B------:R-:W-:Y:S05]  /*b460*/  BRA `(.L_x_217) ;  /* 0xffffffa800f47947 */ /* 0x000fea000383ffff */
.L_x_110:
[----:B------:R-:W-:-:S07]  /*b470*/  MOV R0, UR21 ;  /* 0x0000001500007c02 */ /* 0x000fce0008000f00 */
.L_x_218:
[----:B--2---:R2:W4:Y:S02]  /*b480*/  SYNCS.PHASECHK.TRANS64.TRYWAIT P0, [R0+URZ+0x100], R3 ;  /* 0x00010003000075a7 */ /* 0x00452400080011ff */
[----:B----4-:R-:W-:Y:S05]  /*b490*/  @!P0 NANOSLEEP.SYNCS 0x989680 ;  /* 0x009896800000895d */ /* 0x010fea0003900000 */
[----:B------:R-:W4:Y:S02]  /*b4a0*/  @!P0 SYNCS.PHASECHK.TRANS64 P0, [R0+URZ+0x100], R3 ;  /* 0x00010003000085a7 */ /* 0x000f2400080010ff */
[----:B----4-:R-:W-:Y:S05]  /*b4b0*/  @!P0 BRA `(.L_x_218) ;  /* 0xfffffffc00f08947 */ /* 0x010fea000383ffff */
[----:B------:R-:W-:Y:S05]  /*b4c0*/  BRA `(.L_x_219) ;  /* 0xffffffac00687947 */ /* 0x000fea000383ffff */
.L_x_111:
[----:B--2---:R-:W-:-:S07]  /*b4d0*/  MOV R0, UR21 ;  /* 0x0000001500007c02 */ /* 0x004fce0008000f00 */
.L_x_220:
[----:B--2---:R2:W4:Y:S02]  /*b4e0*/  SYNCS.PHASECHK.TRANS64.TRYWAIT P0, [R0+URZ+0x108], R3 ;  /* 0x00010803000075a7 */ /* 0x00452400080011ff */
[----:B----4-:R-:W-:Y:S05]  /*b4f0*/  @!P0 NANOSLEEP.SYNCS 0x989680 ;  /* 0x009896800000895d */ /* 0x010fea0003900000 */
[----:B------:R-:W4:Y:S02]  /*b500*/  @!P0 SYNCS.PHASECHK.TRANS64 P0, [R0+URZ+0x108], R3 ;  /* 0x00010803000085a7 */ /* 0x000f2400080010ff */
[----:B----4-:R-:W-:Y:S05]  /*b510*/  @!P0 BRA `(.L_x_220) ;  /* 0xfffffffc00f08947 */ /* 0x010fea000383ffff */
[----:B------:R-:W-:Y:S05]  /*b520*/  BRA `(.L_x_221) ;  /* 0xffffffac00587947 */ /* 0x000fea000383ffff */
.L_x_112:
[----:B--2---:R-:W-:-:S07]  /*b530*/  MOV R0, UR21 ;  /* 0x0000001500007c02 */ /* 0x004fce0008000f00 */
.L_x_222:
[----:B--2---:R2:W4:Y:S02]  /*b540*/  SYNCS.PHASECHK.TRANS64.TRYWAIT P0, [R0+URZ+0x110], R3 ;  /* 0x00011003000075a7 */ /* 0x00452400080011ff */
[----:B----4-:R-:W-:Y:S05]  /*b550*/  @!P0 NANOSLEEP.SYNCS 0x989680 ;  /* 0x009896800000895d */ /* 0x010fea0003900000 */
[----:B------:R-:W4:Y:S02]  /*b560*/  @!P0 SYNCS.PHASECHK.TRANS64 P0, [R0+URZ+0x110], R3 ;  /* 0x00011003000085a7 */ /* 0x000f2400080010ff */
[----:B----4-:R-:W-:Y:S05]  /*b570*/  @!P0 BRA `(.L_x_222) ;  /* 0xfffffffc00f08947 */ /* 0x010fea000383ffff */
[----:B------:R-:W-:Y:S05]  /*b580*/  BRA `(.L_x_223) ;  /* 0xffffffac00487947 */ /* 0x000fea000383ffff */
.L_x_114:
[----:B--2---:R2:W3:Y:S02]  /*b590*/  SYNCS.PHASECHK.TRANS64.TRYWAIT P0, [R3+URZ+0x130], R0 ;  /* 0x00013000030075a7 */ /* 0x0044e400080011ff */
[----:B---3--:R-:W-:Y:S05]  /*b5a0*/  @!P0 NANOSLEEP.SYNCS 0x989680 ;  /* 0x009896800000895d */ /* 0x008fea0003900000 */
[----:B------:R-:W3:Y:S02]  /*b5b0*/  @!P0 SYNCS.PHASECHK.TRANS64 P0, [R3+URZ+0x130], R0 ;  /* 0x00013000030085a7 */ /* 0x000ee400080010ff */
[----:B---3--:R-:W-:Y:S05]  /*b5c0*/  @!P0 BRA `(.L_x_114) ;  /* 0xfffffffc00f08947 */ /* 0x008fea000383ffff */
[----:B------:R-:W-:Y:S05]  /*b5d0*/  BRA `(.L_x_224) ;  /* 0xffffffb000087947 */ /* 0x000fea000383ffff */
.L_x_125:
[----:B-1----:R-:W-:Y:S04]  /*b5e0*/  MOV R0, UR43 ;  /* 0x0000002b00007c02 */ /* 0x002fe80008000f00 */
[----:B------:R1:W2:Y:S03]  /*b5f0*/  SYNCS.PHASECHK.TRANS64.TRYWAIT P0, [R0+URZ+0xe0], R5 ;  /* 0x0000e005000075a7 */ /* 0x0002a600080011ff */
[----:B--2---:R-:W-:Y:S05]  /*b600*/  @!P0 NANOSLEEP.SYNCS 0x989680 ;  /* 0x009896800000895d */ /* 0x004fea0003900000 */
[----:B------:R-:W2:Y:S02]  /*b610*/  @!P0 SYNCS.PHASECHK.TRANS64 P0, [R0+URZ+0xe0], R5 ;  /* 0x0000e005000085a7 */ /* 0x000ea400080010ff */
[----:B--2---:R-:W-:Y:S05]  /*b620*/  @!P0 BRA `(.L_x_125) ;  /* 0xfffffffc00ec8947 */ /* 0x004fea000383ffff */
[----:B------:R-:W-:Y:S05]  /*b630*/  BRA `(.L_x_124) ;  /* 0xffffffbc005c7947 */ /* 0x000fea000383ffff */
.L_x_127:
[----:B-1----:R1:W3:Y:S02]  /*b640*/  SYNCS.PHASECHK.TRANS64.TRYWAIT P1, [R100+URZ+0x150], R3 ;  /* 0x00015003640075a7 */ /* 0x0022e400080211ff */
[----:B---3--:R-:W-:Y:S05]  /*b650*/  @!P1 NANOSLEEP.SYNCS 0x989680 ;  /* 0x009896800000995d */ /* 0x008fea0003900000 */
[----:B------:R-:W3:Y:S02]  /*b660*/  @!P1 SYNCS.PHASECHK.TRANS64 P1, [R100+URZ+0x150], R3 ;  /* 0x00015003640095a7 */ /* 0x000ee400080210ff */
[----:B---3--:R-:W-:Y:S05]  /*b670*/  @!P1 BRA `(.L_x_127) ;  /* 0xfffffffc00f09947 */ /* 0x008fea000383ffff */
[----:B------:R-:W-:Y:S05]  /*b680*/  BRA `(.L_x_126) ;  /* 0xffffffbc00847947 */ /* 0x000fea000383ffff */
.L_x_136:
[----:B---3--:R3:W4:Y:S02]  /*b690*/  SYNCS.PHASECHK.TRANS64.TRYWAIT P0, [R3+URZ+0xe0], R0 ;  /* 0x0000e000030075a7 */ /* 0x00872400080011ff */
[----:B----4-:R-:W-:Y:S05]  /*b6a0*/  @!P0 NANOSLEEP.SYNCS 0x989680 ;  /* 0x009896800000895d */ /* 0x010fea0003900000 */
[----:B------:R-:W4:Y:S02]  /*b6b0*/  @!P0 SYNCS.PHASECHK.TRANS64 P0, [R3+URZ+0xe0], R0 ;  /* 0x0000e000030085a7 */ /* 0x000f2400080010ff */
[----:B----4-:R-:W-:Y:S05]  /*b6c0*/  @!P0 BRA `(.L_x_136) ;  /* 0xfffffffc00f08947 */ /* 0x010fea000383ffff */
[----:B------:R-:W-:Y:S05]  /*b6d0*/  BRA `(.L_x_135) ;  /* 0xffffffc800607947 */ /* 0x000fea000383ffff */
.L_x_144:
[----:B---3--:R3:W4:Y:S02]  /*b6e0*/  SYNCS.PHASECHK.TRANS64.TRYWAIT P0, [R62+URZ+0xe0], R5 ;  /* 0x0000e0053e0075a7 */ /* 0x00872400080011ff */
[----:B----4-:R-:W-:Y:S05]  /*b6f0*/  @!P0 NANOSLEEP.SYNCS 0x989680 ;  /* 0x009896800000895d */ /* 0x010fea0003900000 */
[----:B------:R-:W4:Y:S02]  /*b700*/  @!P0 SYNCS.PHASECHK.TRANS64 P0, [R62+URZ+0xe0], R5 ;  /* 0x0000e0053e0085a7 */ /* 0x000f2400080010ff */
[----:B----4-:R-:W-:Y:S05]  /*b710*/  @!P0 BRA `(.L_x_144) ;  /* 0xfffffffc00f08947 */ /* 0x010fea000383ffff */
[----:B------:R-:W-:Y:S05]  /*b720*/  BRA `(.L_x_143) ;  /* 0xffffffd400647947 */ /* 0x000fea000383ffff */
.L_x_152:
[----:B---3--:R3:W4:Y:S02]  /*b730*/  SYNCS.PHASECHK.TRANS64.TRYWAIT P0, [R62+URZ+0xe0], R5 ;  /* 0x0000e0053e0075a7 */ /* 0x00872400080011ff */
[----:B----4-:R-:W-:Y:S05]  /*b740*/  @!P0 NANOSLEEP.SYNCS 0x989680 ;  /* 0x009896800000895d */ /* 0x010fea0003900000 */
[----:B------:R-:W4:Y:S02]  /*b750*/  @!P0 SYNCS.PHASECHK.TRANS64 P0, [R62+URZ+0xe0], R5 ;  /* 0x0000e0053e0085a7 */ /* 0x000f2400080010ff */
[----:B----4-:R-:W-:Y:S05]  /*b760*/  @!P0 BRA `(.L_x_152) ;  /* 0xfffffffc00f08947 */ /* 0x010fea000383ffff */
[----:B------:R-:W-:Y:S05]  /*b770*/  BRA `(.L_x_151) ;  /* 0xffffffe000687947 */ /* 0x000fea000383ffff */
        .weak           $__internal_0_$__cuda_sm10x_tcgen05_guardrail_trap_col_being_dealloced_not_returned_by_alloc
        .type           $__internal_0_$__cuda_sm10x_tcgen05_guardrail_trap_col_being_dealloced_not_returned_by_alloc,@function
        .size           $__internal_0_$__cuda_sm10x_tcgen05_guardrail_trap_col_being_dealloced_not_returned_by_alloc,($__internal_1_$__cuda_sm10x_tcgen05_guardrail_trap_phase_invalid_during_alloc - $__internal_0_$__cuda_sm10x_tcgen05_guardrail_trap_col_being_dealloced_not_returned_by_alloc)
$__internal_0_$__cuda_sm10x_tcgen05_guardrail_trap_col_being_dealloced_not_returned_by_alloc:
[----:B------:R-:W-:Y:S05]  /*b780*/  BPT.TRAP 0x1 ;  /* 0x000000040000795c */ /* 0x000fea0000300000 */
[----:B------:R-:W-:-:S04]  /*b790*/  HFMA2 R3, -RZ, RZ, 0, 0 ;  /* 0x00000000ff037431 */ /* 0x000fc800000001ff */
[----:B------:R-:W-:Y:S05]  /*b7a0*/  RET.REL.NODEC R2 `(_ZN7cutlass13device_kernelINS_4gemm6kernel13GemmUniversalIN4cute5tupleIJiiiiEEENS1_10collective13CollectiveMmaINS1_46MainloopSm100TmaUmmaWarpSpecializedBlockScaledILi14ELi2ELi2ENS5_IJNS4_1CILi4EEESB_NSA_ILi1EEEEEEEENS5_IJNSA_ILi256EEENSA_ILi128EEESG_EEENS5_IJNS_12float_e2m1_tENS_13float_ue8m0_tEEEENS5_IJNS5_IJlSC_lEEENS4_6LayoutINS5_IJNS5_IJNS5_IJNSA_ILi32EEESB_EEEiEEESP_NS5_IJSC_iEEEEEENS5_IJNS5_IJNS5_IJNSA_ILi16EEESB_EEEiEEENS5_IJNS5_IJNSA_ILi0EEESC_EEENSA_ILi512EEEEEENS5_IJSV_iEEEEEEEEEEESK_S12_NS4_8TiledMMAINS4_8MMA_AtomIJNS4_23SM100_MMA_MXF4_2x1SM_SSISI_SI_fSJ_Li256ELi128ELi32ELNS4_4UMMA5MajorE0ELS17_0ELNS16_7ScaleInE0ELS18_0EEEEEENSM_INS5_IJSC_SC_SC_EEENS5_IJSV_SV_SV_EEEEENS5_IJNS4_10UnderscoreES1E_S1E_EEEEENS5_IJNS4_28SM100_TMA_2SM_LOAD_MULTICASTES1H_EEENS5_IJNS4_14ComposedLayoutINS4_7SwizzleILi2ELi4ELi3EEENS4_18smem_ptr_flag_bitsILi4EEENSM_INS5_IJNSA_ILi8EEESG_EEENS5_IJSG_SC_EEEEEEENSM_INS5_IJNS5_IJNS5_IJSO_SC_EEENS5_IJSN_NSA_ILi2EEEEEEEEESC_NS5_IJS1U_SC_EEEEEENS5_IJNS5_IJNS5_IJST_SX_EEESW_EEESV_NS5_IJS1U_SX_EEEEEEEEEEEvNS4_8identityES1I_S24_vS25_EENS_8epilogue10collective18CollectiveEpilogueINS27_23Sm100TmaWarpSpecializedILi4ELi2ELi32ELb1ELb0EEEJNS5_IJSG_SG_SG_EEENS5_IJNSM_ISG_SC_EENSM_ISN_SC_EEEEENS_10bfloat16_tESL_S2G_SL_NS27_6fusion15FusionCallbacksIS2B_NS2H_17LinearCombinationIS2G_fS2G_fLNS_15FloatRoundStyleE2EEES2C_S2F_JEEENS4_5SM1004TMEM4LOAD26SM100_TMEM_LOAD_32dp32b32xENS4_13SM90_TMA_LOADENS1J_IS1L_NS1M_ILi16EEENSM_INS5_IJS1O_SN_EEENS5_IJSN_SC_EEEEEEENS4_39AutoVectorizingCopyWithAssumedAlignmentILi128EEENS4_14SM90_TMA_STOREES2W_S2Y_S2Y_EEEvvEEEEvNT_6ParamsE) ;  /* 0xffffff4802147950 */ /* 0x000fea0003c3ffff */
        .weak           $__internal_1_$__cuda_sm10x_tcgen05_guardrail_trap_phase_invalid_during_alloc
        .type           $__internal_1_$__cuda_sm10x_tcgen05_guardrail_trap_phase_invalid_during_alloc,@function
        .size           $__internal_1_$__cuda_sm10x_tcgen05_guardrail_trap_phase_invalid_during_alloc,($__internal_2_$__cuda_sm10x_tcgen05_guardrail_trap_unallocated_columns_being_dealloced - $__internal_1_$__cuda_sm10x_tcgen05_guardrail_trap_phase_invalid_during_alloc)
$__internal_1_$__cuda_sm10x_tcgen05_guardrail_trap_phase_invalid_during_alloc:
[----:B------:R-:W-:Y:S05]  /*b7b0*/  BPT.TRAP 0x1 ;  /* 0x000000040000795c */ /* 0x000fea0000300000 */
[----:B------:R-:W-:-:S04]  /*b7c0*/  MOV R5, 0x0 ;  /* 0x0000000000057802 */ /* 0x000fc80000000f00 */
[----:B------:R-:W-:Y:S05]  /*b7d0*/  RET.REL.NODEC R4 `(_ZN7cutlass13device_kernelINS_4gemm6kernel13GemmUniversalIN4cute5tupleIJiiiiEEENS1_10collective13CollectiveMmaINS1_46MainloopSm100TmaUmmaWarpSpecializedBlockScaledILi14ELi2ELi2ENS5_IJNS4_1CILi4EEESB_NSA_ILi1EEEEEEEENS5_IJNSA_ILi256EEENSA_ILi128EEESG_EEENS5_IJNS_12float_e2m1_tENS_13float_ue8m0_tEEEENS5_IJNS5_IJlSC_lEEENS4_6LayoutINS5_IJNS5_IJNS5_IJNSA_ILi32EEESB_EEEiEEESP_NS5_IJSC_iEEEEEENS5_IJNS5_IJNS5_IJNSA_ILi16EEESB_EEEiEEENS5_IJNS5_IJNSA_ILi0EEESC_EEENSA_ILi512EEEEEENS5_IJSV_iEEEEEEEEEEESK_S12_NS4_8TiledMMAINS4_8MMA_AtomIJNS4_23SM100_MMA_MXF4_2x1SM_SSISI_SI_fSJ_Li256ELi128ELi32ELNS4_4UMMA5MajorE0ELS17_0ELNS16_7ScaleInE0ELS18_0EEEEEENSM_INS5_IJSC_SC_SC_EEENS5_IJSV_SV_SV_EEEEENS5_IJNS4_10UnderscoreES1E_S1E_EEEEENS5_IJNS4_28SM100_TMA_2SM_LOAD_MULTICASTES1H_EEENS5_IJNS4_14ComposedLayoutINS4_7SwizzleILi2ELi4ELi3EEENS4_18smem_ptr_flag_bitsILi4EEENSM_INS5_IJNSA_ILi8EEESG_EEENS5_IJSG_SC_EEEEEEENSM_INS5_IJNS5_IJNS5_IJSO_SC_EEENS5_IJSN_NSA_ILi2EEEEEEEEESC_NS5_IJS1U_SC_EEEEEENS5_IJNS5_IJNS5_IJST_SX_EEESW_EEESV_NS5_IJS1U_SX_EEEEEEEEEEEvNS4_8identityES1I_S24_vS25_EENS_8epilogue10collective18CollectiveEpilogueINS27_23Sm100TmaWarpSpecializedILi4ELi2ELi32ELb1ELb0EEEJNS5_IJSG_SG_SG_EEENS5_IJNSM_ISG_SC_EENSM_ISN_SC_EEEEENS_10bfloat16_tESL_S2G_SL_NS27_6fusion15FusionCallbacksIS2B_NS2H_17LinearCombinationIS2G_fS2G_fLNS_15FloatRoundStyleE2EEES2C_S2F_JEEENS4_5SM1004TMEM4LOAD26SM100_TMEM_LOAD_32dp32b32xENS4_13SM90_TMA_LOADENS1J_IS1L_NS1M_ILi16EEENSM_INS5_IJS1O_SN_EEENS5_IJSN_SC_EEEEEEENS4_39AutoVectorizingCopyWithAssumedAlignmentILi128EEENS4_14SM90_TMA_STOREES2W_S2Y_S2Y_EEEvvEEEEvNT_6ParamsE) ;  /* 0xffffff4804087950 */ /* 0x000fea0003c3ffff */
        .weak           $__internal_2_$__cuda_sm10x_tcgen05_guardrail_trap_unallocated_columns_being_dealloced
        .type           $__internal_2_$__cuda_sm10x_tcgen05_guardrail_trap_unallocated_columns_being_dealloced,@function
        .size           $__internal_2_$__cuda_sm10x_tcgen05_guardrail_trap_unallocated_columns_being_dealloced,(.L_x_226 - $__internal_2_$__cuda_sm10x_tcgen05_guardrail_trap_unallocated_columns_being_dealloced)
$__internal_2_$__cuda_sm10x_tcgen05_guardrail_trap_unallocated_columns_being_dealloced:
[----:B------:R-:W-:Y:S05]  /*b7e0*/  BPT.TRAP 0x1 ;  /* 0x000000040000795c */ /* 0x000fea0000300000 */
[----:B------:R-:W-:-:S04]  /*b7f0*/  HFMA2 R3, -RZ, RZ, 0, 0 ;  /* 0x00000000ff037431 */ /* 0x000fc800000001ff */
[----:B------:R-:W-:Y:S05]  /*b800*/  RET.REL.NODEC R2 `(_ZN7cutlass13device_kernelINS_4gemm6kernel13GemmUniversalIN4cute5tupleIJiiiiEEENS1_10collective13CollectiveMmaINS1_46MainloopSm100TmaUmmaWarpSpecializedBlockScaledILi14ELi2ELi2ENS5_IJNS4_1CILi4EEESB_NSA_ILi1EEEEEEEENS5_IJNSA_ILi256EEENSA_ILi128EEESG_EEENS5_IJNS_12float_e2m1_tENS_13float_ue8m0_tEEEENS5_IJNS5_IJlSC_lEEENS4_6LayoutINS5_IJNS5_IJNS5_IJNSA_ILi32EEESB_EEEiEEESP_NS5_IJSC_iEEEEEENS5_IJNS5_IJNS5_IJNSA_ILi16EEESB_EEEiEEENS5_IJNS5_IJNSA_ILi0EEESC_EEENSA_ILi512EEEEEENS5_IJSV_iEEEEEEEEEEESK_S12_NS4_8TiledMMAINS4_8MMA_AtomIJNS4_23SM100_MMA_MXF4_2x1SM_SSISI_SI_fSJ_Li256ELi128ELi32ELNS4_4UMMA5MajorE0ELS17_0ELNS16_7ScaleInE0ELS18_0EEEEEENSM_INS5_IJSC_SC_SC_EEENS5_IJSV_SV_SV_EEEEENS5_IJNS4_10UnderscoreES1E_S1E_EEEEENS5_IJNS4_28SM100_TMA_2SM_LOAD_MULTICASTES1H_EEENS5_IJNS4_14ComposedLayoutINS4_7SwizzleILi2ELi4ELi3EEENS4_18smem_ptr_flag_bitsILi4EEENSM_INS5_IJNSA_ILi8EEESG_EEENS5_IJSG_SC_EEEEEEENSM_INS5_IJNS5_IJNS5_IJSO_SC_EEENS5_IJSN_NSA_ILi2EEEEEEEEESC_NS5_IJS1U_SC_EEEEEENS5_IJNS5_IJNS5_IJST_SX_EEESW_EEESV_NS5_IJS1U_SX_EEEEEEEEEEEvNS4_8identityES1I_S24_vS25_EENS_8epilogue10collective18CollectiveEpilogueINS27_23Sm100TmaWarpSpecializedILi4ELi2ELi32ELb1ELb0EEEJNS5_IJSG_SG_SG_EEENS5_IJNSM_ISG_SC_EENSM_ISN_SC_EEEEENS_10bfloat16_tESL_S2G_SL_NS27_6fusion15FusionCallbacksIS2B_NS2H_17LinearCombinationIS2G_fS2G_fLNS_15FloatRoundStyleE2EEES2C_S2F_JEEENS4_5SM1004TMEM4LOAD26SM100_TMEM_LOAD_32dp32b32xENS4_13SM90_TMA_LOADENS1J_IS1L_NS1M_ILi16EEENSM_INS5_IJS1O_SN_EEENS5_IJSN_SC_EEEEEEENS4_39AutoVectorizingCopyWithAssumedAlignmentILi128EEENS4_14SM90_TMA_STOREES2W_S2Y_S2Y_EEEvvEEEEvNT_6ParamsE) ;  /* 0xffffff4402fc7950 */ /* 0x000fea0003c3ffff */
.L_x_225:
[----:B------:R-:W-:-:S00]  /*b810*/  BRA `(.L_x_225) ;  /* 0xfffffffc00fc7947 */ /* 0x000fc0000383ffff */
[----:B------:R-:W-:-:S00]  /*b820*/  NOP ;  /* 0x0000000000007918 */ /* 0x000fc00000000000 */
        /* <DEDUP_REMOVED lines=13> */
.L_x_226:


//--------------------- .nv.global.init           --------------------------
	.section	.nv.global.init,"aw",@progbits
.nv.global.init:
	.type		$str$29,@object
	.size		$str$29,($str$30 - $str$29)
$str$29:
        /*0000*/ 	.byte	0x28, 0x61, 0x64, 0x64, 0x72, 0x65, 0x73, 0x73, 0x20, 0x26, 0x20, 0x6d, 0x61, 0x73, 0x6b, 0x29
        /*0010*/ 	.byte	0x20, 0x3d, 0x3d, 0x20, 0x30, 0x00
	.type		$str$30,@object
	.size		$str$30,($str$26 - $str$30)
$str$30:
        /*0016*/ 	.byte	0x2f, 0x74, 0x6d, 0x70, 0x2f, 0x63, 0x75, 0x74, 0x6c, 0x61, 0x73, 0x73, 0x5f, 0x73, 0x77, 0x65
        /*0026*/ 	.byte	0x65, 0x70, 0x5f, 0x73, 0x72, 0x63, 0x2f, 0x69, 0x6e, 0x63, 0x6c, 0x75, 0x64, 0x65, 0x2f, 0x63
        /*0036*/ 	.byte	0x75, 0x74, 0x65, 0x2f, 0x70, 0x6f, 0x69, 0x6e, 0x74, 0x65, 0x72, 0x5f, 0x66, 0x6c, 0x61, 0x67
        /*0046*/ 	.byte	0x67, 0x65, 0x64, 0x2e, 0x68, 0x70, 0x70, 0x00
	.type		$str$26,@object
	.size		$str$26,($str$25 - $str$26)
$str$26:
        /*004e*/ 	.byte	0x2f, 0x74, 0x6d, 0x70, 0x2f, 0x63, 0x75, 0x74, 0x6c, 0x61, 0x73, 0x73, 0x5f, 0x73, 0x77, 0x65
        /*005e*/ 	.byte	0x65, 0x70, 0x5f, 0x73, 0x72, 0x63, 0x2f, 0x69, 0x6e, 0x63, 0x6c, 0x75, 0x64, 0x65, 0x2f, 0x63
        /*006e*/ 	.byte	0x75, 0x74, 0x65, 0x2f, 0x61, 0x74, 0x6f, 0x6d, 0x2f, 0x63, 0x6f, 0x70, 0x79, 0x5f, 0x74, 0x72
        /*007e*/ 	.byte	0x61, 0x69, 0x74, 0x73, 0x5f, 0x73, 0x6d, 0x31, 0x30, 0x30, 0x2e, 0x68, 0x70, 0x70, 0x00
	.type		$str$25,@object
	.size		$str$25,(__unnamed_1 - $str$25)
$str$25:
        /*008d*/ 	.byte	0x28, 0x28, 0x75, 0x69, 0x6e, 0x74, 0x33, 0x32, 0x5f, 0x74, 0x28, 0x74, 0x68, 0x72, 0x65, 0x61
        /*009d*/ 	.byte	0x64, 0x49, 0x64, 0x78, 0x2e, 0x78, 0x29, 0x20, 0x2f, 0x20, 0x33, 0x32, 0x29, 0x20, 0x25, 0x20
        /*00ad*/ 	.byte	0x34, 0x29, 0x20, 0x3d, 0x3d, 0x20, 0x28, 0x28, 0x28, 0x74, 0x6d, 0x65, 0x6d, 0x5f, 0x61, 0x64
        /*00bd*/ 	.byte	0x64, 0x72, 0x20, 0x3e, 0x3e, 0x20, 0x31, 0x36, 0x29, 0x20, 0x2f, 0x20, 0x33, 0x32, 0x29, 0x20
        /*00cd*/ 	.byte	0x25, 0x20, 0x34, 0x29, 0x00
	.type		__unnamed_1,@object
	.size		__unnamed_1,(__unnamed_2 - __unnamed_1)
__unnamed_1:
        /*00d2*/ 	.byte	0x61, 0x75, 0x74, 0x6f, 0x20, 0x63, 0x75, 0x74, 0x65, 0x3a, 0x3a, 0x61, 0x73, 0x5f, 0x70, 0x6f
        /* <DEDUP_REMOVED lines=24> */
        /*0262*/ 	.byte	0x34, 0x30, 0x39, 0x36, 0x3e, 0x3e, 0x3e, 0x3e, 0x5d, 0x00
	.type		__unnamed_2,@object
	.size		__unnamed_2,(.L_2 - __unnamed_2)
__unnamed_2:
        /* <DEDUP_REMOVED lines=42> */
        /*050c*/ 	.byte	0x3e, 0x3e, 0x5d, 0x00
.L_2:


//--------------------- .nv.shared._ZN7cutlass13device_kernelINS_4gemm6kernel13GemmUniversalIN4cute5tupleIJiiiiEEENS1_10collective13CollectiveMmaINS1_46MainloopSm100TmaUmmaWarpSpecializedBlockScaledILi14ELi2ELi2ENS5_IJNS4_1CILi4EEESB_NSA_ILi1EEEEEEEENS5_IJNSA_ILi256EEENSA_ILi128EEESG_EEENS5_IJNS_12float_e2m1_tENS_13float_ue8m0_tEEEENS5_IJNS5_IJlSC_lEEENS4_6LayoutINS5_IJNS5_IJNS5_IJNSA_ILi32EEESB_EEEiEEESP_NS5_IJSC_iEEEEEENS5_IJNS5_IJNS5_IJNSA_ILi16EEESB_EEEiEEENS5_IJNS5_IJNSA_ILi0EEESC_EEENSA_ILi512EEEEEENS5_IJSV_iEEEEEEEEEEESK_S12_NS4_8TiledMMAINS4_8MMA_AtomIJNS4_23SM100_MMA_MXF4_2x1SM_SSISI_SI_fSJ_Li256ELi128ELi32ELNS4_4UMMA5MajorE0ELS17_0ELNS16_7ScaleInE0ELS18_0EEEEEENSM_INS5_IJSC_SC_SC_EEENS5_IJSV_SV_SV_EEEEENS5_IJNS4_10UnderscoreES1E_S1E_EEEEENS5_IJNS4_28SM100_TMA_2SM_LOAD_MULTICASTES1H_EEENS5_IJNS4_14ComposedLayoutINS4_7SwizzleILi2ELi4ELi3EEENS4_18smem_ptr_flag_bitsILi4EEENSM_INS5_IJNSA_ILi8EEESG_EEENS5_IJSG_SC_EEEEEEENSM_INS5_IJNS5_IJNS5_IJSO_SC_EEENS5_IJSN_NSA_ILi2EEEEEEEEESC_NS5_IJS1U_SC_EEEEEENS5_IJNS5_IJNS5_IJST_SX_EEESW_EEESV_NS5_IJS1U_SX_EEEEEEEEEEEvNS4_8identityES1I_S24_vS25_EENS_8epilogue10collective18CollectiveEpilogueINS27_23Sm100TmaWarpSpecializedILi4ELi2ELi32ELb1ELb0EEEJNS5_IJSG_SG_SG_EEENS5_IJNSM_ISG_SC_EENSM_ISN_SC_EEEEENS_10bfloat16_tESL_S2G_SL_NS27_6fusion15FusionCallbacksIS2B_NS2H_17LinearCombinationIS2G_fS2G_fLNS_15FloatRoundStyleE2EEES2C_S2F_JEEENS4_5SM1004TMEM4LOAD26SM100_TMEM_LOAD_32dp32b32xENS4_13SM90_TMA_LOADENS1J_IS1L_NS1M_ILi16EEENSM_INS5_IJS1O_SN_EEENS5_IJSN_SC_EEEEEEENS4_39AutoVectorizingCopyWithAssumedAlignmentILi128EEENS4_14SM90_TMA_STOREES2W_S2Y_S2Y_EEEvvEEEEvNT_6ParamsE --------------------------
	.section	.nv.shared._ZN7cutlass13device_kernelINS_4gemm6kernel13GemmUniversalIN4cute5tupleIJiiiiEEENS1_10collective13CollectiveMmaINS1_46MainloopSm100TmaUmmaWarpSpecializedBlockScaledILi14ELi2ELi2ENS5_IJNS4_1CILi4EEESB_NSA_ILi1EEEEEEEENS5_IJNSA_ILi256EEENSA_ILi128EEESG_EEENS5_IJNS_12float_e2m1_tENS_13float_ue8m0_tEEEENS5_IJNS5_IJlSC_lEEENS4_6LayoutINS5_IJNS5_IJNS5_IJNSA_ILi32EEESB_EEEiEEESP_NS5_IJSC_iEEEEEENS5_IJNS5_IJNS5_IJNSA_ILi16EEESB_EEEiEEENS5_IJNS5_IJNSA_ILi0EEESC_EEENSA_ILi512EEEEEENS5_IJSV_iEEEEEEEEEEESK_S12_NS4_8TiledMMAINS4_8MMA_AtomIJNS4_23SM100_MMA_MXF4_2x1SM_SSISI_SI_fSJ_Li256ELi128ELi32ELNS4_4UMMA5MajorE0ELS17_0ELNS16_7ScaleInE0ELS18_0EEEEEENSM_INS5_IJSC_SC_SC_EEENS5_IJSV_SV_SV_EEEEENS5_IJNS4_10UnderscoreES1E_S1E_EEEEENS5_IJNS4_28SM100_TMA_2SM_LOAD_MULTICASTES1H_EEENS5_IJNS4_14ComposedLayoutINS4_7SwizzleILi2ELi4ELi3EEENS4_18smem_ptr_flag_bitsILi4EEENSM_INS5_IJNSA_ILi8EEESG_EEENS5_IJSG_SC_EEEEEEENSM_INS5_IJNS5_IJNS5_IJSO_SC_EEENS5_IJSN_NSA_ILi2EEEEEEEEESC_NS5_IJS1U_SC_EEEEEENS5_IJNS5_IJNS5_IJST_SX_EEESW_EEESV_NS5_IJS1U_SX_EEEEEEEEEEEvNS4_8identityES1I_S24_vS25_EENS_8epilogue10collective18CollectiveEpilogueINS27_23Sm100TmaWarpSpecializedILi4ELi2ELi32ELb1ELb0EEEJNS5_IJSG_SG_SG_EEENS5_IJNSM_ISG_SC_EENSM_ISN_SC_EEEEENS_10bfloat16_tESL_S2G_SL_NS27_6fusion15FusionCallbacksIS2B_NS2H_17LinearCombinationIS2G_fS2G_fLNS_15FloatRoundStyleE2EEES2C_S2F_JEEENS4_5SM1004TMEM4LOAD26SM100_TMEM_LOAD_32dp32b32xENS4_13SM90_TMA_LOADENS1J_IS1L_NS1M_ILi16EEENSM_INS5_IJS1O_SN_EEENS5_IJSN_SC_EEEEEEENS4_39AutoVectorizingCopyWithAssumedAlignmentILi128EEENS4_14SM90_TMA_STOREES2W_S2Y_S2Y_EEEvvEEEEvNT_6ParamsE,"aw",@nobits
	.sectionflags	@""
	.align	16
	.zero		1024


//--------------------- .nv.shared.reserved.0     --------------------------
	.section	.nv.shared.reserved.0,"aw",@nobits
	.weak		__nv_reservedSMEM_offset_0_alias
	.size		__nv_reservedSMEM_offset_0_alias, 0, 64
	.other		__nv_reservedSMEM_offset_0_alias,@"STO_CUDA_RESERVED_SHARED STV_DEFAULT"
__nv_reservedSMEM_offset_0_alias:
	.zero		0
.nv.shared.reserved.0:
	.zero		64
	.weak		__nv_reservedSMEM_tcgen05_partition
	.type		__nv_reservedSMEM_tcgen05_partition,@object
	.size		__nv_reservedSMEM_tcgen05_partition,(.L_0 - __nv_reservedSMEM_tcgen05_partition)
__nv_reservedSMEM_tcgen05_partition:
	.zero		32
.L_0:


//--------------------- .nv.global                --------------------------
	.section	.nv.global,"aw",@nobits
.nv.global:
	.type		_ZN40_INTERNAL_ef1cf772_4_k_cu_7882598e_359424cute1_E,@object
	.size		_ZN40_INTERNAL_ef1cf772_4_k_cu_7882598e_359424cute1_E,(_ZN40_INTERNAL_ef1cf772_4_k_cu_7882598e_359424cuda3std3__45__cpo6cbeginE - _ZN40_INTERNAL_ef1cf772_4_k_cu_7882598e_359424cute1_E)
_ZN40_INTERNAL_ef1cf772_4_k_cu_7882598e_359424cute1_E:
	.zero		1
	.type		_ZN40_INTERNAL_ef1cf772_4_k_cu_7882598e_359424cuda3std3__45__cpo6cbeginE,@object
	.size		_ZN40_INTERNAL_ef1cf772_4_k_cu_7882598e_359424cuda3std3__45__cpo6cbeginE,(_ZN40_INTERNAL_ef1cf772_4_k_cu_7882598e_359424cuda3std3__48in_placeE - _ZN40_INTERNAL_ef1cf772_4_k_cu_7882598e_359424cuda3std3__45__cpo6cbeginE)
_ZN40_INTERNAL_ef1cf772_4_k_cu_7882598e_359424cuda3std3__45__cpo6cbeginE:
	.zero		1
	.type		_ZN40_INTERNAL_ef1cf772_4_k_cu_7882598e_359424cuda3std3__48in_placeE,@object
	.size		_ZN40_INTERNAL_ef1cf772_4_k_cu_7882598e_359424cuda3std3__48in_placeE,(_ZN40_INTERNAL_ef1cf772_4_k_cu_7882598e_359424cuda3std6ranges3__45__cpo9iter_moveE - _ZN40_INTERNAL_ef1cf772_4_k_cu_7882598e_359424cuda3std3__48in_placeE)
_ZN40_INTERNAL_ef1cf772_4_k_cu_7882598e_359424cuda3std3__48in_placeE:
	.zero		1
	.type		_ZN40_INTERNAL_ef1cf772_4_k_cu_7882598e_359424cuda3std6ranges3__45__cpo9iter_moveE,@object
	.size		_ZN40_INTERNAL_ef1cf772_4_k_cu_7882598e_359424cuda3std6ranges3__45__cpo9iter_moveE,(_ZN40_INTERNAL_ef1cf772_4_k_cu_7882598e_359424cuda3std3__45__cpo5beginE - _ZN40_INTERNAL_ef1cf772_4_k_cu_7882598e_359424cuda3std6ranges3__45__cpo9iter_moveE)
_ZN40_INTERNAL_ef1cf772_4_k_cu_7882598e_359424cuda3std6ranges3__45__cpo9iter_moveE:
	.zero		1
	.type		_ZN40_INTERNAL_ef1cf772_4_k_cu_7882598e_359424cuda3std3__45__cpo5beginE,@object
	.size		_ZN40_INTERNAL_ef1cf772_4_k_cu_7882598e_359424cuda3std3__45__cpo5beginE,(_ZN40_INTERNAL_ef1cf772_4_k_cu_7882598e_359424cuda3std3__442_GLOBAL__N__ef1cf772_4_k_cu_7882598e_359426ignoreE - _ZN40_INTERNAL_ef1cf772_4_k_cu_7882598e_359424cuda3std3__45__cpo5beginE)
_ZN40_INTERNAL_ef1cf772_4_k_cu_7882598e_359424cuda3std3__45__cpo5beginE:
	.zero		1
	.type		_ZN40_INTERNAL_ef1cf772_4_k_cu_7882598e_359424cuda3std3__442_GLOBAL__N__ef1cf772_4_k_cu_7882598e_359426ignoreE,@object
	.size		_ZN40_INTERNAL_ef1cf772_4_k_cu_7882598e_359424cuda3std3__442_GLOBAL__N__ef1cf772_4_k_cu_7882598e_359426ignoreE,(_ZN40_INTERNAL_ef1cf772_4_k_cu_7882598e_359424cute7productE - _ZN40_INTERNAL_ef1cf772_4_k_cu_7882598e_359424cuda3std3__442_GLOBAL__N__ef1cf772_4_k_cu_7882598e_359426ignoreE)
_ZN40_INTERNAL_ef1cf772_4_k_cu_7882598e_359424cuda3std3__442_GLOBAL__N__ef1cf772_4_k_cu_7882598e_359426ignoreE:
	.zero		1
	.type		_ZN40_INTERNAL_ef1cf772_4_k_cu_7882598e_359424cute7productE,@object
	.size		_ZN40_INTERNAL_ef1cf772_4_k_cu_7882598e_359424cute7productE,(_ZN40_INTERNAL_ef1cf772_4_k_cu_7882598e_359424cuda3std3__45__cpo3endE - _ZN40_INTERNAL_ef1cf772_4_k_cu_7882598e_359424cute7productE)
_ZN40_INTERNAL_ef1cf772_4_k_cu_7882598e_359424cute7productE:
	.zero		1
	.type		_ZN40_INTERNAL_ef1cf772_4_k_cu_7882598e_359424cuda3std3__45__cpo3endE,@object
	.size		_ZN40_INTERNAL_ef1cf772_4_k_cu_7882598e_359424cuda3std3__45__cpo3endE,(_ZN40_INTERNAL_ef1cf772_4_k_cu_7882598e_359424cuda3std3__419piecewise_constructE - _ZN40_INTERNAL_ef1cf772_4_k_cu_7882598e_359424cuda3std3__45__cpo3endE)
_ZN40_INTERNAL_ef1cf772_4_k_cu_7882598e_359424cuda3std3__45__cpo3endE:
	.zero		1
	.type		_ZN40_INTERNAL_ef1cf772_4_k_cu_7882598e_359424cuda3std3__419piecewise_constructE,@object
	.size		_ZN40_INTERNAL_ef1cf772_4_k_cu_7882598e_359424cuda3std3__419piecewise_constructE,(_ZN40_INTERNAL_ef1cf772_4_k_cu_7882598e_359424cuda3std3__45__cpo4cendE - _ZN40_INTERNAL_ef1cf772_4_k_cu_7882598e_359424cuda3std3__419piecewise_constructE)
_ZN40_INTERNAL_ef1cf772_4_k_cu_7882598e_359424cuda3std3__419piecewise_constructE:
	.zero		1
	.type		_ZN40_INTERNAL_ef1cf772_4_k_cu_7882598e_359424cuda3std3__45__cpo4cendE,@object
	.size		_ZN40_INTERNAL_ef1cf772_4_k_cu_7882598e_359424cuda3std3__45__cpo4cendE,(_ZN40_INTERNAL_ef1cf772_4_k_cu_7882598e_359424cuda3std6ranges3__45__cpo4swapE - _ZN40_INTERNAL_ef1cf772_4_k_cu_7882598e_359424cuda3std3__45__cpo4cendE)
_ZN40_INTERNAL_ef1cf772_4_k_cu_7882598e_359424cuda3std3__45__cpo4cendE:
	.zero		1
	.type		_ZN40_INTERNAL_ef1cf772_4_k_cu_7882598e_359424cuda3std6ranges3__45__cpo4swapE,@object
	.size		_ZN40_INTERNAL_ef1cf772_4_k_cu_7882598e_359424cuda3std6ranges3__45__cpo4swapE,(.L_10 - _ZN40_INTERNAL_ef1cf772_4_k_cu_7882598e_359424cuda3std6ranges3__45__cpo4swapE)
_ZN40_INTERNAL_ef1cf772_4_k_cu_7882598e_359424cuda3std6ranges3__45__cpo4swapE:
	.zero		1
.L_10:


//--------------------- .nv.constant0._ZN7cutlass13device_kernelINS_4gemm6kernel13GemmUniversalIN4cute5tupleIJiiiiEEENS1_10collective13CollectiveMmaINS1_46MainloopSm100TmaUmmaWarpSpecializedBlockScaledILi14ELi2ELi2ENS5_IJNS4_1CILi4EEESB_NSA_ILi1EEEEEEEENS5_IJNSA_ILi256EEENSA_ILi128EEESG_EEENS5_IJNS_12float_e2m1_tENS_13float_ue8m0_tEEEENS5_IJNS5_IJlSC_lEEENS4_6LayoutINS5_IJNS5_IJNS5_IJNSA_ILi32EEESB_EEEiEEESP_NS5_IJSC_iEEEEEENS5_IJNS5_IJNS5_IJNSA_ILi16EEESB_EEEiEEENS5_IJNS5_IJNSA_ILi0EEESC_EEENSA_ILi512EEEEEENS5_IJSV_iEEEEEEEEEEESK_S12_NS4_8TiledMMAINS4_8MMA_AtomIJNS4_23SM100_MMA_MXF4_2x1SM_SSISI_SI_fSJ_Li256ELi128ELi32ELNS4_4UMMA5MajorE0ELS17_0ELNS16_7ScaleInE0ELS18_0EEEEEENSM_INS5_IJSC_SC_SC_EEENS5_IJSV_SV_SV_EEEEENS5_IJNS4_10UnderscoreES1E_S1E_EEEEENS5_IJNS4_28SM100_TMA_2SM_LOAD_MULTICASTES1H_EEENS5_IJNS4_14ComposedLayoutINS4_7SwizzleILi2ELi4ELi3EEENS4_18smem_ptr_flag_bitsILi4EEENSM_INS5_IJNSA_ILi8EEESG_EEENS5_IJSG_SC_EEEEEEENSM_INS5_IJNS5_IJNS5_IJSO_SC_EEENS5_IJSN_NSA_ILi2EEEEEEEEESC_NS5_IJS1U_SC_EEEEEENS5_IJNS5_IJNS5_IJST_SX_EEESW_EEESV_NS5_IJS1U_SX_EEEEEEEEEEEvNS4_8identityES1I_S24_vS25_EENS_8epilogue10collective18CollectiveEpilogueINS27_23Sm100TmaWarpSpecializedILi4ELi2ELi32ELb1ELb0EEEJNS5_IJSG_SG_SG_EEENS5_IJNSM_ISG_SC_EENSM_ISN_SC_EEEEENS_10bfloat16_tESL_S2G_SL_NS27_6fusion15FusionCallbacksIS2B_NS2H_17LinearCombinationIS2G_fS2G_fLNS_15FloatRoundStyleE2EEES2C_S2F_JEEENS4_5SM1004TMEM4LOAD26SM100_TMEM_LOAD_32dp32b32xENS4_13SM90_TMA_LOADENS1J_IS1L_NS1M_ILi16EEENSM_INS5_IJS1O_SN_EEENS5_IJSN_SC_EEEEEEENS4_39AutoVectorizingCopyWithAssumedAlignmentILi128EEENS4_14SM90_TMA_STOREES2W_S2Y_S2Y_EEEvvEEEEvNT_6ParamsE --------------------------
	.section	.nv.constant0._ZN7cutlass13device_kernelINS_4gemm6kernel13GemmUniversalIN4cute5tupleIJiiiiEEENS1_10collective13CollectiveMmaINS1_46MainloopSm100TmaUmmaWarpSpecializedBlockScaledILi14ELi2ELi2ENS5_IJNS4_1CILi4EEESB_NSA_ILi1EEEEEEEENS5_IJNSA_ILi256EEENSA_ILi128EEESG_EEENS5_IJNS_12float_e2m1_tENS_13float_ue8m0_tEEEENS5_IJNS5_IJlSC_lEEENS4_6LayoutINS5_IJNS5_IJNS5_IJNSA_ILi32EEESB_EEEiEEESP_NS5_IJSC_iEEEEEENS5_IJNS5_IJNS5_IJNSA_ILi16EEESB_EEEiEEENS5_IJNS5_IJNSA_ILi0EEESC_EEENSA_ILi512EEEEEENS5_IJSV_iEEEEEEEEEEESK_S12_NS4_8TiledMMAINS4_8MMA_AtomIJNS4_23SM100_MMA_MXF4_2x1SM_SSISI_SI_fSJ_Li256ELi128ELi32ELNS4_4UMMA5MajorE0ELS17_0ELNS16_7ScaleInE0ELS18_0EEEEEENSM_INS5_IJSC_SC_SC_EEENS5_IJSV_SV_SV_EEEEENS5_IJNS4_10UnderscoreES1E_S1E_EEEEENS5_IJNS4_28SM100_TMA_2SM_LOAD_MULTICASTES1H_EEENS5_IJNS4_14ComposedLayoutINS4_7SwizzleILi2ELi4ELi3EEENS4_18smem_ptr_flag_bitsILi4EEENSM_INS5_IJNSA_ILi8EEESG_EEENS5_IJSG_SC_EEEEEEENSM_INS5_IJNS5_IJNS5_IJSO_SC_EEENS5_IJSN_NSA_ILi2EEEEEEEEESC_NS5_IJS1U_SC_EEEEEENS5_IJNS5_IJNS5_IJST_SX_EEESW_EEESV_NS5_IJS1U_SX_EEEEEEEEEEEvNS4_8identityES1I_S24_vS25_EENS_8epilogue10collective18CollectiveEpilogueINS27_23Sm100TmaWarpSpecializedILi4ELi2ELi32ELb1ELb0EEEJNS5_IJSG_SG_SG_EEENS5_IJNSM_ISG_SC_EENSM_ISN_SC_EEEEENS_10bfloat16_tESL_S2G_SL_NS27_6fusion15FusionCallbacksIS2B_NS2H_17LinearCombinationIS2G_fS2G_fLNS_15FloatRoundStyleE2EEES2C_S2F_JEEENS4_5SM1004TMEM4LOAD26SM100_TMEM_LOAD_32dp32b32xENS4_13SM90_TMA_LOADENS1J_IS1L_NS1M_ILi16EEENSM_INS5_IJS1O_SN_EEENS5_IJSN_SC_EEEEEEENS4_39AutoVectorizingCopyWithAssumedAlignmentILi128EEENS4_14SM90_TMA_STOREES2W_S2Y_S2Y_EEEvvEEEEvNT_6ParamsE,"a",@progbits
	.sectionflags	@""
	.align	4
.nv.constant0._ZN7cutlass13device_kernelINS_4gemm6kernel13GemmUniversalIN4cute5tupleIJiiiiEEENS1_10collective13CollectiveMmaINS1_46MainloopSm100TmaUmmaWarpSpecializedBlockScaledILi14ELi2ELi2ENS5_IJNS4_1CILi4EEESB_NSA_ILi1EEEEEEEENS5_IJNSA_ILi256EEENSA_ILi128EEESG_EEENS5_IJNS_12float_e2m1_tENS_13float_ue8m0_tEEEENS5_IJNS5_IJlSC_lEEENS4_6LayoutINS5_IJNS5_IJNS5_IJNSA_ILi32EEESB_EEEiEEESP_NS5_IJSC_iEEEEEENS5_IJNS5_IJNS5_IJNSA_ILi16EEESB_EEEiEEENS5_IJNS5_IJNSA_ILi0EEESC_EEENSA_ILi512EEEEEENS5_IJSV_iEEEEEEEEEEESK_S12_NS4_8TiledMMAINS4_8MMA_AtomIJNS4_23SM100_MMA_MXF4_2x1SM_SSISI_SI_fSJ_Li256ELi128ELi32ELNS4_4UMMA5MajorE0ELS17_0ELNS16_7ScaleInE0ELS18_0EEEEEENSM_INS5_IJSC_SC_SC_EEENS5_IJSV_SV_SV_EEEEENS5_IJNS4_10UnderscoreES1E_S1E_EEEEENS5_IJNS4_28SM100_TMA_2SM_LOAD_MULTICASTES1H_EEENS5_IJNS4_14ComposedLayoutINS4_7SwizzleILi2ELi4ELi3EEENS4_18smem_ptr_flag_bitsILi4EEENSM_INS5_IJNSA_ILi8EEESG_EEENS5_IJSG_SC_EEEEEEENSM_INS5_IJNS5_IJNS5_IJSO_SC_EEENS5_IJSN_NSA_ILi2EEEEEEEEESC_NS5_IJS1U_SC_EEEEEENS5_IJNS5_IJNS5_IJST_SX_EEESW_EEESV_NS5_IJS1U_SX_EEEEEEEEEEEvNS4_8identityES1I_S24_vS25_EENS_8epilogue10collective18CollectiveEpilogueINS27_23Sm100TmaWarpSpecializedILi4ELi2ELi32ELb1ELb0EEEJNS5_IJSG_SG_SG_EEENS5_IJNSM_ISG_SC_EENSM_ISN_SC_EEEEENS_10bfloat16_tESL_S2G_SL_NS27_6fusion15FusionCallbacksIS2B_NS2H_17LinearCombinationIS2G_fS2G_fLNS_15FloatRoundStyleE2EEES2C_S2F_JEEENS4_5SM1004TMEM4LOAD26SM100_TMEM_LOAD_32dp32b32xENS4_13SM90_TMA_LOADENS1J_IS1L_NS1M_ILi16EEENSM_INS5_IJS1O_SN_EEENS5_IJSN_SC_EEEEEEENS4_39AutoVectorizingCopyWithAssumedAlignmentILi128EEENS4_14SM90_TMA_STOREES2W_S2Y_S2Y_EEEvvEEEEvNT_6ParamsE:
	.zero		3968


//--------------------- SYMBOLS --------------------------

	.type		.nv.reservedSmem.offset0,@object
	.size		.nv.reservedSmem.offset0,0x4
	.type		.nv.reservedSmem.cap,@object
	.size		.nv.reservedSmem.cap,0x4
	.type		__assertfail,@function
